// auto-generated by cutlass_sweep.epilogue — config: {"arch": "sm_90", "cluster_m": 2, "cluster_n": 1, "dtype": "bf16", "fusion": "gelu", "tile_k": 64, "tile_m": 256, "tile_n": 256}
#include "cutlass/cutlass.h"
#include "cutlass/gemm/collective/collective_builder.hpp"
#include "cutlass/gemm/device/gemm_universal_adapter.h"
#include "cutlass/gemm/kernel/gemm_universal.hpp"
#include "cutlass/epilogue/collective/collective_builder.hpp"
#include "cutlass/epilogue/fusion/operations.hpp"
#include "cutlass/epilogue/thread/activation.h"

using Elem = cutlass::bfloat16_t;
using Acc  = float;
using TileShape    = cute::Shape<cute::_256, cute::_256, cute::_64>;
using ClusterShape = cute::Shape<cute::_2, cute::_1, cute::_1>;
using FusionOp     = cutlass::epilogue::fusion::LinCombEltAct<cutlass::epilogue::thread::GELU, Elem, Acc>;

using CollectiveEpilogue = typename cutlass::epilogue::collective::CollectiveBuilder<
    cutlass::arch::Sm90, cutlass::arch::OpClassTensorOp,
    TileShape, ClusterShape,
    cutlass::epilogue::collective::EpilogueTileAuto,
    Acc, Acc,
    Elem, cutlass::layout::RowMajor, 128 / cutlass::sizeof_bits<Elem>::value,
    Elem, cutlass::layout::RowMajor, 128 / cutlass::sizeof_bits<Elem>::value,
    cutlass::epilogue::TmaWarpSpecializedCooperative,
    FusionOp
  >::CollectiveOp;

using CollectiveMainloop = typename cutlass::gemm::collective::CollectiveBuilder<
    cutlass::arch::Sm90, cutlass::arch::OpClassTensorOp,
    Elem, cutlass::layout::RowMajor, 128 / cutlass::sizeof_bits<Elem>::value,
    Elem, cutlass::layout::ColumnMajor, 128 / cutlass::sizeof_bits<Elem>::value,
    Acc,
    TileShape, ClusterShape,
    cutlass::gemm::collective::StageCountAutoCarveout<
        static_cast<int>(sizeof(typename CollectiveEpilogue::SharedStorage))>,
    cutlass::gemm::KernelTmaWarpSpecializedCooperative
  >::CollectiveOp;

using GemmKernel = cutlass::gemm::kernel::GemmUniversal<
    cute::Shape<int,int,int,int>, CollectiveMainloop, CollectiveEpilogue>;
using Gemm = cutlass::gemm::device::GemmUniversalAdapter<GemmKernel>;

auto* _anchor = &cutlass::device_kernel<GemmKernel>;


// ===== COMPILED SASS (sm_90a) =====

	.target	sm_90a

	.elftype	@"ET_EXEC"


//--------------------- .note.nv.tkinfo           --------------------------
	.section	.note.nv.tkinfo,"",@"SHT_NOTE"
	.sectionflags	@"SHF_NOTE_NV_TKINFO"
	.tkinfo
        /*0018*/ 	.word	0x00000002
        /*0030*/ 	.string	""
        /*0030*/ 	.string	"ptxas"
        /*0030*/ 	.string	"Cuda compilation tools, release 13.0, V13.0.88"
        /*0030*/ 	.string	"Build cuda_13.0.r13.0/compiler.36424714_0"
        /*0030*/ 	.string	"-arch sm_90a -m 64 "



//--------------------- .note.nv.cuinfo           --------------------------
	.section	.note.nv.cuinfo,"",@"SHT_NOTE"
	.sectionflags	@"SHF_NOTE_NV_CUINFO"
        /*0018*/ 	.short	0x0002
        /*001a*/ 	.short	0x005a
        /*001c*/ 	.short	0x0082
	.zero		2


//--------------------- .nv.info                  --------------------------
	.section	.nv.info,"",@"SHT_CUDA_INFO"
	.align	4


	//----- nvinfo : EIATTR_REGCOUNT
	.align		4
        /*0000*/ 	.byte	0x04, 0x2f
        /*0002*/ 	.short	(.L_18 - .L_17)
	.align		4
.L_17:
        /*0004*/ 	.word	index@(_ZN7cutlass13device_kernelINS_4gemm6kernel13GemmUniversalIN4cute5tupleIJiiiiEEENS1_10collective13CollectiveMmaINS1_34MainloopSm90TmaGmmaWarpSpecializedILi3ENS5_IJNS4_1CILi2EEENSA_ILi1EEESC_EEENS1_35KernelTmaWarpSpecializedCooperativeEEENS5_IJNSA_ILi256EEESG_NSA_ILi64EEEEEENS_10bfloat16_tENS5_IJlSC_lEEESJ_SK_NS4_8TiledMMAINS4_8MMA_AtomIJNS4_4SM904GMMA28MMA_64x256x16_F32BF16BF16_SSILNSO_5MajorE0ELSQ_0ELNSO_7ScaleInE1ELSR_1EEEEEENS4_6LayoutISD_NS5_IJSC_NSA_ILi0EEESV_EEEEENS5_IJNS4_10UnderscoreESY_SY_EEEEENS4_13SM90_TMA_LOADENS4_14ComposedLayoutINS4_7SwizzleILi3ELi4ELi3EEENS4_18smem_ptr_flag_bitsILi16EEENSU_INS5_IJNSA_ILi8EEESH_EEENS5_IJSH_SC_EEEEEEEvNS4_8identityENS4_23SM90_TMA_LOAD_MULTICASTES1B_vS1C_EENS_8epilogue10collective18CollectiveEpilogueINS1F_22Sm90TmaWarpSpecializedILi4ELi2ELi16ELb1ELb0EEEJSI_NS5_IJNSA_ILi128EEENSA_ILi32EEEEEESJ_SK_SJ_SK_NS1F_6fusion15FusionCallbacksIS1J_NS1N_13LinCombEltActINS1F_6thread4GELUESJ_fSJ_fLNS_15FloatRoundStyleE2EEESI_S1M_JEEES11_NS12_INS13_ILi2ELi4ELi3EEES16_NSU_INS5_IJS17_S1L_EEENS5_IJS1L_SC_EEEEEEENS4_17SM75_U32x4_LDSM_NENS4_14SM90_TMA_STOREES1Z_NS4_17SM90_U32x4_STSM_NENS4_9Copy_AtomIJS22_NS_6half_tEEEEvEEEvvEEEEvNT_6ParamsE)
        /*0008*/ 	.word	0x000000a8


	//----- nvinfo : EIATTR_FRAME_SIZE
	.align		4
.L_18:
        /*000c*/ 	.byte	0x04, 0x11
        /*000e*/ 	.short	(.L_20 - .L_19)
	.align		4
.L_19:
        /*0010*/ 	.word	index@(_ZN7cutlass13device_kernelINS_4gemm6kernel13GemmUniversalIN4cute5tupleIJiiiiEEENS1_10collective13CollectiveMmaINS1_34MainloopSm90TmaGmmaWarpSpecializedILi3ENS5_IJNS4_1CILi2EEENSA_ILi1EEESC_EEENS1_35KernelTmaWarpSpecializedCooperativeEEENS5_IJNSA_ILi256EEESG_NSA_ILi64EEEEEENS_10bfloat16_tENS5_IJlSC_lEEESJ_SK_NS4_8TiledMMAINS4_8MMA_AtomIJNS4_4SM904GMMA28MMA_64x256x16_F32BF16BF16_SSILNSO_5MajorE0ELSQ_0ELNSO_7ScaleInE1ELSR_1EEEEEENS4_6LayoutISD_NS5_IJSC_NSA_ILi0EEESV_EEEEENS5_IJNS4_10UnderscoreESY_SY_EEEEENS4_13SM90_TMA_LOADENS4_14ComposedLayoutINS4_7SwizzleILi3ELi4ELi3EEENS4_18smem_ptr_flag_bitsILi16EEENSU_INS5_IJNSA_ILi8EEESH_EEENS5_IJSH_SC_EEEEEEEvNS4_8identityENS4_23SM90_TMA_LOAD_MULTICASTES1B_vS1C_EENS_8epilogue10collective18CollectiveEpilogueINS1F_22Sm90TmaWarpSpecializedILi4ELi2ELi16ELb1ELb0EEEJSI_NS5_IJNSA_ILi128EEENSA_ILi32EEEEEESJ_SK_SJ_SK_NS1F_6fusion15FusionCallbacksIS1J_NS1N_13LinCombEltActINS1F_6thread4GELUESJ_fSJ_fLNS_15FloatRoundStyleE2EEESI_S1M_JEEES11_NS12_INS13_ILi2ELi4ELi3EEES16_NSU_INS5_IJS17_S1L_EEENS5_IJS1L_SC_EEEEEEENS4_17SM75_U32x4_LDSM_NENS4_14SM90_TMA_STOREES1Z_NS4_17SM90_U32x4_STSM_NENS4_9Copy_AtomIJS22_NS_6half_tEEEEvEEEvvEEEEvNT_6ParamsE)
        /*0014*/ 	.word	0x000007c8


	//----- nvinfo : EIATTR_MIN_STACK_SIZE
	.align		4
.L_20:
        /*0018*/ 	.byte	0x04, 0x12
        /*001a*/ 	.short	(.L_22 - .L_21)
	.align		4
.L_21:
        /*001c*/ 	.word	index@(_ZN7cutlass13device_kernelINS_4gemm6kernel13GemmUniversalIN4cute5tupleIJiiiiEEENS1_10collective13CollectiveMmaINS1_34MainloopSm90TmaGmmaWarpSpecializedILi3ENS5_IJNS4_1CILi2EEENSA_ILi1EEESC_EEENS1_35KernelTmaWarpSpecializedCooperativeEEENS5_IJNSA_ILi256EEESG_NSA_ILi64EEEEEENS_10bfloat16_tENS5_IJlSC_lEEESJ_SK_NS4_8TiledMMAINS4_8MMA_AtomIJNS4_4SM904GMMA28MMA_64x256x16_F32BF16BF16_SSILNSO_5MajorE0ELSQ_0ELNSO_7ScaleInE1ELSR_1EEEEEENS4_6LayoutISD_NS5_IJSC_NSA_ILi0EEESV_EEEEENS5_IJNS4_10UnderscoreESY_SY_EEEEENS4_13SM90_TMA_LOADENS4_14ComposedLayoutINS4_7SwizzleILi3ELi4ELi3EEENS4_18smem_ptr_flag_bitsILi16EEENSU_INS5_IJNSA_ILi8EEESH_EEENS5_IJSH_SC_EEEEEEEvNS4_8identityENS4_23SM90_TMA_LOAD_MULTICASTES1B_vS1C_EENS_8epilogue10collective18CollectiveEpilogueINS1F_22Sm90TmaWarpSpecializedILi4ELi2ELi16ELb1ELb0EEEJSI_NS5_IJNSA_ILi128EEENSA_ILi32EEEEEESJ_SK_SJ_SK_NS1F_6fusion15FusionCallbacksIS1J_NS1N_13LinCombEltActINS1F_6thread4GELUESJ_fSJ_fLNS_15FloatRoundStyleE2EEESI_S1M_JEEES11_NS12_INS13_ILi2ELi4ELi3EEES16_NSU_INS5_IJS17_S1L_EEENS5_IJS1L_SC_EEEEEEENS4_17SM75_U32x4_LDSM_NENS4_14SM90_TMA_STOREES1Z_NS4_17SM90_U32x4_STSM_NENS4_9Copy_AtomIJS22_NS_6half_tEEEEvEEEvvEEEEvNT_6ParamsE)
        /*0020*/ 	.word	0x000007c8
.L_22:


//--------------------- .nv.compat                --------------------------
	.section	.nv.compat,"",@"SHT_CUDA_COMPAT_INFO"
	.align	4
        /*0000*/ 	.byte	0x02, 0x09, 0x01, 0x00, 0x02, 0x02, 0x04, 0x00, 0x02, 0x05, 0x05, 0x00, 0x03, 0x07, 0x01, 0x01
        /*0010*/ 	.byte	0x02, 0x03, 0x01, 0x00, 0x02, 0x06, 0x01, 0x00, 0x04, 0x0b, 0x08, 0x00, 0x00, 0x00, 0x00, 0x00
        /*0020*/ 	.byte	0x00, 0x00, 0x00, 0x00


//--------------------- .nv.info._ZN7cutlass13device_kernelINS_4gemm6kernel13GemmUniversalIN4cute5tupleIJiiiiEEENS1_10collective13CollectiveMmaINS1_34MainloopSm90TmaGmmaWarpSpecializedILi3ENS5_IJNS4_1CILi2EEENSA_ILi1EEESC_EEENS1_35KernelTmaWarpSpecializedCooperativeEEENS5_IJNSA_ILi256EEESG_NSA_ILi64EEEEEENS_10bfloat16_tENS5_IJlSC_lEEESJ_SK_NS4_8TiledMMAINS4_8MMA_AtomIJNS4_4SM904GMMA28MMA_64x256x16_F32BF16BF16_SSILNSO_5MajorE0ELSQ_0ELNSO_7ScaleInE1ELSR_1EEEEEENS4_6LayoutISD_NS5_IJSC_NSA_ILi0EEESV_EEEEENS5_IJNS4_10UnderscoreESY_SY_EEEEENS4_13SM90_TMA_LOADENS4_14ComposedLayoutINS4_7SwizzleILi3ELi4ELi3EEENS4_18smem_ptr_flag_bitsILi16EEENSU_INS5_IJNSA_ILi8EEESH_EEENS5_IJSH_SC_EEEEEEEvNS4_8identityENS4_23SM90_TMA_LOAD_MULTICASTES1B_vS1C_EENS_8epilogue10collective18CollectiveEpilogueINS1F_22Sm90TmaWarpSpecializedILi4ELi2ELi16ELb1ELb0EEEJSI_NS5_IJNSA_ILi128EEENSA_ILi32EEEEEESJ_SK_SJ_SK_NS1F_6fusion15FusionCallbacksIS1J_NS1N_13LinCombEltActINS1F_6thread4GELUESJ_fSJ_fLNS_15FloatRoundStyleE2EEESI_S1M_JEEES11_NS12_INS13_ILi2ELi4ELi3EEES16_NSU_INS5_IJS17_S1L_EEENS5_IJS1L_SC_EEEEEEENS4_17SM75_U32x4_LDSM_NENS4_14SM90_TMA_STOREES1Z_NS4_17SM90_U32x4_STSM_NENS4_9Copy_AtomIJS22_NS_6half_tEEEEvEEEvvEEEEvNT_6ParamsE --------------------------
	.section	.nv.info._ZN7cutlass13device_kernelINS_4gemm6kernel13GemmUniversalIN4cute5tupleIJiiiiEEENS1_10collective13CollectiveMmaINS1_34MainloopSm90TmaGmmaWarpSpecializedILi3ENS5_IJNS4_1CILi2EEENSA_ILi1EEESC_EEENS1_35KernelTmaWarpSpecializedCooperativeEEENS5_IJNSA_ILi256EEESG_NSA_ILi64EEEEEENS_10bfloat16_tENS5_IJlSC_lEEESJ_SK_NS4_8TiledMMAINS4_8MMA_AtomIJNS4_4SM904GMMA28MMA_64x256x16_F32BF16BF16_SSILNSO_5MajorE0ELSQ_0ELNSO_7ScaleInE1ELSR_1EEEEEENS4_6LayoutISD_NS5_IJSC_NSA_ILi0EEESV_EEEEENS5_IJNS4_10UnderscoreESY_SY_EEEEENS4_13SM90_TMA_LOADENS4_14ComposedLayoutINS4_7SwizzleILi3ELi4ELi3EEENS4_18smem_ptr_flag_bitsILi16EEENSU_INS5_IJNSA_ILi8EEESH_EEENS5_IJSH_SC_EEEEEEEvNS4_8identityENS4_23SM90_TMA_LOAD_MULTICASTES1B_vS1C_EENS_8epilogue10collective18CollectiveEpilogueINS1F_22Sm90TmaWarpSpecializedILi4ELi2ELi16ELb1ELb0EEEJSI_NS5_IJNSA_ILi128EEENSA_ILi32EEEEEESJ_SK_SJ_SK_NS1F_6fusion15FusionCallbacksIS1J_NS1N_13LinCombEltActINS1F_6thread4GELUESJ_fSJ_fLNS_15FloatRoundStyleE2EEESI_S1M_JEEES11_NS12_INS13_ILi2ELi4ELi3EEES16_NSU_INS5_IJS17_S1L_EEENS5_IJS1L_SC_EEEEEEENS4_17SM75_U32x4_LDSM_NENS4_14SM90_TMA_STOREES1Z_NS4_17SM90_U32x4_STSM_NENS4_9Copy_AtomIJS22_NS_6half_tEEEEvEEEvvEEEEvNT_6ParamsE,"",@"SHT_CUDA_INFO"
	.sectionflags	@""
	.align	4


	//----- nvinfo : EIATTR_CUDA_API_VERSION
	.align		4
        /*0000*/ 	.byte	0x04, 0x37
        /*0002*/ 	.short	(.L_24 - .L_23)
.L_23:
        /*0004*/ 	.word	0x00000082


	//----- nvinfo : EIATTR_KPARAM_INFO
	.align		4
.L_24:
        /*0008*/ 	.byte	0x04, 0x17
        /*000a*/ 	.short	(.L_26 - .L_25)
.L_25:
        /*000c*/ 	.word	0x00000000
        /*0010*/ 	.short	0x0000
        /*0012*/ 	.short	0x0070
        /*0014*/ 	.byte	0x00, 0xf0, 0x01, 0x1c


	//----- nvinfo : EIATTR_SPARSE_MMA_MASK
	.align		4
.L_26:
        /*0018*/ 	.byte	0x03, 0x50
        /*001a*/ 	.short	0x0000


	//----- nvinfo : EIATTR_MAXREG_COUNT
	.align		4
        /*001c*/ 	.byte	0x03, 0x1b
        /*001e*/ 	.short	0x00a8


	//----- nvinfo : EIATTR_NUM_BARRIERS
	.align		4
        /*0020*/ 	.byte	0x02, 0x4c
        /*0022*/ 	.byte	0x02
	.zero		1


	//----- nvinfo : EIATTR_EXTERNS
	.align		4
        /*0024*/ 	.byte	0x04, 0x0f
        /*0026*/ 	.short	(.L_28 - .L_27)


	//   ....[0]....
	.align		4
.L_27:
        /*0028*/ 	.word	index@(__assertfail)


	//----- nvinfo : EIATTR_ANNOTATIONS
	.align		4
.L_28:
        /*002c*/ 	.byte	0x04, 0x55
        /*002e*/ 	.short	(.L_30 - .L_29)


	//   ....[0]....
.L_29:
        /*0030*/ 	.word	0x00000001
        /*0034*/ 	.byte	0x40, 0x0c, 0x00, 0x00, 0x01, 0x00, 0x00, 0x00, 0x50, 0x0c, 0x00, 0x00, 0x01, 0x00, 0x00, 0x00
        /* <DEDUP_REMOVED lines=686> */
        /*2b24*/ 	.byte	0x60, 0xeb, 0x02, 0x00


	//----- nvinfo : EIATTR_MERCURY_ISA_VERSION
	.align		4
.L_30:
        /*2b28*/ 	.byte	0x03, 0x5f
        /*2b2a*/ 	.short	0x0101


	//----- nvinfo : EIATTR_INT_WARP_WIDE_INSTR_OFFSETS
	.align		4
        /*2b2c*/ 	.byte	0x04, 0x31
        /*2b2e*/ 	.short	(.L_32 - .L_31)


	//   ....[0]....
.L_31:
        /*2b30*/ 	.word	0x000009f0


	//   ....[1]....
        /*2b34*/ 	.word	0x00000a20


	//   ....[2]....
        /*2b38*/ 	.word	0x00000b20


	//----- nvinfo : EIATTR_COOP_GROUP_MASK_REGIDS
	.align		4
.L_32:
        /*2b3c*/ 	.byte	0x04, 0x29
        /*2b3e*/ 	.short	(.L_34 - .L_33)


	//   ....[0]....
.L_33:
        /*2b40*/ 	.word	0xffffffff


	//   ....[1]....
        /*2b44*/ 	.word	0xffffffff


	//   ....[2]....
        /*2b48*/ 	.word	0xffffffff


	//   ....[3]....
        /*2b4c*/ 	.word	0xffffffff


	//   ....[4]....
        /*2b50*/ 	.word	0xffffffff


	//   ....[5]....
        /*2b54*/ 	.word	0xffffffff


	//   ....[6]....
        /*2b58*/ 	.word	0xffffffff


	//----- nvinfo : EIATTR_COOP_GROUP_INSTR_OFFSETS
	.align		4
.L_34:
        /*2b5c*/ 	.byte	0x04, 0x28
        /*2b5e*/ 	.short	(.L_36 - .L_35)


	//   ....[0]....
.L_35:
        /*2b60*/ 	.word	0x00000080


	//   ....[1]....
        /*2b64*/ 	.word	0x00000090


	//   ....[2]....
        /*2b68*/ 	.word	0x00000450


	//   ....[3]....
        /*2b6c*/ 	.word	0x000005c0


	//   ....[4]....
        /*2b70*/ 	.word	0x000007e0


	//   ....[5]....
        /*2b74*/ 	.word	0x00000c90


	//   ....[6]....
        /*2b78*/ 	.word	0x00001810


	//----- nvinfo : EIATTR_REG_RECONFIG
	.align		4
.L_36:
        /*2b7c*/ 	.byte	0x01, 0x54
	.zero		2


	//----- nvinfo : EIATTR_SYSCALL_OFFSETS
	.align		4
        /*2b80*/ 	.byte	0x04, 0x46
        /*2b82*/ 	.short	(.L_38 - .L_37)


	//   ....[0]....
.L_37:
        /*2b84*/ 	.word	0x000019d0


	//   ....[1]....
        /*2b88*/ 	.word	0x000097d0


	//   ....[2]....
        /*2b8c*/ 	.word	0x000098c0


	//----- nvinfo : EIATTR_MBARRIER_INSTR_OFFSETS
	.align		4
.L_38:
        /*2b90*/ 	.byte	0x04, 0x39
        /*2b92*/ 	.short	(.L_40 - .L_39)


	//   ....[0]....
.L_39:
        /*2b94*/ 	.word	0x00000550
        /*2b98*/ 	.word	0x000000ff
        /*2b9c*/ 	.word	0x00000000
        /*2ba0*/ 	.short	0x0100
        /*2ba2*/ 	.byte	0x08
	.zero		1


	//   ....[1]....
        /*2ba4*/ 	.word	0x00000560
        /*2ba8*/ 	.word	0x000000ff
        /*2bac*/ 	.word	0x00000018
        /*2bb0*/ 	.short	0x0100
        /*2bb2*/ 	.byte	0x08
	.zero		1


	//   ....[2]....
        /*2bb4*/ 	.word	0x00000570
        /*2bb8*/ 	.word	0x000000ff
        /*2bbc*/ 	.word	0x00000008
        /*2bc0*/ 	.short	0x0100
        /*2bc2*/ 	.byte	0x08
	.zero		1


	//   ....[3]....
        /*2bc4*/ 	.word	0x00000580
        /*2bc8*/ 	.word	0x000000ff
        /*2bcc*/ 	.word	0x00000020
        /*2bd0*/ 	.short	0x0100
        /*2bd2*/ 	.byte	0x08
	.zero		1


	//   ....[4]....
        /*2bd4*/ 	.word	0x00000590
        /*2bd8*/ 	.word	0x000000ff
        /*2bdc*/ 	.word	0x00000010
        /*2be0*/ 	.short	0x0100
        /*2be2*/ 	.byte	0x08
	.zero		1


	//   ....[5]....
        /*2be4*/ 	.word	0x000005a0
        /*2be8*/ 	.word	0x000000ff
        /*2bec*/ 	.word	0x00000028
        /*2bf0*/ 	.short	0x0100
        /*2bf2*/ 	.byte	0x08
	.zero		1


	//   ....[6]....
        /*2bf4*/ 	.word	0x00000700
        /*2bf8*/ 	.word	0x000000ff
        /*2bfc*/ 	.word	0x00000030
        /*2c00*/ 	.short	0x0100
        /*2c02*/ 	.byte	0x08
	.zero		1


	//   ....[7]....
        /*2c04*/ 	.word	0x00000710
        /*2c08*/ 	.word	0x000000ff
        /*2c0c*/ 	.word	0x00000050
        /*2c10*/ 	.short	0x0100
        /*2c12*/ 	.byte	0x08
	.zero		1


	//   ....[8]....
        /*2c14*/ 	.word	0x00000720
        /*2c18*/ 	.word	0x000000ff
        /*2c1c*/ 	.word	0x00000038
        /*2c20*/ 	.short	0x0100
        /*2c22*/ 	.byte	0x08
	.zero		1


	//   ....[9]....
        /*2c24*/ 	.word	0x00000730
        /*2c28*/ 	.word	0x000000ff
        /*2c2c*/ 	.word	0x00000058
        /*2c30*/ 	.short	0x0100
        /*2c32*/ 	.byte	0x08
	.zero		1


	//   ....[10]....
        /*2c34*/ 	.word	0x00000740
        /*2c38*/ 	.word	0x000000ff
        /*2c3c*/ 	.word	0x00000040
        /*2c40*/ 	.short	0x0100
        /*2c42*/ 	.byte	0x08
	.zero		1


	//   ....[11]....
        /*2c44*/ 	.word	0x00000750
        /*2c48*/ 	.word	0x000000ff
        /*2c4c*/ 	.word	0x00000060
        /*2c50*/ 	.short	0x0100
        /*2c52*/ 	.byte	0x08
	.zero		1


	//   ....[12]....
        /*2c54*/ 	.word	0x00000760
        /*2c58*/ 	.word	0x000000ff
        /*2c5c*/ 	.word	0x00000048
        /*2c60*/ 	.short	0x0100
        /*2c62*/ 	.byte	0x08
	.zero		1


	//   ....[13]....
        /*2c64*/ 	.word	0x00000770
        /*2c68*/ 	.word	0x000000ff
        /*2c6c*/ 	.word	0x00000068
        /*2c70*/ 	.short	0x0100
        /*2c72*/ 	.byte	0x08
	.zero		1


	//   ....[14]....
        /*2c74*/ 	.word	0x00000b90
        /*2c78*/ 	.word	0x000000ff
        /*2c7c*/ 	.word	0x00000070
        /*2c80*/ 	.short	0x0100
        /*2c82*/ 	.byte	0x06
	.zero		1


	//   ....[15]....
        /*2c84*/ 	.word	0x00000c20
        /*2c88*/ 	.word	0x000000ff
        /*2c8c*/ 	.word	0x00000078
        /*2c90*/ 	.short	0x0100
        /*2c92*/ 	.byte	0x06
	.zero		1


	//   ....[16]....
        /*2c94*/ 	.word	0x00001a70
        /*2c98*/ 	.word	0x00000003
        /*2c9c*/ 	.word	0x00000000
        /*2ca0*/ 	.short	0x010a
        /*2ca2*/ 	.byte	0x3f
	.zero		1


	//   ....[17]....
        /*2ca4*/ 	.word	0x00001ab0
        /*2ca8*/ 	.word	0x00000003
        /*2cac*/ 	.word	0x00000000
        /*2cb0*/ 	.short	0x010a
        /*2cb2*/ 	.byte	0x3f
	.zero		1


	//   ....[18]....
        /*2cb4*/ 	.word	0x00005150
        /*2cb8*/ 	.word	0x000000ff
        /*2cbc*/ 	.word	0x00000000
        /*2cc0*/ 	.short	0x010a
        /*2cc2*/ 	.byte	0x04
	.zero		1


	//   ....[19]....
        /*2cc4*/ 	.word	0x00005190
        /*2cc8*/ 	.word	0x000000ff
        /*2ccc*/ 	.word	0x00000000
        /*2cd0*/ 	.short	0x010a
        /*2cd2*/ 	.byte	0x04
	.zero		1


	//   ....[20]....
        /*2cd4*/ 	.word	0x00009360
        /*2cd8*/ 	.word	0x00000004
        /*2cdc*/ 	.word	0x00000000
        /*2ce0*/ 	.short	0x0101
        /*2ce2*/ 	.byte	0x3f
	.zero		1


	//   ....[21]....
        /*2ce4*/ 	.word	0x00009590
        /*2ce8*/ 	.word	0x00000000
        /*2cec*/ 	.word	0x00000000
        /*2cf0*/ 	.short	0x0101
        /*2cf2*/ 	.byte	0x3f
	.zero		1


	//   ....[22]....
        /*2cf4*/ 	.word	0x00009da0
        /*2cf8*/ 	.word	0x000000ff
        /*2cfc*/ 	.word	0x00000030
        /*2d00*/ 	.short	0x010a
        /*2d02*/ 	.byte	0x31
	.zero		1


	//   ....[23]....
        /*2d04*/ 	.word	0x0000c020
        /*2d08*/ 	.word	0x000000ff
        /*2d0c*/ 	.word	0x00000000
        /*2d10*/ 	.short	0x0101
        /*2d12*/ 	.byte	0x04
	.zero		1


	//   ....[24]....
        /*2d14*/ 	.word	0x0000c0f0
        /*2d18*/ 	.word	0x00000006
        /*2d1c*/ 	.word	0x00000030
        /*2d20*/ 	.short	0x010a
        /*2d22*/ 	.byte	0x3f
	.zero		1


	//   ....[25]....
        /*2d24*/ 	.word	0x0000e030
        /*2d28*/ 	.word	0x000000ff
        /*2d2c*/ 	.word	0x00000000
        /*2d30*/ 	.short	0x0101
        /*2d32*/ 	.byte	0x04
	.zero		1


	//   ....[26]....
        /*2d34*/ 	.word	0x0000e110
        /*2d38*/ 	.word	0x00000006
        /*2d3c*/ 	.word	0x00000030
        /*2d40*/ 	.short	0x010a
        /*2d42*/ 	.byte	0x3f
	.zero		1


	//   ....[27]....
        /*2d44*/ 	.word	0x00010180
        /*2d48*/ 	.word	0x000000ff
        /*2d4c*/ 	.word	0x00000000
        /*2d50*/ 	.short	0x0101
        /*2d52*/ 	.byte	0x04
	.zero		1


	//   ....[28]....
        /*2d54*/ 	.word	0x00010250
        /*2d58*/ 	.word	0x00000007
        /*2d5c*/ 	.word	0x00000030
        /*2d60*/ 	.short	0x010a
        /*2d62*/ 	.byte	0x3f
	.zero		1


	//   ....[29]....
        /*2d64*/ 	.word	0x000121d0
        /*2d68*/ 	.word	0x000000ff
        /*2d6c*/ 	.word	0x00000000
        /*2d70*/ 	.short	0x0101
        /*2d72*/ 	.byte	0x04
	.zero		1


	//   ....[30]....
        /*2d74*/ 	.word	0x000122a0
        /*2d78*/ 	.word	0x00000018
        /*2d7c*/ 	.word	0x00000030
        /*2d80*/ 	.short	0x010a
        /*2d82*/ 	.byte	0x3f
	.zero		1


	//   ....[31]....
        /*2d84*/ 	.word	0x00014300
        /*2d88*/ 	.word	0x000000ff
        /*2d8c*/ 	.word	0x00000000
        /*2d90*/ 	.short	0x0101
        /*2d92*/ 	.byte	0x04
	.zero		1


	//   ....[32]....
        /*2d94*/ 	.word	0x000143e0
        /*2d98*/ 	.word	0x00000019
        /*2d9c*/ 	.word	0x00000030
        /*2da0*/ 	.short	0x010a
        /*2da2*/ 	.byte	0x3f
	.zero		1


	//   ....[33]....
        /*2da4*/ 	.word	0x00016330
        /*2da8*/ 	.word	0x000000ff
        /*2dac*/ 	.word	0x00000000
        /*2db0*/ 	.short	0x0101
        /*2db2*/ 	.byte	0x04
	.zero		1


	//   ....[34]....
        /*2db4*/ 	.word	0x00016410
        /*2db8*/ 	.word	0x00000018
        /*2dbc*/ 	.word	0x00000030
        /*2dc0*/ 	.short	0x010a
        /*2dc2*/ 	.byte	0x3f
	.zero		1


	//   ....[35]....
        /*2dc4*/ 	.word	0x00018460
        /*2dc8*/ 	.word	0x000000ff
        /*2dcc*/ 	.word	0x00000000
        /*2dd0*/ 	.short	0x0101
        /*2dd2*/ 	.byte	0x04
	.zero		1


	//   ....[36]....
        /*2dd4*/ 	.word	0x00018540
        /*2dd8*/ 	.word	0x00000018
        /*2ddc*/ 	.word	0x00000030
        /*2de0*/ 	.short	0x010a
        /*2de2*/ 	.byte	0x3f
	.zero		1


	//   ....[37]....
        /*2de4*/ 	.word	0x0001a490
        /*2de8*/ 	.word	0x000000ff
        /*2dec*/ 	.word	0x00000000
        /*2df0*/ 	.short	0x0101
        /*2df2*/ 	.byte	0x04
	.zero		1


	//   ....[38]....
        /*2df4*/ 	.word	0x0001a570
        /*2df8*/ 	.word	0x00000018
        /*2dfc*/ 	.word	0x00000030
        /*2e00*/ 	.short	0x010a
        /*2e02*/ 	.byte	0x3f
	.zero		1


	//   ....[39]....
        /*2e04*/ 	.word	0x0001c5c0
        /*2e08*/ 	.word	0x000000ff
        /*2e0c*/ 	.word	0x00000000
        /*2e10*/ 	.short	0x0101
        /*2e12*/ 	.byte	0x04
	.zero		1


	//   ....[40]....
        /*2e14*/ 	.word	0x0001c6a0
        /*2e18*/ 	.word	0x00000018
        /*2e1c*/ 	.word	0x00000030
        /*2e20*/ 	.short	0x010a
        /*2e22*/ 	.byte	0x3f
	.zero		1


	//   ....[41]....
        /*2e24*/ 	.word	0x0001e5f0
        /*2e28*/ 	.word	0x000000ff
        /*2e2c*/ 	.word	0x00000000
        /*2e30*/ 	.short	0x0101
        /*2e32*/ 	.byte	0x04
	.zero		1


	//   ....[42]....
        /*2e34*/ 	.word	0x0001e6d0
        /*2e38*/ 	.word	0x00000018
        /*2e3c*/ 	.word	0x00000030
        /*2e40*/ 	.short	0x010a
        /*2e42*/ 	.byte	0x3f
	.zero		1


	//   ....[43]....
        /*2e44*/ 	.word	0x00020720
        /*2e48*/ 	.word	0x000000ff
        /*2e4c*/ 	.word	0x00000000
        /*2e50*/ 	.short	0x0101
        /*2e52*/ 	.byte	0x04
	.zero		1


	//   ....[44]....
        /*2e54*/ 	.word	0x00020800
        /*2e58*/ 	.word	0x00000018
        /*2e5c*/ 	.word	0x00000030
        /*2e60*/ 	.short	0x010a
        /*2e62*/ 	.byte	0x3f
	.zero		1


	//   ....[45]....
        /*2e64*/ 	.word	0x00022750
        /*2e68*/ 	.word	0x000000ff
        /*2e6c*/ 	.word	0x00000000
        /*2e70*/ 	.short	0x0101
        /*2e72*/ 	.byte	0x04
	.zero		1


	//   ....[46]....
        /*2e74*/ 	.word	0x00022830
        /*2e78*/ 	.word	0x00000018
        /*2e7c*/ 	.word	0x00000030
        /*2e80*/ 	.short	0x010a
        /*2e82*/ 	.byte	0x3f
	.zero		1


	//   ....[47]....
        /*2e84*/ 	.word	0x00024880
        /*2e88*/ 	.word	0x000000ff
        /*2e8c*/ 	.word	0x00000000
        /*2e90*/ 	.short	0x0101
        /*2e92*/ 	.byte	0x04
	.zero		1


	//   ....[48]....
        /*2e94*/ 	.word	0x00024960
        /*2e98*/ 	.word	0x00000018
        /*2e9c*/ 	.word	0x00000030
        /*2ea0*/ 	.short	0x010a
        /*2ea2*/ 	.byte	0x3f
	.zero		1


	//   ....[49]....
        /*2ea4*/ 	.word	0x000268b0
        /*2ea8*/ 	.word	0x000000ff
        /*2eac*/ 	.word	0x00000000
        /*2eb0*/ 	.short	0x0101
        /*2eb2*/ 	.byte	0x04
	.zero		1


	//   ....[50]....
        /*2eb4*/ 	.word	0x00026990
        /*2eb8*/ 	.word	0x00000018
        /*2ebc*/ 	.word	0x00000030
        /*2ec0*/ 	.short	0x010a
        /*2ec2*/ 	.byte	0x3f
	.zero		1


	//   ....[51]....
        /*2ec4*/ 	.word	0x000289e0
        /*2ec8*/ 	.word	0x000000ff
        /*2ecc*/ 	.word	0x00000000
        /*2ed0*/ 	.short	0x0101
        /*2ed2*/ 	.byte	0x04
	.zero		1


	//   ....[52]....
        /*2ed4*/ 	.word	0x00028ab0
        /*2ed8*/ 	.word	0x00000019
        /*2edc*/ 	.word	0x00000030
        /*2ee0*/ 	.short	0x010a
        /*2ee2*/ 	.byte	0x3f
	.zero		1


	//   ....[53]....
        /*2ee4*/ 	.word	0x0002a9c0
        /*2ee8*/ 	.word	0x000000ff
        /*2eec*/ 	.word	0x00000000
        /*2ef0*/ 	.short	0x0101
        /*2ef2*/ 	.byte	0x04
	.zero		1


	//   ....[54]....
        /*2ef4*/ 	.word	0x0002b390
        /*2ef8*/ 	.word	0x000000ff
        /*2efc*/ 	.word	0x00000000
        /*2f00*/ 	.short	0x0101
        /*2f02*/ 	.byte	0x04
	.zero		1


	//   ....[55]....
        /*2f04*/ 	.word	0x0002b9f0
        /*2f08*/ 	.word	0x000000ff
        /*2f0c*/ 	.word	0x00000078
        /*2f10*/ 	.short	0x010a
        /*2f12*/ 	.byte	0x04
	.zero		1


	//   ....[56]....
        /*2f14*/ 	.word	0x0002be00
        /*2f18*/ 	.word	0x000000ff
        /*2f1c*/ 	.word	0x00000050
        /*2f20*/ 	.short	0x010a
        /*2f22*/ 	.byte	0x0d
	.zero		1


	//   ....[57]....
        /*2f24*/ 	.word	0x0002bef0
        /*2f28*/ 	.word	0x000000ff
        /*2f2c*/ 	.word	0x00000030
        /*2f30*/ 	.short	0x010b
        /*2f32*/ 	.byte	0x0d
	.zero		1


	//   ....[58]....
        /*2f34*/ 	.word	0x0002bf50
        /*2f38*/ 	.word	0x000000ff
        /*2f3c*/ 	.word	0x00000000
        /*2f40*/ 	.short	0x0101
        /*2f42*/ 	.byte	0x1d
	.zero		1


	//   ....[59]....
        /*2f44*/ 	.word	0x0002bf80
        /*2f48*/ 	.word	0x000000ff
        /*2f4c*/ 	.word	0x00000058
        /*2f50*/ 	.short	0x010a
        /*2f52*/ 	.byte	0x0d
	.zero		1


	//   ....[60]....
        /*2f54*/ 	.word	0x0002c090
        /*2f58*/ 	.word	0x000000ff
        /*2f5c*/ 	.word	0x00000038
        /*2f60*/ 	.short	0x010b
        /*2f62*/ 	.byte	0x0d
	.zero		1


	//   ....[61]....
        /*2f64*/ 	.word	0x0002c100
        /*2f68*/ 	.word	0x000000ff
        /*2f6c*/ 	.word	0x00000000
        /*2f70*/ 	.short	0x0101
        /*2f72*/ 	.byte	0x17
	.zero		1


	//   ....[62]....
        /*2f74*/ 	.word	0x0002c130
        /*2f78*/ 	.word	0x000000ff
        /*2f7c*/ 	.word	0x00000060
        /*2f80*/ 	.short	0x010a
        /*2f82*/ 	.byte	0x0d
	.zero		1


	//   ....[63]....
        /*2f84*/ 	.word	0x0002c230
        /*2f88*/ 	.word	0x000000ff
        /*2f8c*/ 	.word	0x00000040
        /*2f90*/ 	.short	0x010b
        /*2f92*/ 	.byte	0x0d
	.zero		1


	//   ....[64]....
        /*2f94*/ 	.word	0x0002c290
        /*2f98*/ 	.word	0x000000ff
        /*2f9c*/ 	.word	0x00000000
        /*2fa0*/ 	.short	0x0101
        /*2fa2*/ 	.byte	0x15
	.zero		1


	//   ....[65]....
        /*2fa4*/ 	.word	0x0002c2c0
        /*2fa8*/ 	.word	0x000000ff
        /*2fac*/ 	.word	0x00000068
        /*2fb0*/ 	.short	0x010a
        /*2fb2*/ 	.byte	0x0d
	.zero		1


	//   ....[66]....
        /*2fb4*/ 	.word	0x0002c3c0
        /*2fb8*/ 	.word	0x000000ff
        /*2fbc*/ 	.word	0x00000048
        /*2fc0*/ 	.short	0x010b
        /*2fc2*/ 	.byte	0x0d
	.zero		1


	//   ....[67]....
        /*2fc4*/ 	.word	0x0002c430
        /*2fc8*/ 	.word	0x000000ff
        /*2fcc*/ 	.word	0x00000000
        /*2fd0*/ 	.short	0x0101
        /*2fd2*/ 	.byte	0x16
	.zero		1


	//   ....[68]....
        /*2fd4*/ 	.word	0x0002c470
        /*2fd8*/ 	.word	0x000000ff
        /*2fdc*/ 	.word	0x00000050
        /*2fe0*/ 	.short	0x010a
        /*2fe2*/ 	.byte	0x0d
	.zero		1


	//   ....[69]....
        /*2fe4*/ 	.word	0x0002c560
        /*2fe8*/ 	.word	0x000000ff
        /*2fec*/ 	.word	0x00000030
        /*2ff0*/ 	.short	0x010b
        /*2ff2*/ 	.byte	0x0d
	.zero		1


	//   ....[70]....
        /*2ff4*/ 	.word	0x0002c5a0
        /*2ff8*/ 	.word	0x000000ff
        /*2ffc*/ 	.word	0x00000000
        /*3000*/ 	.short	0x0101
        /*3002*/ 	.byte	0x1d
	.zero		1


	//   ....[71]....
        /*3004*/ 	.word	0x0002c5d0
        /*3008*/ 	.word	0x000000ff
        /*300c*/ 	.word	0x00000058
        /*3010*/ 	.short	0x010a
        /*3012*/ 	.byte	0x0d
	.zero		1


	//   ....[72]....
        /*3014*/ 	.word	0x0002c6d0
        /*3018*/ 	.word	0x000000ff
        /*301c*/ 	.word	0x00000038
        /*3020*/ 	.short	0x010b
        /*3022*/ 	.byte	0x0d
	.zero		1


	//   ....[73]....
        /*3024*/ 	.word	0x0002c710
        /*3028*/ 	.word	0x000000ff
        /*302c*/ 	.word	0x00000000
        /*3030*/ 	.short	0x0101
        /*3032*/ 	.byte	0x17
	.zero		1


	//   ....[74]....
        /*3034*/ 	.word	0x0002c750
        /*3038*/ 	.word	0x000000ff
        /*303c*/ 	.word	0x00000060
        /*3040*/ 	.short	0x010a
        /*3042*/ 	.byte	0x0d
	.zero		1


	//   ....[75]....
        /*3044*/ 	.word	0x0002c840
        /*3048*/ 	.word	0x000000ff
        /*304c*/ 	.word	0x00000040
        /*3050*/ 	.short	0x010b
        /*3052*/ 	.byte	0x0d
	.zero		1


	//   ....[76]....
        /*3054*/ 	.word	0x0002c880
        /*3058*/ 	.word	0x000000ff
        /*305c*/ 	.word	0x00000000
        /*3060*/ 	.short	0x0101
        /*3062*/ 	.byte	0x15
	.zero		1


	//   ....[77]....
        /*3064*/ 	.word	0x0002c8b0
        /*3068*/ 	.word	0x000000ff
        /*306c*/ 	.word	0x00000068
        /*3070*/ 	.short	0x010a
        /*3072*/ 	.byte	0x0d
	.zero		1


	//   ....[78]....
        /*3074*/ 	.word	0x0002c9b0
        /*3078*/ 	.word	0x000000ff
        /*307c*/ 	.word	0x00000048
        /*3080*/ 	.short	0x010b
        /*3082*/ 	.byte	0x0d
	.zero		1


	//   ....[79]....
        /*3084*/ 	.word	0x0002c9f0
        /*3088*/ 	.word	0x000000ff
        /*308c*/ 	.word	0x00000000
        /*3090*/ 	.short	0x0101
        /*3092*/ 	.byte	0x16
	.zero		1


	//   ....[80]....
        /*3094*/ 	.word	0x0002ca30
        /*3098*/ 	.word	0x000000ff
        /*309c*/ 	.word	0x00000050
        /*30a0*/ 	.short	0x010a
        /*30a2*/ 	.byte	0x0d
	.zero		1


	//   ....[81]....
        /*30a4*/ 	.word	0x0002cb30
        /*30a8*/ 	.word	0x000000ff
        /*30ac*/ 	.word	0x00000030
        /*30b0*/ 	.short	0x010b
        /*30b2*/ 	.byte	0x0d
	.zero		1


	//   ....[82]....
        /*30b4*/ 	.word	0x0002cb70
        /*30b8*/ 	.word	0x000000ff
        /*30bc*/ 	.word	0x00000000
        /*30c0*/ 	.short	0x0101
        /*30c2*/ 	.byte	0x1d
	.zero		1


	//   ....[83]....
        /*30c4*/ 	.word	0x0002cba0
        /*30c8*/ 	.word	0x000000ff
        /*30cc*/ 	.word	0x00000058
        /*30d0*/ 	.short	0x010a
        /*30d2*/ 	.byte	0x0d
	.zero		1


	//   ....[84]....
        /*30d4*/ 	.word	0x0002cca0
        /*30d8*/ 	.word	0x000000ff
        /*30dc*/ 	.word	0x00000038
        /*30e0*/ 	.short	0x010b
        /*30e2*/ 	.byte	0x0d
	.zero		1


	//   ....[85]....
        /*30e4*/ 	.word	0x0002cce0
        /*30e8*/ 	.word	0x000000ff
        /*30ec*/ 	.word	0x00000000
        /*30f0*/ 	.short	0x0101
        /*30f2*/ 	.byte	0x17
	.zero		1


	//   ....[86]....
        /*30f4*/ 	.word	0x0002cd20
        /*30f8*/ 	.word	0x000000ff
        /*30fc*/ 	.word	0x00000060
        /*3100*/ 	.short	0x010a
        /*3102*/ 	.byte	0x0d
	.zero		1


	//   ....[87]....
        /*3104*/ 	.word	0x0002ce20
        /*3108*/ 	.word	0x000000ff
        /*310c*/ 	.word	0x00000040
        /*3110*/ 	.short	0x010b
        /*3112*/ 	.byte	0x0d
	.zero		1


	//   ....[88]....
        /*3114*/ 	.word	0x0002ce60
        /*3118*/ 	.word	0x000000ff
        /*311c*/ 	.word	0x00000000
        /*3120*/ 	.short	0x0101
        /*3122*/ 	.byte	0x15
	.zero		1


	//   ....[89]....
        /*3124*/ 	.word	0x0002ce90
        /*3128*/ 	.word	0x000000ff
        /*312c*/ 	.word	0x00000068
        /*3130*/ 	.short	0x010a
        /*3132*/ 	.byte	0x0d
	.zero		1


	//   ....[90]....
        /*3134*/ 	.word	0x0002cf90
        /*3138*/ 	.word	0x000000ff
        /*313c*/ 	.word	0x00000048
        /*3140*/ 	.short	0x010b
        /*3142*/ 	.byte	0x0d
	.zero		1


	//   ....[91]....
        /*3144*/ 	.word	0x0002cfd0
        /*3148*/ 	.word	0x000000ff
        /*314c*/ 	.word	0x00000000
        /*3150*/ 	.short	0x0101
        /*3152*/ 	.byte	0x16
	.zero		1


	//   ....[92]....
        /*3154*/ 	.word	0x0002d010
        /*3158*/ 	.word	0x000000ff
        /*315c*/ 	.word	0x00000050
        /*3160*/ 	.short	0x010a
        /*3162*/ 	.byte	0x0d
	.zero		1


	//   ....[93]....
        /*3164*/ 	.word	0x0002d110
        /*3168*/ 	.word	0x000000ff
        /*316c*/ 	.word	0x00000030
        /*3170*/ 	.short	0x010b
        /*3172*/ 	.byte	0x0d
	.zero		1


	//   ....[94]....
        /*3174*/ 	.word	0x0002d150
        /*3178*/ 	.word	0x000000ff
        /*317c*/ 	.word	0x00000000
        /*3180*/ 	.short	0x0101
        /*3182*/ 	.byte	0x1d
	.zero		1


	//   ....[95]....
        /*3184*/ 	.word	0x0002d180
        /*3188*/ 	.word	0x000000ff
        /*318c*/ 	.word	0x00000058
        /*3190*/ 	.short	0x010a
        /*3192*/ 	.byte	0x0d
	.zero		1


	//   ....[96]....
        /*3194*/ 	.word	0x0002d280
        /*3198*/ 	.word	0x000000ff
        /*319c*/ 	.word	0x00000038
        /*31a0*/ 	.short	0x010b
        /*31a2*/ 	.byte	0x0d
	.zero		1


	//   ....[97]....
        /*31a4*/ 	.word	0x0002d2c0
        /*31a8*/ 	.word	0x000000ff
        /*31ac*/ 	.word	0x00000000
        /*31b0*/ 	.short	0x0101
        /*31b2*/ 	.byte	0x17
	.zero		1


	//   ....[98]....
        /*31b4*/ 	.word	0x0002d300
        /*31b8*/ 	.word	0x000000ff
        /*31bc*/ 	.word	0x00000060
        /*31c0*/ 	.short	0x010a
        /*31c2*/ 	.byte	0x0d
	.zero		1


	//   ....[99]....
        /*31c4*/ 	.word	0x0002d400
        /*31c8*/ 	.word	0x000000ff
        /*31cc*/ 	.word	0x00000040
        /*31d0*/ 	.short	0x010b
        /*31d2*/ 	.byte	0x0d
	.zero		1


	//   ....[100]....
        /*31d4*/ 	.word	0x0002d440
        /*31d8*/ 	.word	0x000000ff
        /*31dc*/ 	.word	0x00000000
        /*31e0*/ 	.short	0x0101
        /*31e2*/ 	.byte	0x15
	.zero		1


	//   ....[101]....
        /*31e4*/ 	.word	0x0002d470
        /*31e8*/ 	.word	0x000000ff
        /*31ec*/ 	.word	0x00000068
        /*31f0*/ 	.short	0x010a
        /*31f2*/ 	.byte	0x0d
	.zero		1


	//   ....[102]....
        /*31f4*/ 	.word	0x0002d570
        /*31f8*/ 	.word	0x000000ff
        /*31fc*/ 	.word	0x00000048
        /*3200*/ 	.short	0x010b
        /*3202*/ 	.byte	0x0d
	.zero		1


	//   ....[103]....
        /*3204*/ 	.word	0x0002d5c0
        /*3208*/ 	.word	0x000000ff
        /*320c*/ 	.word	0x00000000
        /*3210*/ 	.short	0x0101
        /*3212*/ 	.byte	0x16
	.zero		1


	//   ....[104]....
        /*3214*/ 	.word	0x0002dcc0
        /*3218*/ 	.word	0x00000000
        /*321c*/ 	.word	0x00000050
        /*3220*/ 	.short	0x010a
        /*3222*/ 	.byte	0x3f
	.zero		1


	//   ....[105]....
        /*3224*/ 	.word	0x0002dd00
        /*3228*/ 	.word	0x00000000
        /*322c*/ 	.word	0x00000058
        /*3230*/ 	.short	0x010a
        /*3232*/ 	.byte	0x3f
	.zero		1


	//   ....[106]....
        /*3234*/ 	.word	0x0002dd40
        /*3238*/ 	.word	0x00000000
        /*323c*/ 	.word	0x00000060
        /*3240*/ 	.short	0x010a
        /*3242*/ 	.byte	0x3f
	.zero		1


	//   ....[107]....
        /*3244*/ 	.word	0x0002dda0
        /*3248*/ 	.word	0x00000000
        /*324c*/ 	.word	0x00000068
        /*3250*/ 	.short	0x010a
        /*3252*/ 	.byte	0x3f
	.zero		1


	//   ....[108]....
        /*3254*/ 	.word	0x0002e0e0
        /*3258*/ 	.word	0x0000000d
        /*325c*/ 	.word	0x00000018
        /*3260*/ 	.short	0x010a
        /*3262*/ 	.byte	0x3f
	.zero		1


	//   ....[109]....
        /*3264*/ 	.word	0x0002e470
        /*3268*/ 	.word	0x00000002
        /*326c*/ 	.word	0x00000078
        /*3270*/ 	.short	0x0101
        /*3272*/ 	.byte	0x3f
	.zero		1


	//   ....[110]....
        /*3274*/ 	.word	0x0002ec10
        /*3278*/ 	.word	0x00000005
        /*327c*/ 	.word	0x00000000
        /*3280*/ 	.short	0x010a
        /*3282*/ 	.byte	0x3f
	.zero		1


	//   ....[111]....
        /*3284*/ 	.word	0x0002eca0
        /*3288*/ 	.word	0x00000007
        /*328c*/ 	.word	0x00000000
        /*3290*/ 	.short	0x010a
        /*3292*/ 	.byte	0x3f
	.zero		1


	//   ....[112]....
        /*3294*/ 	.word	0x0002ed30
        /*3298*/ 	.word	0x00000003
        /*329c*/ 	.word	0x00000000
        /*32a0*/ 	.short	0x010a
        /*32a2*/ 	.byte	0x3f
	.zero		1


	//   ....[113]....
        /*32a4*/ 	.word	0x0002ed90
        /*32a8*/ 	.word	0x00000003
        /*32ac*/ 	.word	0x00000000
        /*32b0*/ 	.short	0x010a
        /*32b2*/ 	.byte	0x3f
	.zero		1


	//   ....[114]....
        /*32b4*/ 	.word	0x0002edf0
        /*32b8*/ 	.word	0x00000005
        /*32bc*/ 	.word	0x00000000
        /*32c0*/ 	.short	0x010a
        /*32c2*/ 	.byte	0x3f
	.zero		1


	//   ....[115]....
        /*32c4*/ 	.word	0x0002ee50
        /*32c8*/ 	.word	0x00000003
        /*32cc*/ 	.word	0x00000030
        /*32d0*/ 	.short	0x010a
        /*32d2*/ 	.byte	0x3f
	.zero		1


	//   ....[116]....
        /*32d4*/ 	.word	0x0002eea0
        /*32d8*/ 	.word	0x00000006
        /*32dc*/ 	.word	0x00000030
        /*32e0*/ 	.short	0x010a
        /*32e2*/ 	.byte	0x3f
	.zero		1


	//   ....[117]....
        /*32e4*/ 	.word	0x0002eef0
        /*32e8*/ 	.word	0x00000006
        /*32ec*/ 	.word	0x00000030
        /*32f0*/ 	.short	0x010a
        /*32f2*/ 	.byte	0x3f
	.zero		1


	//   ....[118]....
        /*32f4*/ 	.word	0x0002ef40
        /*32f8*/ 	.word	0x00000007
        /*32fc*/ 	.word	0x00000030
        /*3300*/ 	.short	0x010a
        /*3302*/ 	.byte	0x3f
	.zero		1


	//   ....[119]....
        /*3304*/ 	.word	0x0002ef90
        /*3308*/ 	.word	0x00000018
        /*330c*/ 	.word	0x00000030
        /*3310*/ 	.short	0x010a
        /*3312*/ 	.byte	0x3f
	.zero		1


	//   ....[120]....
        /*3314*/ 	.word	0x0002efe0
        /*3318*/ 	.word	0x00000019
        /*331c*/ 	.word	0x00000030
        /*3320*/ 	.short	0x010a
        /*3322*/ 	.byte	0x3f
	.zero		1


	//   ....[121]....
        /*3324*/ 	.word	0x0002f030
        /*3328*/ 	.word	0x00000018
        /*332c*/ 	.word	0x00000030
        /*3330*/ 	.short	0x010a
        /*3332*/ 	.byte	0x3f
	.zero		1


	//   ....[122]....
        /*3334*/ 	.word	0x0002f080
        /*3338*/ 	.word	0x00000018
        /*333c*/ 	.word	0x00000030
        /*3340*/ 	.short	0x010a
        /*3342*/ 	.byte	0x3f
	.zero		1


	//   ....[123]....
        /*3344*/ 	.word	0x0002f0d0
        /*3348*/ 	.word	0x00000018
        /*334c*/ 	.word	0x00000030
        /*3350*/ 	.short	0x010a
        /*3352*/ 	.byte	0x3f
	.zero		1


	//   ....[124]....
        /*3354*/ 	.word	0x0002f120
        /*3358*/ 	.word	0x00000018
        /*335c*/ 	.word	0x00000030
        /*3360*/ 	.short	0x010a
        /*3362*/ 	.byte	0x3f
	.zero		1


	//   ....[125]....
        /*3364*/ 	.word	0x0002f170
        /*3368*/ 	.word	0x00000018
        /*336c*/ 	.word	0x00000030
        /*3370*/ 	.short	0x010a
        /*3372*/ 	.byte	0x3f
	.zero		1


	//   ....[126]....
        /*3374*/ 	.word	0x0002f1c0
        /*3378*/ 	.word	0x00000018
        /*337c*/ 	.word	0x00000030
        /*3380*/ 	.short	0x010a
        /*3382*/ 	.byte	0x3f
	.zero		1


	//   ....[127]....
        /*3384*/ 	.word	0x0002f210
        /*3388*/ 	.word	0x00000018
        /*338c*/ 	.word	0x00000030
        /*3390*/ 	.short	0x010a
        /*3392*/ 	.byte	0x3f
	.zero		1


	//   ....[128]....
        /*3394*/ 	.word	0x0002f260
        /*3398*/ 	.word	0x00000018
        /*339c*/ 	.word	0x00000030
        /*33a0*/ 	.short	0x010a
        /*33a2*/ 	.byte	0x3f
	.zero		1


	//   ....[129]....
        /*33a4*/ 	.word	0x0002f2b0
        /*33a8*/ 	.word	0x00000018
        /*33ac*/ 	.word	0x00000030
        /*33b0*/ 	.short	0x010a
        /*33b2*/ 	.byte	0x3f
	.zero		1


	//   ....[130]....
        /*33b4*/ 	.word	0x0002f300
        /*33b8*/ 	.word	0x00000019
        /*33bc*/ 	.word	0x00000030
        /*33c0*/ 	.short	0x010a
        /*33c2*/ 	.byte	0x3f
	.zero		1


	//   ....[131]....
        /*33c4*/ 	.word	0x0002f360
        /*33c8*/ 	.word	0x00000005
        /*33cc*/ 	.word	0x00000078
        /*33d0*/ 	.short	0x010a
        /*33d2*/ 	.byte	0x3f
	.zero		1


	//   ....[132]....
        /*33d4*/ 	.word	0x0002f3c0
        /*33d8*/ 	.word	0x00000003
        /*33dc*/ 	.word	0x00000050
        /*33e0*/ 	.short	0x010a
        /*33e2*/ 	.byte	0x3f
	.zero		1


	//   ....[133]....
        /*33e4*/ 	.word	0x0002f420
        /*33e8*/ 	.word	0x00000003
        /*33ec*/ 	.word	0x00000058
        /*33f0*/ 	.short	0x010a
        /*33f2*/ 	.byte	0x3f
	.zero		1


	//   ....[134]....
        /*33f4*/ 	.word	0x0002f480
        /*33f8*/ 	.word	0x00000003
        /*33fc*/ 	.word	0x00000060
        /*3400*/ 	.short	0x010a
        /*3402*/ 	.byte	0x3f
	.zero		1


	//   ....[135]....
        /*3404*/ 	.word	0x0002f4e0
        /*3408*/ 	.word	0x00000003
        /*340c*/ 	.word	0x00000068
        /*3410*/ 	.short	0x010a
        /*3412*/ 	.byte	0x3f
	.zero		1


	//   ....[136]....
        /*3414*/ 	.word	0x0002f540
        /*3418*/ 	.word	0x00000004
        /*341c*/ 	.word	0x00000050
        /*3420*/ 	.short	0x010a
        /*3422*/ 	.byte	0x3f
	.zero		1


	//   ....[137]....
        /*3424*/ 	.word	0x0002f5a0
        /*3428*/ 	.word	0x00000004
        /*342c*/ 	.word	0x00000058
        /*3430*/ 	.short	0x010a
        /*3432*/ 	.byte	0x3f
	.zero		1


	//   ....[138]....
        /*3434*/ 	.word	0x0002f600
        /*3438*/ 	.word	0x00000004
        /*343c*/ 	.word	0x00000060
        /*3440*/ 	.short	0x010a
        /*3442*/ 	.byte	0x3f
	.zero		1


	//   ....[139]....
        /*3444*/ 	.word	0x0002f660
        /*3448*/ 	.word	0x00000004
        /*344c*/ 	.word	0x00000068
        /*3450*/ 	.short	0x010a
        /*3452*/ 	.byte	0x3f
	.zero		1


	//   ....[140]....
        /*3454*/ 	.word	0x0002f6c0
        /*3458*/ 	.word	0x00000005
        /*345c*/ 	.word	0x00000050
        /*3460*/ 	.short	0x010a
        /*3462*/ 	.byte	0x3f
	.zero		1


	//   ....[141]....
        /*3464*/ 	.word	0x0002f720
        /*3468*/ 	.word	0x00000005
        /*346c*/ 	.word	0x00000058
        /*3470*/ 	.short	0x010a
        /*3472*/ 	.byte	0x3f
	.zero		1


	//   ....[142]....
        /*3474*/ 	.word	0x0002f780
        /*3478*/ 	.word	0x00000005
        /*347c*/ 	.word	0x00000060
        /*3480*/ 	.short	0x010a
        /*3482*/ 	.byte	0x3f
	.zero		1


	//   ....[143]....
        /*3484*/ 	.word	0x0002f7e0
        /*3488*/ 	.word	0x00000005
        /*348c*/ 	.word	0x00000068
        /*3490*/ 	.short	0x010a
        /*3492*/ 	.byte	0x3f
	.zero		1


	//   ....[144]....
        /*3494*/ 	.word	0x0002f840
        /*3498*/ 	.word	0x00000002
        /*349c*/ 	.word	0x00000050
        /*34a0*/ 	.short	0x010a
        /*34a2*/ 	.byte	0x3f
	.zero		1


	//   ....[145]....
        /*34a4*/ 	.word	0x0002f8a0
        /*34a8*/ 	.word	0x00000002
        /*34ac*/ 	.word	0x00000058
        /*34b0*/ 	.short	0x010a
        /*34b2*/ 	.byte	0x3f
	.zero		1


	//   ....[146]....
        /*34b4*/ 	.word	0x0002f900
        /*34b8*/ 	.word	0x00000002
        /*34bc*/ 	.word	0x00000060
        /*34c0*/ 	.short	0x010a
        /*34c2*/ 	.byte	0x3f
	.zero		1


	//   ....[147]....
        /*34c4*/ 	.word	0x0002f960
        /*34c8*/ 	.word	0x00000002
        /*34cc*/ 	.word	0x00000068
        /*34d0*/ 	.short	0x010a
        /*34d2*/ 	.byte	0x3f
	.zero		1


	//   ....[148]....
        /*34d4*/ 	.word	0x0002f9b0
        /*34d8*/ 	.word	0x00000000
        /*34dc*/ 	.word	0x00000050
        /*34e0*/ 	.short	0x010a
        /*34e2*/ 	.byte	0x3f
	.zero		1


	//   ....[149]....
        /*34e4*/ 	.word	0x0002fa00
        /*34e8*/ 	.word	0x00000000
        /*34ec*/ 	.word	0x00000058
        /*34f0*/ 	.short	0x010a
        /*34f2*/ 	.byte	0x3f
	.zero		1


	//   ....[150]....
        /*34f4*/ 	.word	0x0002fa50
        /*34f8*/ 	.word	0x00000000
        /*34fc*/ 	.word	0x00000060
        /*3500*/ 	.short	0x010a
        /*3502*/ 	.byte	0x3f
	.zero		1


	//   ....[151]....
        /*3504*/ 	.word	0x0002fb20
        /*3508*/ 	.word	0x0000000d
        /*350c*/ 	.word	0x00000018
        /*3510*/ 	.short	0x010a
        /*3512*/ 	.byte	0x3f
	.zero		1


	//   ....[152]....
        /*3514*/ 	.word	0x0002fbf0
        /*3518*/ 	.word	0x00000005
        /*351c*/ 	.word	0x00000000
        /*3520*/ 	.short	0x010a
        /*3522*/ 	.byte	0x3f
	.zero		1


	//   ....[153]....
        /*3524*/ 	.word	0x0002fc40
        /*3528*/ 	.word	0x00000007
        /*352c*/ 	.word	0x00000000
        /*3530*/ 	.short	0x010a
        /*3532*/ 	.byte	0x3f
	.zero		1


	//----- nvinfo : EIATTR_NUM_MBARRIERS
	.align		4
.L_40:
        /*3534*/ 	.byte	0x03, 0x38
        /*3536*/ 	.short	0x0010


	//----- nvinfo : EIATTR_EXIT_INSTR_OFFSETS
	.align		4
        /*3538*/ 	.byte	0x04, 0x1c
        /*353a*/ 	.short	(.L_42 - .L_41)


	//   ....[0]....
.L_41:
        /*353c*/ 	.word	0x0002ed80


	//----- nvinfo : EIATTR_MAX_THREADS
	.align		4
.L_42:
        /*3540*/ 	.byte	0x04, 0x05
        /*3542*/ 	.short	(.L_44 - .L_43)
.L_43:
        /*3544*/ 	.word	0x00000180
        /*3548*/ 	.word	0x00000001
        /*354c*/ 	.word	0x00000001


	//----- nvinfo : EIATTR_CRS_STACK_SIZE
	.align		4
.L_44:
        /*3550*/ 	.byte	0x04, 0x1e
        /*3552*/ 	.short	(.L_46 - .L_45)
.L_45:
        /*3554*/ 	.word	0x00000000


	//----- nvinfo : EIATTR_CBANK_PARAM_SIZE
	.align		4
.L_46:
        /*3558*/ 	.byte	0x03, 0x19
        /*355a*/ 	.short	0x0770


	//----- nvinfo : EIATTR_PARAM_CBANK
	.align		4
        /*355c*/ 	.byte	0x04, 0x0a
        /*355e*/ 	.short	(.L_48 - .L_47)
	.align		4
.L_47:
        /*3560*/ 	.word	index@(.nv.constant0._ZN7cutlass13device_kernelINS_4gemm6kernel13GemmUniversalIN4cute5tupleIJiiiiEEENS1_10collective13CollectiveMmaINS1_34MainloopSm90TmaGmmaWarpSpecializedILi3ENS5_IJNS4_1CILi2EEENSA_ILi1EEESC_EEENS1_35KernelTmaWarpSpecializedCooperativeEEENS5_IJNSA_ILi256EEESG_NSA_ILi64EEEEEENS_10bfloat16_tENS5_IJlSC_lEEESJ_SK_NS4_8TiledMMAINS4_8MMA_AtomIJNS4_4SM904GMMA28MMA_64x256x16_F32BF16BF16_SSILNSO_5MajorE0ELSQ_0ELNSO_7ScaleInE1ELSR_1EEEEEENS4_6LayoutISD_NS5_IJSC_NSA_ILi0EEESV_EEEEENS5_IJNS4_10UnderscoreESY_SY_EEEEENS4_13SM90_TMA_LOADENS4_14ComposedLayoutINS4_7SwizzleILi3ELi4ELi3EEENS4_18smem_ptr_flag_bitsILi16EEENSU_INS5_IJNSA_ILi8EEESH_EEENS5_IJSH_SC_EEEEEEEvNS4_8identityENS4_23SM90_TMA_LOAD_MULTICASTES1B_vS1C_EENS_8epilogue10collective18CollectiveEpilogueINS1F_22Sm90TmaWarpSpecializedILi4ELi2ELi16ELb1ELb0EEEJSI_NS5_IJNSA_ILi128EEENSA_ILi32EEEEEESJ_SK_SJ_SK_NS1F_6fusion15FusionCallbacksIS1J_NS1N_13LinCombEltActINS1F_6thread4GELUESJ_fSJ_fLNS_15FloatRoundStyleE2EEESI_S1M_JEEES11_NS12_INS13_ILi2ELi4ELi3EEES16_NSU_INS5_IJS17_S1L_EEENS5_IJS1L_SC_EEEEEEENS4_17SM75_U32x4_LDSM_NENS4_14SM90_TMA_STOREES1Z_NS4_17SM90_U32x4_STSM_NENS4_9Copy_AtomIJS22_NS_6half_tEEEEvEEEvvEEEEvNT_6ParamsE)
        /*3564*/ 	.short	0x0210
        /*3566*/ 	.short	0x0770


	//----- nvinfo : EIATTR_SW_WAR
	.align		4
.L_48:
        /*3568*/ 	.byte	0x04, 0x36
        /*356a*/ 	.short	(.L_50 - .L_49)
.L_49:
        /*356c*/ 	.word	0x00000008
.L_50:


//--------------------- .nv.callgraph             --------------------------
	.section	.nv.callgraph,"",@"SHT_CUDA_CALLGRAPH"
	.align	4
	.sectionentsize	8
	.align		4
        /*0000*/ 	.word	0x00000000
	.align		4
        /*0004*/ 	.word	0xffffffff
	.align		4
        /*0008*/ 	.word	index@(_ZN7cutlass13device_kernelINS_4gemm6kernel13GemmUniversalIN4cute5tupleIJiiiiEEENS1_10collective13CollectiveMmaINS1_34MainloopSm90TmaGmmaWarpSpecializedILi3ENS5_IJNS4_1CILi2EEENSA_ILi1EEESC_EEENS1_35KernelTmaWarpSpecializedCooperativeEEENS5_IJNSA_ILi256EEESG_NSA_ILi64EEEEEENS_10bfloat16_tENS5_IJlSC_lEEESJ_SK_NS4_8TiledMMAINS4_8MMA_AtomIJNS4_4SM904GMMA28MMA_64x256x16_F32BF16BF16_SSILNSO_5MajorE0ELSQ_0ELNSO_7ScaleInE1ELSR_1EEEEEENS4_6LayoutISD_NS5_IJSC_NSA_ILi0EEESV_EEEEENS5_IJNS4_10UnderscoreESY_SY_EEEEENS4_13SM90_TMA_LOADENS4_14ComposedLayoutINS4_7SwizzleILi3ELi4ELi3EEENS4_18smem_ptr_flag_bitsILi16EEENSU_INS5_IJNSA_ILi8EEESH_EEENS5_IJSH_SC_EEEEEEEvNS4_8identityENS4_23SM90_TMA_LOAD_MULTICASTES1B_vS1C_EENS_8epilogue10collective18CollectiveEpilogueINS1F_22Sm90TmaWarpSpecializedILi4ELi2ELi16ELb1ELb0EEEJSI_NS5_IJNSA_ILi128EEENSA_ILi32EEEEEESJ_SK_SJ_SK_NS1F_6fusion15FusionCallbacksIS1J_NS1N_13LinCombEltActINS1F_6thread4GELUESJ_fSJ_fLNS_15FloatRoundStyleE2EEESI_S1M_JEEES11_NS12_INS13_ILi2ELi4ELi3EEES16_NSU_INS5_IJS17_S1L_EEENS5_IJS1L_SC_EEEEEEENS4_17SM75_U32x4_LDSM_NENS4_14SM90_TMA_STOREES1Z_NS4_17SM90_U32x4_STSM_NENS4_9Copy_AtomIJS22_NS_6half_tEEEEvEEEvvEEEEvNT_6ParamsE)
	.align		4
        /*000c*/ 	.word	index@(__assertfail)
	.align		4
        /*0010*/ 	.word	0x00000000
	.align		4
        /*0014*/ 	.word	0xfffffffe
	.align		4
        /*0018*/ 	.word	0x00000000
	.align		4
        /*001c*/ 	.word	0xfffffffd
	.align		4
        /*0020*/ 	.word	0x00000000
	.align		4
        /*0024*/ 	.word	0xfffffffc


//--------------------- .nv.constant4             --------------------------
	.section	.nv.constant4,"a",@progbits
	.align	8
	.align		8
.nv.constant4:
        /*0000*/ 	.dword	__assertfail
	.align		8
        /*0008*/ 	.dword	__unnamed_1
	.align		8
        /*0010*/ 	.dword	__unnamed_2
	.align		8
        /*0018*/ 	.dword	_ZN39_INTERNAL_572a1c56_4_k_cu_c64c1d44_41354cuda3std3__45__cpo5beginE
	.align		8
        /*0020*/ 	.dword	_ZN39_INTERNAL_572a1c56_4_k_cu_c64c1d44_41354cuda3std3__45__cpo3endE
	.align		8
        /*0028*/ 	.dword	_ZN39_INTERNAL_572a1c56_4_k_cu_c64c1d44_41354cuda3std3__45__cpo6cbeginE
	.align		8
        /*0030*/ 	.dword	_ZN39_INTERNAL_572a1c56_4_k_cu_c64c1d44_41354cuda3std3__45__cpo4cendE
	.align		8
        /*0038*/ 	.dword	_ZN39_INTERNAL_572a1c56_4_k_cu_c64c1d44_41354cuda3std3__441_GLOBAL__N__572a1c56_4_k_cu_c64c1d44_41356ignoreE
	.align		8
        /*0040*/ 	.dword	_ZN39_INTERNAL_572a1c56_4_k_cu_c64c1d44_41354cuda3std3__419piecewise_constructE
	.align		8
        /*0048*/ 	.dword	_ZN39_INTERNAL_572a1c56_4_k_cu_c64c1d44_41354cuda3std3__48in_placeE
	.align		8
        /*0050*/ 	.dword	_ZN39_INTERNAL_572a1c56_4_k_cu_c64c1d44_41354cuda3std6ranges3__45__cpo4swapE
	.align		8
        /*0058*/ 	.dword	_ZN39_INTERNAL_572a1c56_4_k_cu_c64c1d44_41354cuda3std6ranges3__45__cpo9iter_moveE
	.align		8
        /*0060*/ 	.dword	_ZN39_INTERNAL_572a1c56_4_k_cu_c64c1d44_41354cute7productE
	.align		8
        /*0068*/ 	.dword	_ZN39_INTERNAL_572a1c56_4_k_cu_c64c1d44_41354cute1_E
	.align		8
        /*0070*/ 	.dword	$str$22
	.align		8
        /*0078*/ 	.dword	$str$23
	.align		8
        /*0080*/ 	.dword	$str$26
	.align		8
        /*0088*/ 	.dword	$str$27


//--------------------- .text._ZN7cutlass13device_kernelINS_4gemm6kernel13GemmUniversalIN4cute5tupleIJiiiiEEENS1_10collective13CollectiveMmaINS1_34MainloopSm90TmaGmmaWarpSpecializedILi3ENS5_IJNS4_1CILi2EEENSA_ILi1EEESC_EEENS1_35KernelTmaWarpSpecializedCooperativeEEENS5_IJNSA_ILi256EEESG_NSA_ILi64EEEEEENS_10bfloat16_tENS5_IJlSC_lEEESJ_SK_NS4_8TiledMMAINS4_8MMA_AtomIJNS4_4SM904GMMA28MMA_64x256x16_F32BF16BF16_SSILNSO_5MajorE0ELSQ_0ELNSO_7ScaleInE1ELSR_1EEEEEENS4_6LayoutISD_NS5_IJSC_NSA_ILi0EEESV_EEEEENS5_IJNS4_10UnderscoreESY_SY_EEEEENS4_13SM90_TMA_LOADENS4_14ComposedLayoutINS4_7SwizzleILi3ELi4ELi3EEENS4_18smem_ptr_flag_bitsILi16EEENSU_INS5_IJNSA_ILi8EEESH_EEENS5_IJSH_SC_EEEEEEEvNS4_8identityENS4_23SM90_TMA_LOAD_MULTICASTES1B_vS1C_EENS_8epilogue10collective18CollectiveEpilogueINS1F_22Sm90TmaWarpSpecializedILi4ELi2ELi16ELb1ELb0EEEJSI_NS5_IJNSA_ILi128EEENSA_ILi32EEEEEESJ_SK_SJ_SK_NS1F_6fusion15FusionCallbacksIS1J_NS1N_13LinCombEltActINS1F_6thread4GELUESJ_fSJ_fLNS_15FloatRoundStyleE2EEESI_S1M_JEEES11_NS12_INS13_ILi2ELi4ELi3EEES16_NSU_INS5_IJS17_S1L_EEENS5_IJS1L_SC_EEEEEEENS4_17SM75_U32x4_LDSM_NENS4_14SM90_TMA_STOREES1Z_NS4_17SM90_U32x4_STSM_NENS4_9Copy_AtomIJS22_NS_6half_tEEEEvEEEvvEEEEvNT_6ParamsE --------------------------
	.section	.text._ZN7cutlass13device_kernelINS_4gemm6kernel13GemmUniversalIN4cute5tupleIJiiiiEEENS1_10collective13CollectiveMmaINS1_34MainloopSm90TmaGmmaWarpSpecializedILi3ENS5_IJNS4_1CILi2EEENSA_ILi1EEESC_EEENS1_35KernelTmaWarpSpecializedCooperativeEEENS5_IJNSA_ILi256EEESG_NSA_ILi64EEEEEENS_10bfloat16_tENS5_IJlSC_lEEESJ_SK_NS4_8TiledMMAINS4_8MMA_AtomIJNS4_4SM904GMMA28MMA_64x256x16_F32BF16BF16_SSILNSO_5MajorE0ELSQ_0ELNSO_7ScaleInE1ELSR_1EEEEEENS4_6LayoutISD_NS5_IJSC_NSA_ILi0EEESV_EEEEENS5_IJNS4_10UnderscoreESY_SY_EEEEENS4_13SM90_TMA_LOADENS4_14ComposedLayoutINS4_7SwizzleILi3ELi4ELi3EEENS4_18smem_ptr_flag_bitsILi16EEENSU_INS5_IJNSA_ILi8EEESH_EEENS5_IJSH_SC_EEEEEEEvNS4_8identityENS4_23SM90_TMA_LOAD_MULTICASTES1B_vS1C_EENS_8epilogue10collective18CollectiveEpilogueINS1F_22Sm90TmaWarpSpecializedILi4ELi2ELi16ELb1ELb0EEEJSI_NS5_IJNSA_ILi128EEENSA_ILi32EEEEEESJ_SK_SJ_SK_NS1F_6fusion15FusionCallbacksIS1J_NS1N_13LinCombEltActINS1F_6thread4GELUESJ_fSJ_fLNS_15FloatRoundStyleE2EEESI_S1M_JEEES11_NS12_INS13_ILi2ELi4ELi3EEES16_NSU_INS5_IJS17_S1L_EEENS5_IJS1L_SC_EEEEEEENS4_17SM75_U32x4_LDSM_NENS4_14SM90_TMA_STOREES1Z_NS4_17SM90_U32x4_STSM_NENS4_9Copy_AtomIJS22_NS_6half_tEEEEvEEEvvEEEEvNT_6ParamsE,"ax",@progbits
	.align	128
.text._ZN7cutlass13device_kernelINS_4gemm6kernel13GemmUniversalIN4cute5tupleIJiiiiEEENS1_10collective13CollectiveMmaINS1_34MainloopSm90TmaGmmaWarpSpecializedILi3ENS5_IJNS4_1CILi2EEENSA_ILi1EEESC_EEENS1_35KernelTmaWarpSpecializedCooperativeEEENS5_IJNSA_ILi256EEESG_NSA_ILi64EEEEEENS_10bfloat16_tENS5_IJlSC_lEEESJ_SK_NS4_8TiledMMAINS4_8MMA_AtomIJNS4_4SM904GMMA28MMA_64x256x16_F32BF16BF16_SSILNSO_5MajorE0ELSQ_0ELNSO_7ScaleInE1ELSR_1EEEEEENS4_6LayoutISD_NS5_IJSC_NSA_ILi0EEESV_EEEEENS5_IJNS4_10UnderscoreESY_SY_EEEEENS4_13SM90_TMA_LOADENS4_14ComposedLayoutINS4_7SwizzleILi3ELi4ELi3EEENS4_18smem_ptr_flag_bitsILi16EEENSU_INS5_IJNSA_ILi8EEESH_EEENS5_IJSH_SC_EEEEEEEvNS4_8identityENS4_23SM90_TMA_LOAD_MULTICASTES1B_vS1C_EENS_8epilogue10collective18CollectiveEpilogueINS1F_22Sm90TmaWarpSpecializedILi4ELi2ELi16ELb1ELb0EEEJSI_NS5_IJNSA_ILi128EEENSA_ILi32EEEEEESJ_SK_SJ_SK_NS1F_6fusion15FusionCallbacksIS1J_NS1N_13LinCombEltActINS1F_6thread4GELUESJ_fSJ_fLNS_15FloatRoundStyleE2EEESI_S1M_JEEES11_NS12_INS13_ILi2ELi4ELi3EEES16_NSU_INS5_IJS17_S1L_EEENS5_IJS1L_SC_EEEEEEENS4_17SM75_U32x4_LDSM_NENS4_14SM90_TMA_STOREES1Z_NS4_17SM90_U32x4_STSM_NENS4_9Copy_AtomIJS22_NS_6half_tEEEEvEEEvvEEEEvNT_6ParamsE:
        .type           _ZN7cutlass13device_kernelINS_4gemm6kernel13GemmUniversalIN4cute5tupleIJiiiiEEENS1_10collective13CollectiveMmaINS1_34MainloopSm90TmaGmmaWarpSpecializedILi3ENS5_IJNS4_1CILi2EEENSA_ILi1EEESC_EEENS1_35KernelTmaWarpSpecializedCooperativeEEENS5_IJNSA_ILi256EEESG_NSA_ILi64EEEEEENS_10bfloat16_tENS5_IJlSC_lEEESJ_SK_NS4_8TiledMMAINS4_8MMA_AtomIJNS4_4SM904GMMA28MMA_64x256x16_F32BF16BF16_SSILNSO_5MajorE0ELSQ_0ELNSO_7ScaleInE1ELSR_1EEEEEENS4_6LayoutISD_NS5_IJSC_NSA_ILi0EEESV_EEEEENS5_IJNS4_10UnderscoreESY_SY_EEEEENS4_13SM90_TMA_LOADENS4_14ComposedLayoutINS4_7SwizzleILi3ELi4ELi3EEENS4_18smem_ptr_flag_bitsILi16EEENSU_INS5_IJNSA_ILi8EEESH_EEENS5_IJSH_SC_EEEEEEEvNS4_8identityENS4_23SM90_TMA_LOAD_MULTICASTES1B_vS1C_EENS_8epilogue10collective18CollectiveEpilogueINS1F_22Sm90TmaWarpSpecializedILi4ELi2ELi16ELb1ELb0EEEJSI_NS5_IJNSA_ILi128EEENSA_ILi32EEEEEESJ_SK_SJ_SK_NS1F_6fusion15FusionCallbacksIS1J_NS1N_13LinCombEltActINS1F_6thread4GELUESJ_fSJ_fLNS_15FloatRoundStyleE2EEESI_S1M_JEEES11_NS12_INS13_ILi2ELi4ELi3EEES16_NSU_INS5_IJS17_S1L_EEENS5_IJS1L_SC_EEEEEEENS4_17SM75_U32x4_LDSM_NENS4_14SM90_TMA_STOREES1Z_NS4_17SM90_U32x4_STSM_NENS4_9Copy_AtomIJS22_NS_6half_tEEEEvEEEvvEEEEvNT_6ParamsE,@function
        .size           _ZN7cutlass13device_kernelINS_4gemm6kernel13GemmUniversalIN4cute5tupleIJiiiiEEENS1_10collective13CollectiveMmaINS1_34MainloopSm90TmaGmmaWarpSpecializedILi3ENS5_IJNS4_1CILi2EEENSA_ILi1EEESC_EEENS1_35KernelTmaWarpSpecializedCooperativeEEENS5_IJNSA_ILi256EEESG_NSA_ILi64EEEEEENS_10bfloat16_tENS5_IJlSC_lEEESJ_SK_NS4_8TiledMMAINS4_8MMA_AtomIJNS4_4SM904GMMA28MMA_64x256x16_F32BF16BF16_SSILNSO_5MajorE0ELSQ_0ELNSO_7ScaleInE1ELSR_1EEEEEENS4_6LayoutISD_NS5_IJSC_NSA_ILi0EEESV_EEEEENS5_IJNS4_10UnderscoreESY_SY_EEEEENS4_13SM90_TMA_LOADENS4_14ComposedLayoutINS4_7SwizzleILi3ELi4ELi3EEENS4_18smem_ptr_flag_bitsILi16EEENSU_INS5_IJNSA_ILi8EEESH_EEENS5_IJSH_SC_EEEEEEEvNS4_8identityENS4_23SM90_TMA_LOAD_MULTICASTES1B_vS1C_EENS_8epilogue10collective18CollectiveEpilogueINS1F_22Sm90TmaWarpSpecializedILi4ELi2ELi16ELb1ELb0EEEJSI_NS5_IJNSA_ILi128EEENSA_ILi32EEEEEESJ_SK_SJ_SK_NS1F_6fusion15FusionCallbacksIS1J_NS1N_13LinCombEltActINS1F_6thread4GELUESJ_fSJ_fLNS_15FloatRoundStyleE2EEESI_S1M_JEEES11_NS12_INS13_ILi2ELi4ELi3EEES16_NSU_INS5_IJS17_S1L_EEENS5_IJS1L_SC_EEEEEEENS4_17SM75_U32x4_LDSM_NENS4_14SM90_TMA_STOREES1Z_NS4_17SM90_U32x4_STSM_NENS4_9Copy_AtomIJS22_NS_6half_tEEEEvEEEvvEEEEvNT_6ParamsE,(.L_x_418 - _ZN7cutlass13device_kernelINS_4gemm6kernel13GemmUniversalIN4cute5tupleIJiiiiEEENS1_10collective13CollectiveMmaINS1_34MainloopSm90TmaGmmaWarpSpecializedILi3ENS5_IJNS4_1CILi2EEENSA_ILi1EEESC_EEENS1_35KernelTmaWarpSpecializedCooperativeEEENS5_IJNSA_ILi256EEESG_NSA_ILi64EEEEEENS_10bfloat16_tENS5_IJlSC_lEEESJ_SK_NS4_8TiledMMAINS4_8MMA_AtomIJNS4_4SM904GMMA28MMA_64x256x16_F32BF16BF16_SSILNSO_5MajorE0ELSQ_0ELNSO_7ScaleInE1ELSR_1EEEEEENS4_6LayoutISD_NS5_IJSC_NSA_ILi0EEESV_EEEEENS5_IJNS4_10UnderscoreESY_SY_EEEEENS4_13SM90_TMA_LOADENS4_14ComposedLayoutINS4_7SwizzleILi3ELi4ELi3EEENS4_18smem_ptr_flag_bitsILi16EEENSU_INS5_IJNSA_ILi8EEESH_EEENS5_IJSH_SC_EEEEEEEvNS4_8identityENS4_23SM90_TMA_LOAD_MULTICASTES1B_vS1C_EENS_8epilogue10collective18CollectiveEpilogueINS1F_22Sm90TmaWarpSpecializedILi4ELi2ELi16ELb1ELb0EEEJSI_NS5_IJNSA_ILi128EEENSA_ILi32EEEEEESJ_SK_SJ_SK_NS1F_6fusion15FusionCallbacksIS1J_NS1N_13LinCombEltActINS1F_6thread4GELUESJ_fSJ_fLNS_15FloatRoundStyleE2EEESI_S1M_JEEES11_NS12_INS13_ILi2ELi4ELi3EEES16_NSU_INS5_IJS17_S1L_EEENS5_IJS1L_SC_EEEEEEENS4_17SM75_U32x4_LDSM_NENS4_14SM90_TMA_STOREES1Z_NS4_17SM90_U32x4_STSM_NENS4_9Copy_AtomIJS22_NS_6half_tEEEEvEEEvvEEEEvNT_6ParamsE)
        .other          _ZN7cutlass13device_kernelINS_4gemm6kernel13GemmUniversalIN4cute5tupleIJiiiiEEENS1_10collective13CollectiveMmaINS1_34MainloopSm90TmaGmmaWarpSpecializedILi3ENS5_IJNS4_1CILi2EEENSA_ILi1EEESC_EEENS1_35KernelTmaWarpSpecializedCooperativeEEENS5_IJNSA_ILi256EEESG_NSA_ILi64EEEEEENS_10bfloat16_tENS5_IJlSC_lEEESJ_SK_NS4_8TiledMMAINS4_8MMA_AtomIJNS4_4SM904GMMA28MMA_64x256x16_F32BF16BF16_SSILNSO_5MajorE0ELSQ_0ELNSO_7ScaleInE1ELSR_1EEEEEENS4_6LayoutISD_NS5_IJSC_NSA_ILi0EEESV_EEEEENS5_IJNS4_10UnderscoreESY_SY_EEEEENS4_13SM90_TMA_LOADENS4_14ComposedLayoutINS4_7SwizzleILi3ELi4ELi3EEENS4_18smem_ptr_flag_bitsILi16EEENSU_INS5_IJNSA_ILi8EEESH_EEENS5_IJSH_SC_EEEEEEEvNS4_8identityENS4_23SM90_TMA_LOAD_MULTICASTES1B_vS1C_EENS_8epilogue10collective18CollectiveEpilogueINS1F_22Sm90TmaWarpSpecializedILi4ELi2ELi16ELb1ELb0EEEJSI_NS5_IJNSA_ILi128EEENSA_ILi32EEEEEESJ_SK_SJ_SK_NS1F_6fusion15FusionCallbacksIS1J_NS1N_13LinCombEltActINS1F_6thread4GELUESJ_fSJ_fLNS_15FloatRoundStyleE2EEESI_S1M_JEEES11_NS12_INS13_ILi2ELi4ELi3EEES16_NSU_INS5_IJS17_S1L_EEENS5_IJS1L_SC_EEEEEEENS4_17SM75_U32x4_LDSM_NENS4_14SM90_TMA_STOREES1Z_NS4_17SM90_U32x4_STSM_NENS4_9Copy_AtomIJS22_NS_6half_tEEEEvEEEvvEEEEvNT_6ParamsE,@"STO_CUDA_ENTRY STV_DEFAULT"
_ZN7cutlass13device_kernelINS_4gemm6kernel13GemmUniversalIN4cute5tupleIJiiiiEEENS1_10collective13CollectiveMmaINS1_34MainloopSm90TmaGmmaWarpSpecializedILi3ENS5_IJNS4_1CILi2EEENSA_ILi1EEESC_EEENS1_35KernelTmaWarpSpecializedCooperativeEEENS5_IJNSA_ILi256EEESG_NSA_ILi64EEEEEENS_10bfloat16_tENS5_IJlSC_lEEESJ_SK_NS4_8TiledMMAINS4_8MMA_AtomIJNS4_4SM904GMMA28MMA_64x256x16_F32BF16BF16_SSILNSO_5MajorE0ELSQ_0ELNSO_7ScaleInE1ELSR_1EEEEEENS4_6LayoutISD_NS5_IJSC_NSA_ILi0EEESV_EEEEENS5_IJNS4_10UnderscoreESY_SY_EEEEENS4_13SM90_TMA_LOADENS4_14ComposedLayoutINS4_7SwizzleILi3ELi4ELi3EEENS4_18smem_ptr_flag_bitsILi16EEENSU_INS5_IJNSA_ILi8EEESH_EEENS5_IJSH_SC_EEEEEEEvNS4_8identityENS4_23SM90_TMA_LOAD_MULTICASTES1B_vS1C_EENS_8epilogue10collective18CollectiveEpilogueINS1F_22Sm90TmaWarpSpecializedILi4ELi2ELi16ELb1ELb0EEEJSI_NS5_IJNSA_ILi128EEENSA_ILi32EEEEEESJ_SK_SJ_SK_NS1F_6fusion15FusionCallbacksIS1J_NS1N_13LinCombEltActINS1F_6thread4GELUESJ_fSJ_fLNS_15FloatRoundStyleE2EEESI_S1M_JEEES11_NS12_INS13_ILi2ELi4ELi3EEES16_NSU_INS5_IJS17_S1L_EEENS5_IJS1L_SC_EEEEEEENS4_17SM75_U32x4_LDSM_NENS4_14SM90_TMA_STOREES1Z_NS4_17SM90_U32x4_STSM_NENS4_9Copy_AtomIJS22_NS_6half_tEEEEvEEEvvEEEEvNT_6ParamsE:
[----:B------:R-:W1:Y:S02]  /*0000*/  LDC R1, c[0x0][0x28] ;  /* 0x00000a00ff017b82 */ /* 0x000e640000000800 */
[----:B-1----:R-:W-:Y:S01]  /*0010*/  IADD3 R1, R1, -0x7c8, RZ ;  /* 0xfffff83801017810 */ /* 0x002fe20007ffe0ff */
[----:B------:R-:W1:Y:S05]  /*0020*/  S2R R9, SR_TID.X ;  /* 0x0000000000097919 */ /* 0x000e6a0000002100 */
[----:B------:R-:W2:Y:S01]  /*0030*/  LDC.64 R6, c[0x0][0x588] ;  /* 0x00016200ff067b82 */ /* 0x000ea20000000a00 */
[----:B------:R-:W-:Y:S01]  /*0040*/  ELECT P0, URZ, PT ;  /* 0x00000000003f782f */ /* 0x000fe20003800000 */
[----:B------:R-:W-:Y:S01]  /*0050*/  BSSY B0, `(.L_x_0) ;  /* 0x0000016000007945 */ /* 0x000fe20003800000 */
[----:B-1----:R-:W-:-:S02]  /*0060*/  SHF.R.U32.HI R8, RZ, 0x5, R9 ;  /* 0x00000005ff087819 */ /* 0x002fc40000011609 */
[----:B------:R-:W-:-:S03]  /*0070*/  SHF.R.U32.HI R2, RZ, 0x7, R9 ;  /* 0x00000007ff027819 */ /* 0x000fc60000011609 */
[----:B------:R-:W1:Y:S04]  /*0080*/  SHFL.IDX PT, R0, R8, RZ, 0x1f ;  /* 0x00001fff08007589 */ /* 0x000e6800000e0000 */
[----:B------:R3:W4:Y:S01]  /*0090*/  SHFL.IDX PT, R5, R2, RZ, 0x1f ;  /* 0x00001fff02057589 */ /* 0x00072200000e0000 */
[----:B-1----:R-:W-:Y:S02]  /*00a0*/  ISETP.NE.OR P0, PT, R0, RZ, !P0 ;  /* 0x000000ff0000720c */ /* 0x002fe40004705670 */
[----:B------:R-:W-:-:S11]  /*00b0*/  SHF.R.S32.HI R3, RZ, 0x1f, R0 ;  /* 0x0000001fff037819 */ /* 0x000fd60000011400 */
[----:B--234-:R-:W-:Y:S05]  /*00c0*/  @P0 BRA `(.L_x_1) ;  /* 0x0000000000380947 */ /* 0x01cfea0003800000 */
[----:B------:R-:W-:Y:S02]  /*00d0*/  ULDC.64 UR4, c[0x0][0x198] ;  /* 0x0000660000047ab9 */ /* 0x000fe40000000a00 */
[----:B------:R-:W-:Y:S02]  /*00e0*/  UIADD3 UR6, UP0, UR4, 0xf0, URZ ;  /* 0x000000f004067890 */ /* 0x000fe4000ff1e03f */
[----:B------:R-:W-:Y:S02]  /*00f0*/  UIADD3 UR8, UP1, UR4, 0x1f0, URZ ;  /* 0x000001f004087890 */ /* 0x000fe4000ff3e03f */
[----:B------:R-:W-:Y:S02]  /*0100*/  UIADD3 UR10, UP2, UR4, 0x3f0, URZ ;  /* 0x000003f0040a7890 */ /* 0x000fe4000ff5e03f */
[----:B------:R-:W-:Y:S02]  /*0110*/  UIADD3 UR4, UP3, UR4, 0x4f0, URZ ;  /* 0x000004f004047890 */ /* 0x000fe4000ff7e03f */
[----:B------:R-:W-:-:S02]  /*0120*/  UIADD3.X UR7, URZ, UR5, URZ, UP0, !UPT ;  /* 0x000000053f077290 */ /* 0x000fc400087fe43f */
[----:B------:R-:W-:Y:S02]  /*0130*/  UIADD3.X UR9, URZ, UR5, URZ, UP1, !UPT ;  /* 0x000000053f097290 */ /* 0x000fe40008ffe43f */
[----:B------:R-:W-:Y:S02]  /*0140*/  UIADD3.X UR11, URZ, UR5, URZ, UP2, !UPT ;  /* 0x000000053f0b7290 */ /* 0x000fe400097fe43f */
[----:B------:R-:W-:-:S03]  /*0150*/  UIADD3.X UR5, URZ, UR5, URZ, UP3, !UPT ;  /* 0x000000053f057290 */ /* 0x000fc60009ffe43f */
[----:B------:R1:W-:Y:S02]  /*0160*/  UTMACCTL.PF [UR6] ;  /* 0x00000000060079b9 */ /* 0x0003e40008040000 */
[----:B------:R1:W-:Y:S02]  /*0170*/  UTMACCTL.PF [UR8] ;  /* 0x00000000080079b9 */ /* 0x0003e40008040000 */
[----:B------:R1:W-:Y:S02]  /*0180*/  UTMACCTL.PF [UR10] ;  /* 0x000000000a0079b9 */ /* 0x0003e40008040000 */
[----:B------:R1:W-:Y:S02]  /*0190*/  UTMACCTL.PF [UR4] ;  /* 0x00000000040079b9 */ /* 0x0003e40008040000 */
[----:B-1----:R-:W-:Y:S01]  /*01a0*/  NOP ;  /* 0x0000000000007918 */ /* 0x002fe20000000000 */
.L_x_1:
[----:B------:R-:W-:Y:S05]  /*01b0*/  BSYNC B0 ;  /* 0x0000000000007941 */ /* 0x000fea0003800000 */
.L_x_0:
[----:B------:R-:W-:Y:S01]  /*01c0*/  ULDC.64 UR4, c[0x0][0x590] ;  /* 0x0001640000047ab9 */ /* 0x000fe20000000a00 */
[----:B------:R-:W-:Y:S01]  /*01d0*/  LEA.HI R3, R3, R0, RZ, 0x2 ;  /* 0x0000000003037211 */ /* 0x000fe200078f10ff */
[----:B------:R-:W-:Y:S01]  /*01e0*/  ULDC.64 UR54, c[0x0][0x208] ;  /* 0x0000820000367ab9 */ /* 0x000fe20000000a00 */
[----:B------:R-:W-:Y:S02]  /*01f0*/  ISETP.NE.U32.AND P2, PT, RZ, UR4, PT ;  /* 0x00000004ff007c0c */ /* 0x000fe4000bf45070 */
[----:B------:R-:W-:Y:S02]  /*0200*/  LOP3.LUT R3, R3, 0xfffffffc, RZ, 0xc0, !PT ;  /* 0xfffffffc03037812 */ /* 0x000fe400078ec0ff */
[----:B------:R-:W-:Y:S02]  /*0210*/  ISETP.NE.AND.EX P3, PT, RZ, UR5, PT, P2 ;  /* 0x00000005ff007c0c */ /* 0x000fe4000bf65320 */
[----:B------:R-:W-:Y:S01]  /*0220*/  PRMT R4, RZ, 0x7610, R4 ;  /* 0x00007610ff047816 */ /* 0x000fe20000000004 */
[----:B------:R-:W-:Y:S01]  /*0230*/  IMAD.IADD R0, R0, 0x1, -R3 ;  /* 0x0000000100007824 */ /* 0x000fe200078e0a03 */
[----:B------:R-:W-:Y:S01]  /*0240*/  MOV R2, R6 ;  /* 0x0000000600027202 */ /* 0x000fe20000000f00 */
[----:B------:R-:W-:-:S08]  /*0250*/  IMAD.MOV.U32 R3, RZ, RZ, R7 ;  /* 0x000000ffff037224 */ /* 0x000fd000078e0007 */
[----:B------:R-:W-:Y:S05]  /*0260*/  @P3 BRA `(.L_x_2) ;  /* 0x0000000000303947 */ /* 0x000fea0003800000 */
[----:B------:R-:W-:Y:S02]  /*0270*/  ULDC.64 UR6, c[0x0][0x588] ;  /* 0x0001620000067ab9 */ /* 0x000fe40000000a00 */
[----:B------:R-:W-:-:S04]  /*0280*/  ISETP.NE.U32.AND P0, PT, RZ, UR6, PT ;  /* 0x00000006ff007c0c */ /* 0x000fc8000bf05070 */
[----:B------:R-:W-:-:S13]  /*0290*/  ISETP.NE.AND.EX P0, PT, RZ, UR7, PT, P0 ;  /* 0x00000007ff007c0c */ /* 0x000fda000bf05300 */
[----:B------:R-:W-:Y:S05]  /*02a0*/  @!P0 BRA `(.L_x_3) ;  /* 0x0000000000108947 */ /* 0x000fea0003800000 */
[----:B------:R-:W2:Y:S02]  /*02b0*/  LDG.E R4, desc[UR54][R2.64] ;  /* 0x0000003602047981 */ /* 0x000ea4000c1e1900 */
[----:B--2---:R-:W-:Y:S02]  /*02c0*/  FSETP.NEU.AND P1, PT, R4, RZ, PT ;  /* 0x000000ff0400720b */ /* 0x004fe40003f2d000 */
[----:B------:R-:W-:Y:S01]  /*02d0*/  MOV R4, 0x1 ;  /* 0x0000000100047802 */ /* 0x000fe20000000f00 */
[----:B------:R-:W-:Y:S10]  /*02e0*/  BRA `(.L_x_2) ;  /* 0x0000000000107947 */ /* 0x000ff40003800000 */
.L_x_3:
[----:B------:R-:W-:Y:S01]  /*02f0*/  ULDC UR6, c[0x0][0x580] ;  /* 0x0001600000067ab9 */ /* 0x000fe20000000800 */
[----:B------:R-:W-:Y:S01]  /*0300*/  IMAD.MOV.U32 R4, RZ, RZ, 0x1 ;  /* 0x00000001ff047424 */ /* 0x000fe200078e00ff */
[----:B------:R-:W-:Y:S02]  /*0310*/  FSETP.NEU.AND P1, PT, RZ, UR6, PT ;  /* 0x00000006ff007c0b */ /* 0x000fe4000bf2d000 */
[----:B------:R-:W-:-:S11]  /*0320*/  CS2R R2, SRZ ;  /* 0x0000000000027805 */ /* 0x000fd6000001ff00 */
.L_x_2:
[----:B------:R-:W-:Y:S02]  /*0330*/  ISETP.NE.U32.AND P4, PT, R2, RZ, PT ;  /* 0x000000ff0200720c */ /* 0x000fe40003f85070 */
[----:B------:R-:W-:Y:S02]  /*0340*/  ISETP.NE.AND.EX P5, PT, RZ, UR5, PT, P2 ;  /* 0x00000005ff007c0c */ /* 0x000fe4000bfa5320 */
[----:B------:R-:W-:Y:S02]  /*0350*/  ISETP.NE.AND.EX P2, PT, R3, RZ, PT, P4 ;  /* 0x000000ff0300720c */ /* 0x000fe40003f45340 */
[----:B------:R-:W-:-:S11]  /*0360*/  PLOP3.LUT P0, PT, PT, PT, PT, 0x8, 0x0 ;  /* 0x000000000000781c */ /* 0x000fd60003f0e170 */
[----:B------:R-:W-:Y:S05]  /*0370*/  @P2 BRA P5, `(.L_x_4) ;  /* 0x0000000000342947 */ /* 0x000fea0002800000 */
[----:B------:R-:W-:-:S04]  /*0380*/  ISETP.NE.U32.AND P0, PT, RZ, UR4, PT ;  /* 0x00000004ff007c0c */ /* 0x000fc8000bf05070 */
[----:B------:R-:W-:-:S13]  /*0390*/  ISETP.NE.AND.EX P0, PT, RZ, UR5, PT, P0 ;  /* 0x00000005ff007c0c */ /* 0x000fda000bf05300 */
[----:B------:R-:W-:Y:S05]  /*03a0*/  @!P0 BRA `(.L_x_5) ;  /* 0x0000000000248947 */ /* 0x000fea0003800000 */
[----:B------:R-:W-:Y:S02]  /*03b0*/  PRMT R4, R4, 0x9910, RZ ;  /* 0x0000991004047816 */ /* 0x000fe400000000ff */
[----:B------:R-:W-:Y:S02]  /*03c0*/  ISETP.NE.U32.AND P0, PT, R2, RZ, PT ;  /* 0x000000ff0200720c */ /* 0x000fe40003f05070 */
[----:B------:R-:W-:Y:S02]  /*03d0*/  ISETP.NE.AND P2, PT, R4, RZ, PT ;  /* 0x000000ff0400720c */ /* 0x000fe40003f45270 */
[----:B------:R-:W-:Y:S02]  /*03e0*/  ISETP.NE.AND.EX P0, PT, R3, RZ, PT, P0 ;  /* 0x000000ff0300720c */ /* 0x000fe40003f05300 */
[----:B------:R-:W-:-:S09]  /*03f0*/  SEL R2, RZ, 0xffffffff, P1 ;  /* 0xffffffffff027807 */ /* 0x000fd20000800000 */
[----:B------:R-:W-:-:S04]  /*0400*/  @!P2 SEL R2, RZ, 0xffffffff, P0 ;  /* 0xffffffffff02a807 */ /* 0x000fc80000000000 */
[----:B------:R-:W-:-:S04]  /*0410*/  LOP3.LUT R2, R2, 0x1, RZ, 0xc0, !PT ;  /* 0x0000000102027812 */ /* 0x000fc800078ec0ff */
[----:B------:R-:W-:Y:S01]  /*0420*/  ISETP.EQ.U32.AND P0, PT, R2, 0x1, PT ;  /* 0x000000010200780c */ /* 0x000fe20003f02070 */
[----:B------:R-:W-:-:S12]  /*0430*/  BRA `(.L_x_4) ;  /* 0x0000000000047947 */ /* 0x000fd80003800000 */
.L_x_5:
[----:B------:R-:W-:-:S13]  /*0440*/  PLOP3.LUT P0, PT, P1, PT, PT, 0x8, 0x0 ;  /* 0x000000000000781c */ /* 0x000fda0000f0e170 */
.L_x_4:
[----:B------:R-:W1:Y:S02]  /*0450*/  SHFL.IDX PT, R2, R8, RZ, 0x1f ;  /* 0x00001fff08027589 */ /* 0x000e6400000e0000 */
[----:B-1----:R-:W-:-:S13]  /*0460*/  ISETP.NE.AND P1, PT, R2, RZ, PT ;  /* 0x000000ff0200720c */ /* 0x002fda0003f25270 */
[----:B------:R-:W-:Y:S05]  /*0470*/  @P1 BRA `(.L_x_6) ;  /* 0x0000000000501947 */ /* 0x000fea0003800000 */
[----:B------:R-:W1:Y:S01]  /*0480*/  S2UR UR8, SR_CgaCtaId ;  /* 0x00000000000879c3 */ /* 0x000e620000008800 */
[----:B------:R-:W-:Y:S01]  /*0490*/  UMOV UR4, 0x400 ;  /* 0x0000040000047882 */ /* 0x000fe20000000000 */
[----:B------:R-:W-:Y:S01]  /*04a0*/  UMOV UR5, 0x1 ;  /* 0x0000000100057882 */ /* 0x000fe20000000000 */
[----:B------:R-:W-:Y:S01]  /*04b0*/  UMOV UR6, 0x4 ;  /* 0x0000000400067882 */ /* 0x000fe20000000000 */
[----:B------:R-:W-:Y:S01]  /*04c0*/  ELECT P1, URZ, PT ;  /* 0x00000000003f782f */ /* 0x000fe20003820000 */
[----:B------:R-:W-:-:S04]  /*04d0*/  UIADD3 UR6, -UR6, 0x100000, URZ ;  /* 0x0010000006067890 */ /* 0x000fc8000fffe13f */
[----:B------:R-:W-:Y:S02]  /*04e0*/  USHF.L.U32 UR7, UR6, 0xb, URZ ;  /* 0x0000000b06077899 */ /* 0x000fe4000800063f */
[----:B------:R-:W-:Y:S02]  /*04f0*/  USHF.L.U32 UR6, UR6, 0x1, URZ ;  /* 0x0000000106067899 */ /* 0x000fe4000800063f */
[----:B-1----:R-:W-:Y:S02]  /*0500*/  ULEA UR8, UR8, UR4, 0x18 ;  /* 0x0000000408087291 */ /* 0x002fe4000f8ec03f */
[----:B------:R-:W-:-:S04]  /*0510*/  UIADD3 UR4, -UR5, 0x100000, URZ ;  /* 0x0010000005047890 */ /* 0x000fc8000fffe13f */
[----:B------:R-:W-:Y:S02]  /*0520*/  USHF.L.U32 UR5, UR4, 0xb, URZ ;  /* 0x0000000b04057899 */ /* 0x000fe4000800063f */
[----:B------:R-:W-:Y:S01]  /*0530*/  USHF.L.U32 UR4, UR4, 0x1, URZ ;  /* 0x0000000104047899 */ /* 0x000fe2000800063f */
[----:B------:R-:W1:Y:S11]  /*0540*/  FENCE.VIEW.ASYNC.S ;  /* 0x00000000000073c6 */ /* 0x000e760000000000 */
[----:B-1----:R1:W2:Y:S01]  /*0550*/  SYNCS.EXCH.64 URZ, [UR8], UR4 ;  /* 0x00000004083f75b2 */ /* 0x0022a20008000100 */
[----:B------:R1:W3:Y:S01]  /*0560*/  SYNCS.EXCH.64 URZ, [UR8+0x18], UR6 ;  /* 0x00001806083f75b2 */ /* 0x0002e20008000100 */
[----:B------:R1:W4:Y:S01]  /*0570*/  SYNCS.EXCH.64 URZ, [UR8+0x8], UR4 ;  /* 0x00000804083f75b2 */ /* 0x0003220008000100 */
[----:B------:R1:W1:Y:S01]  /*0580*/  SYNCS.EXCH.64 URZ, [UR8+0x20], UR6 ;  /* 0x00002006083f75b2 */ /* 0x0002620008000100 */
[----:B------:R1:W1:Y:S01]  /*0590*/  SYNCS.EXCH.64 URZ, [UR8+0x10], UR4 ;  /* 0x00001004083f75b2 */ /* 0x0002620008000100 */
[----:B------:R1:W1:Y:S01]  /*05a0*/  SYNCS.EXCH.64 URZ, [UR8+0x28], UR6 ;  /* 0x00002806083f75b2 */ /* 0x0002620008000100 */
[----:B------:R-:W-:Y:S01]  /*05b0*/  NOP ;  /* 0x0000000000007918 */ /* 0x000fe20000000000 */
.L_x_6:
[----:B------:R-:W5:Y:S01]  /*05c0*/  SHFL.IDX PT, R3, R8, RZ, 0x1f ;  /* 0x00001fff08037589 */ /* 0x000f6200000e0000 */
[----:B------:R-:W1:Y:S01]  /*05d0*/  S2UR UR9, SR_CTAID.X ;  /* 0x00000000000979c3 */ /* 0x000e620000002500 */
[----:B------:R-:W-:Y:S01]  /*05e0*/  NOP ;  /* 0x0000000000007918 */ /* 0x000fe20000000000 */
[----:B-----5:R-:W-:Y:S02]  /*05f0*/  ISETP.NE.AND P1, PT, R3, RZ, PT ;  /* 0x000000ff0300720c */ /* 0x020fe40003f25270 */
[----:B------:R-:W-:-:S04]  /*0600*/  SHF.R.S32.HI R3, RZ, 0x1f, R9 ;  /* 0x0000001fff037819 */ /* 0x000fc80000011409 */
[----:B------:R-:W-:-:S07]  /*0610*/  LEA.HI R3, R3, R9, RZ, 0x7 ;  /* 0x0000000903037211 */ /* 0x000fce00078f38ff */
[----:B-1----:R-:W-:Y:S05]  /*0620*/  @P1 BRA `(.L_x_7) ;  /* 0x0000000000581947 */ /* 0x002fea0003800000 */
[----:B------:R-:W1:Y:S01]  /*0630*/  S2UR UR5, SR_CgaCtaId ;  /* 0x00000000000579c3 */ /* 0x000e620000008800 */
[----:B------:R-:W-:Y:S01]  /*0640*/  UMOV UR4, 0x400 ;  /* 0x0000040000047882 */ /* 0x000fe20000000000 */
[----:B------:R-:W-:Y:S01]  /*0650*/  UMOV UR6, 0x20 ;  /* 0x0000002000067882 */ /* 0x000fe20000000000 */
[----:B------:R-:W-:Y:S01]  /*0660*/  UMOV UR7, 0x100 ;  /* 0x0000010000077882 */ /* 0x000fe20000000000 */
[----:B------:R-:W-:Y:S01]  /*0670*/  ELECT P1, URZ, PT ;  /* 0x00000000003f782f */ /* 0x000fe20003820000 */
[----:B-1----:R-:W-:Y:S02]  /*0680*/  ULEA UR8, UR5, UR4, 0x18 ;  /* 0x0000000405087291 */ /* 0x002fe4000f8ec03f */
[----:B------:R-:W-:-:S04]  /*0690*/  UIADD3 UR4, -UR6, 0x100000, URZ ;  /* 0x0010000006047890 */ /* 0x000fc8000fffe13f */
[----:B------:R-:W-:Y:S02]  /*06a0*/  USHF.L.U32 UR5, UR4, 0xb, URZ ;  /* 0x0000000b04057899 */ /* 0x000fe4000800063f */
[----:B------:R-:W-:Y:S02]  /*06b0*/  USHF.L.U32 UR4, UR4, 0x1, URZ ;  /* 0x0000000104047899 */ /* 0x000fe4000800063f */
[----:B------:R-:W-:-:S04]  /*06c0*/  UIADD3 UR6, -UR7, 0x100000, URZ ;  /* 0x0010000007067890 */ /* 0x000fc8000fffe13f */
[----:B------:R-:W-:Y:S02]  /*06d0*/  USHF.L.U32 UR7, UR6, 0xb, URZ ;  /* 0x0000000b06077899 */ /* 0x000fe4000800063f */
[----:B------:R-:W-:Y:S01]  /*06e0*/  USHF.L.U32 UR6, UR6, 0x1, URZ ;  /* 0x0000000106067899 */ /* 0x000fe2000800063f */
[----:B------:R-:W1:Y:S03]  /*06f0*/  FENCE.VIEW.ASYNC.S ;  /* 0x00000000000073c6 */ /* 0x000e660000000000 */
[----:B-1----:R1:W1:Y:S08]  /*0700*/  SYNCS.EXCH.64 URZ, [UR8+0x30], UR4 ;  /* 0x00003004083f75b2 */ /* 0x0022700008000100 */
[----:B------:R1:W1:Y:S01]  /*0710*/  SYNCS.EXCH.64 URZ, [UR8+0x50], UR6 ;  /* 0x00005006083f75b2 */ /* 0x0002620008000100 */
[----:B------:R1:W1:Y:S01]  /*0720*/  SYNCS.EXCH.64 URZ, [UR8+0x38], UR4 ;  /* 0x00003804083f75b2 */ /* 0x0002620008000100 */
[----:B------:R1:W1:Y:S01]  /*0730*/  SYNCS.EXCH.64 URZ, [UR8+0x58], UR6 ;  /* 0x00005806083f75b2 */ /* 0x0002620008000100 */
[----:B------:R1:W1:Y:S01]  /*0740*/  SYNCS.EXCH.64 URZ, [UR8+0x40], UR4 ;  /* 0x00004004083f75b2 */ /* 0x0002620008000100 */
[----:B------:R1:W1:Y:S01]  /*0750*/  SYNCS.EXCH.64 URZ, [UR8+0x60], UR6 ;  /* 0x00006006083f75b2 */ /* 0x0002620008000100 */
[----:B------:R1:W1:Y:S01]  /*0760*/  SYNCS.EXCH.64 URZ, [UR8+0x48], UR4 ;  /* 0x00004804083f75b2 */ /* 0x0002620008000100 */
[----:B------:R1:W1:Y:S01]  /*0770*/  SYNCS.EXCH.64 URZ, [UR8+0x68], UR6 ;  /* 0x00006806083f75b2 */ /* 0x0002620008000100 */
[----:B------:R-:W-:Y:S01]  /*0780*/  NOP ;  /* 0x0000000000007918 */ /* 0x000fe20000000000 */
.L_x_7:
[----:B------:R-:W-:Y:S01]  /*0790*/  LOP3.LUT R3, R3, 0xffffff80, RZ, 0xc0, !PT ;  /* 0xffffff8003037812 */ /* 0x000fe200078ec0ff */
[----:B------:R-:W5:Y:S01]  /*07a0*/  S2R R4, SR_CTAID.Y ;  /* 0x0000000000047919 */ /* 0x000f620000002600 */
[----:B------:R-:W-:Y:S01]  /*07b0*/  SHF.R.S32.HI R11, RZ, 0x1f, R2 ;  /* 0x0000001fff0b7819 */ /* 0x000fe20000011402 */
[----:B-1----:R-:W-:Y:S01]  /*07c0*/  ULDC UR4, c[0x0][0x150] ;  /* 0x0000540000047ab9 */ /* 0x002fe20000000800 */
[----:B------:R-:W-:Y:S01]  /*07d0*/  IADD3 R3, -R3, R9, RZ ;  /* 0x0000000903037210 */ /* 0x000fe20007ffe1ff */
[----:B------:R-:W1:Y:S01]  /*07e0*/  SHFL.IDX PT, R8, R8, RZ, 0x1f ;  /* 0x00001fff08087589 */ /* 0x000e6200000e0000 */
[----:B------:R-:W-:Y:S01]  /*07f0*/  I2FP.F32.U32 R12, UR9 ;  /* 0x00000009000c7c45 */ /* 0x000fe20008201000 */
[----:B------:R-:W2:Y:S01]  /*0800*/  LDC R13, c[0x0][0x144] ;  /* 0x00005100ff0d7b82 */ /* 0x000ea20000000800 */
[----:B------:R-:W-:Y:S02]  /*0810*/  SHF.R.S32.HI R10, RZ, 0x1f, R3 ;  /* 0x0000001fff0a7819 */ /* 0x000fe40000011403 */
[----:B------:R-:W-:-:S02]  /*0820*/  ELECT P1, URZ, PT ;  /* 0x00000000003f782f */ /* 0x000fc40003820000 */
[----:B------:R-:W-:Y:S01]  /*0830*/  LEA.HI R11, R11, R2, RZ, 0x2 ;  /* 0x000000020b0b7211 */ /* 0x000fe200078f10ff */
[----:B------:R-:W-:Y:S01]  /*0840*/  FMUL R12, R12, UR4 ;  /* 0x000000040c0c7c20 */ /* 0x000fe20008400000 */
[----:B------:R-:W-:Y:S01]  /*0850*/  LEA.HI R10, R10, R3, RZ, 0x3 ;  /* 0x000000030a0a7211 */ /* 0x000fe200078f18ff */
[----:B------:R-:W-:Y:S01]  /*0860*/  ULDC UR4, c[0x0][0x154] ;  /* 0x0000550000047ab9 */ /* 0x000fe20000000800 */
[----:B------:R-:W-:Y:S01]  /*0870*/  LOP3.LUT R11, R11, 0x3ffffffc, RZ, 0xc0, !PT ;  /* 0x3ffffffc0b0b7812 */ /* 0x000fe200078ec0ff */
[----:B------:R-:W-:Y:S01]  /*0880*/  NOP ;  /* 0x0000000000007918 */ /* 0x000fe20000000000 */
[--C-:B------:R-:W-:Y:S01]  /*0890*/  SHF.R.S32.HI R9, RZ, 0x3, R10.reuse ;  /* 0x00000003ff097819 */ /* 0x100fe2000001140a */
[----:B------:R-:W3:Y:S01]  /*08a0*/  F2I.U32.TRUNC.NTZ R12, R12 ;  /* 0x0000000c000c7305 */ /* 0x000ee2000020f000 */
[----:B------:R-:W-:Y:S01]  /*08b0*/  SHF.R.S32.HI R10, RZ, 0x1f, R10 ;  /* 0x0000001fff0a7819 */ /* 0x000fe2000001140a */
[----:B------:R-:W-:Y:S01]  /*08c0*/  IMAD.IADD R11, R2, 0x1, -R11 ;  /* 0x00000001020b7824 */ /* 0x000fe200078e0a0b */
[----:B------:R-:W-:-:S02]  /*08d0*/  ISETP.NE.AND P4, PT, R0, RZ, PT ;  /* 0x000000ff0000720c */ /* 0x000fc40003f85270 */
[----:B------:R-:W-:Y:S02]  /*08e0*/  LEA.HI R10, R10, R9, RZ, 0x2 ;  /* 0x000000090a0a7211 */ /* 0x000fe400078f10ff */
[----:B------:R-:W-:Y:S02]  /*08f0*/  MOV R158, 0x1 ;  /* 0x00000001009e7802 */ /* 0x000fe40000000f00 */
[----:B------:R-:W-:Y:S02]  /*0900*/  LOP3.LUT R10, R10, 0xfffffffc, RZ, 0xc0, !PT ;  /* 0xfffffffc0a0a7812 */ /* 0x000fe400078ec0ff */
[----:B------:R-:W-:Y:S02]  /*0910*/  ISETP.EQ.OR P2, PT, R0, 0x3, !P4 ;  /* 0x000000030000780c */ /* 0x000fe40006742670 */
[----:B------:R-:W-:Y:S02]  /*0920*/  IADD3 R10, R9, -R10, RZ ;  /* 0x8000000a090a7210 */ /* 0x000fe40007ffe0ff */
[----:B-1----:R-:W-:Y:S01]  /*0930*/  ISETP.NE.OR P1, PT, R8, RZ, !P1 ;  /* 0x000000ff0800720c */ /* 0x002fe20004f25670 */
[----:B------:R-:W1:Y:S01]  /*0940*/  LDC R9, c[0x0][0x148] ;  /* 0x00005200ff097b82 */ /* 0x000e620000000800 */
[----:B-----5:R-:W-:Y:S01]  /*0950*/  I2FP.F32.U32 R8, R4 ;  /* 0x0000000400087245 */ /* 0x020fe20000201000 */
[----:B------:R-:W-:Y:S01]  /*0960*/  IMAD R10, R11, 0x4, R10 ;  /* 0x000000040b0a7824 */ /* 0x000fe200078e020a */
[----:B---3--:R-:W-:-:S02]  /*0970*/  IADD3 R14, -R12, RZ, RZ ;  /* 0x000000ff0c0e7210 */ /* 0x008fc40007ffe1ff */
[----:B------:R-:W-:Y:S01]  /*0980*/  ISETP.EQ.AND P2, PT, R5, RZ, P2 ;  /* 0x000000ff0500720c */ /* 0x000fe20001742270 */
[----:B------:R-:W-:Y:S01]  /*0990*/  FMUL R12, R8, UR4 ;  /* 0x00000004080c7c20 */ /* 0x000fe20008400000 */
[C---:B------:R-:W-:Y:S01]  /*09a0*/  LEA.HI R2, R10.reuse, R10, RZ, 0x1 ;  /* 0x0000000a0a027211 */ /* 0x040fe200078f08ff */
[----:B--2---:R-:W-:Y:S01]  /*09b0*/  IMAD R8, R13, R14, UR9 ;  /* 0x000000090d087e24 */ /* 0x004fe2000f8e020e */
[----:B------:R-:W-:Y:S01]  /*09c0*/  SHF.L.U32 R159, R10, 0x2, RZ ;  /* 0x000000020a9f7819 */ /* 0x000fe200000006ff */
[----:B------:R-:W-:Y:S01]  /*09d0*/  UMOV UR4, 0x20 ;  /* 0x0000002000047882 */ /* 0x000fe20000000000 */
[----:B------:R-:W-:Y:S01]  /*09e0*/  LOP3.LUT R11, R2, 0xfffffffe, RZ, 0xc0, !PT ;  /* 0xfffffffe020b7812 */ /* 0x000fe200078ec0ff */
[----:B------:R-:W-:Y:S01]  /*09f0*/  VOTEU.ALL UP0, P1 ;  /* 0x00000000003f7886 */ /* 0x000fe20000800000 */
[----:B------:R-:W2:Y:S01]  /*0a00*/  F2I.U32.TRUNC.NTZ R12, R12 ;  /* 0x0000000c000c7305 */ /* 0x000ea2000020f000 */
[C---:B------:R-:W-:Y:S01]  /*0a10*/  LOP3.LUT R159, R10.reuse, 0xc, R159, 0x78, !PT ;  /* 0x0000000c0a9f7812 */ /* 0x040fe200078e789f */
[----:B------:R-:W-:Y:S01]  /*0a20*/  VOTEU.ALL UP1, P1 ;  /* 0x00000000003f7886 */ /* 0x000fe20000820000 */
[----:B------:R-:W-:Y:S01]  /*0a30*/  IMAD.IADD R11, R10, 0x1, -R11 ;  /* 0x000000010a0b7824 */ /* 0x000fe200078e0a0b */
[----:B------:R-:W3:Y:S01]  /*0a40*/  @!UP0 S2UR UR7, SR_CgaCtaId ;  /* 0x00000000000789c3 */ /* 0x000ee20000008800 */
[----:B------:R-:W-:Y:S01]  /*0a50*/  @!UP0 UMOV UR6, 0x400 ;  /* 0x0000040000068882 */ /* 0x000fe20000000000 */
[----:B------:R-:W-:-:S04]  /*0a60*/  @!UP0 UIADD3 UR4, -UR4, 0x100000, URZ ;  /* 0x0010000004048890 */ /* 0x000fc8000fffe13f */
[----:B------:R-:W-:Y:S02]  /*0a70*/  @!UP0 USHF.L.U32 UR5, UR4, 0xb, URZ ;  /* 0x0000000b04058899 */ /* 0x000fe4000800063f */
[----:B------:R-:W-:Y:S01]  /*0a80*/  @!UP0 USHF.L.U32 UR4, UR4, 0x1, URZ ;  /* 0x0000000104048899 */ /* 0x000fe2000800063f */
[----:B------:R-:W-:Y:S01]  /*0a90*/  ISETP.NE.AND P5, PT, R11, R8, PT ;  /* 0x000000080b00720c */ /* 0x000fe20003fa5270 */
[----:B------:R-:W5:Y:S01]  /*0aa0*/  LDC R10, c[0x0][0x140] ;  /* 0x00005000ff0a7b82 */ /* 0x000f620000000800 */
[----:B--2---:R-:W-:Y:S02]  /*0ab0*/  IMAD.MOV R16, RZ, RZ, -R12 ;  /* 0x000000ffff107224 */ /* 0x004fe400078e0a0c */
[----:B------:R-:W-:Y:S02]  /*0ac0*/  VIADD R12, R5, 0xffffffff ;  /* 0xffffffff050c7836 */ /* 0x000fe40000000000 */
[----:B-1----:R-:W-:-:S07]  /*0ad0*/  IMAD R11, R9, R16, R4 ;  /* 0x00000010090b7224 */ /* 0x002fce00078e0204 */
[----:B------:R-:W-:-:S04]  /*0ae0*/  @P5 LEA.HI R2, R159, R159, RZ, 0x1 ;  /* 0x0000009f9f025211 */ /* 0x000fc800078f08ff */
[----:B------:R-:W-:Y:S01]  /*0af0*/  @P5 SHF.R.S32.HI R2, RZ, 0x1, R2 ;  /* 0x00000001ff025819 */ /* 0x000fe20000011402 */
[----:B---3--:R-:W-:-:S03]  /*0b00*/  @!UP0 ULEA UR6, UR7, UR6, 0x18 ;  /* 0x0000000607068291 */ /* 0x008fc6000f8ec03f */
[----:B------:R-:W-:Y:S01]  /*0b10*/  @P5 ISETP.NE.AND P6, PT, R2, R11, PT ;  /* 0x0000000b0200520c */ /* 0x000fe20003fc5270 */
[----:B------:R-:W-:Y:S01]  /*0b20*/  VOTEU.ALL UP0, P1 ;  /* 0x00000000003f7886 */ /* 0x000fe20000800000 */
[----:B------:R-:W-:Y:S02]  /*0b30*/  LOP3.LUT P1, RZ, R3, 0x7, RZ, 0xc0, !PT ;  /* 0x0000000703ff7812 */ /* 0x000fe4000782c0ff */
[----:B------:R-:W-:Y:S02]  /*0b40*/  @P5 SEL R158, RZ, 0x1, P6 ;  /* 0x00000001ff9e5807 */ /* 0x000fe40003000000 */
[----:B------:R-:W-:Y:S02]  /*0b50*/  ISETP.NE.AND P5, PT, R5, RZ, PT ;  /* 0x000000ff0500720c */ /* 0x000fe40003fa5270 */
[----:B------:R-:W-:Y:S02]  /*0b60*/  ISETP.LT.U32.AND P1, PT, R159, 0x2, !P1 ;  /* 0x000000029f00780c */ /* 0x000fe40004f21070 */
[----:B------:R-:W-:Y:S01]  /*0b70*/  ISETP.EQ.AND P6, PT, R0, 0x2, !P5 ;  /* 0x000000020000780c */ /* 0x000fe20006fc2270 */
[----:B------:R-:W1:Y:S02]  /*0b80*/  FENCE.VIEW.ASYNC.S ;  /* 0x00000000000073c6 */ /* 0x000e640000000000 */
[----:B-1----:R1:W2:Y:S01]  /*0b90*/  @!UP0 SYNCS.EXCH.64 URZ, [UR6+0x70], UR4 ;  /* 0x00007004063f85b2 */ /* 0x0022a20008000100 */
[----:B------:R-:W-:-:S02]  /*0ba0*/  SEL R2, RZ, 0x1, !P2 ;  /* 0x00000001ff027807 */ /* 0x000fc40005000000 */
[----:B-----5:R-:W-:Y:S02]  /*0bb0*/  ISETP.EQ.U32.AND P2, PT, R10, 0x1, PT ;  /* 0x000000010a00780c */ /* 0x020fe40003f42070 */
[----:B------:R-:W-:Y:S02]  /*0bc0*/  SEL R3, RZ, 0x1, !P1 ;  /* 0x00000001ff037807 */ /* 0x000fe40004800000 */
[----:B------:R-:W-:Y:S02]  /*0bd0*/  ISETP.GE.U32.AND P1, PT, R12, 0x2, PT ;  /* 0x000000020c00780c */ /* 0x000fe40003f26070 */
[----:B------:R-:W-:Y:S02]  /*0be0*/  SEL R10, RZ, 0x1, !P6 ;  /* 0x00000001ff0a7807 */ /* 0x000fe40007000000 */
[----:B------:R-:W-:Y:S02]  /*0bf0*/  LOP3.LUT R158, R158, R3, RZ, 0xc0, !PT ;  /* 0x000000039e9e7212 */ /* 0x000fe400078ec0ff */
[----:B------:R-:W-:-:S02]  /*0c00*/  SEL R3, R10, 0x2, P1 ;  /* 0x000000020a037807 */ /* 0x000fc40000800000 */
[----:B------:R-:W-:Y:S01]  /*0c10*/  SEL R2, R2, 0x2, P1 ;  /* 0x0000000202027807 */ /* 0x000fe20000800000 */
[----:B------:R1:W3:Y:S01]  /*0c20*/  @!UP1 SYNCS.EXCH.64 URZ, [UR6+0x78], UR4 ;  /* 0x00007804063f95b2 */ /* 0x0002e20008000100 */
[----:B------:R-:W-:Y:S01]  /*0c30*/  NOP ;  /* 0x0000000000007918 */ /* 0x000fe20000000000 */
[----:B------:R1:W-:Y:S04]  /*0c40*/  STL [R1+0x214], R3 ;  /* 0x0002140301007387 */ /* 0x0003e80000100800 */
[----:B------:R1:W-:Y:S01]  /*0c50*/  STL [R1+0x208], R2 ;  /* 0x0002080201007387 */ /* 0x0003e20000100800 */
[----:B--2---:R-:W-:Y:S05]  /*0c60*/  @!P2 BRA `(.L_x_8) ;  /* 0x000000000008a947 */ /* 0x004fea0003800000 */
[----:B---34-:R-:W-:Y:S01]  /*0c70*/  UCGABAR_ARV ;  /* 0x00000000000079c7 */ /* 0x018fe20008000000 */
[----:B------:R-:W-:Y:S05]  /*0c80*/  BRA `(.L_x_9) ;  /* 0x0000000000047947 */ /* 0x000fea0003800000 */
.L_x_8:
[----:B---34-:R-:W-:Y:S01]  /*0c90*/  NOP ;  /* 0x0000000000007918 */ /* 0x018fe20000000000 */
.L_x_9:
[----:B-1----:R-:W1:Y:S01]  /*0ca0*/  LDC R2, c[0x0][0x904] ;  /* 0x00024100ff027b82 */ /* 0x002e620000000800 */
[----:B------:R-:W-:Y:S02]  /*0cb0*/  MOV R3, RZ ;  /* 0x000000ff00037202 */ /* 0x000fe40000000f00 */
[----:B-1----:R-:W-:Y:S02]  /*0cc0*/  ISETP.NE.AND P1, PT, R2, 0x1, PT ;  /* 0x000000010200780c */ /* 0x002fe40003f25270 */
[----:B------:R-:W-:-:S11]  /*0cd0*/  MOV R2, UR9 ;  /* 0x0000000900027c02 */ /* 0x000fd60008000f00 */
[----:B------:R-:W1:Y:S01]  /*0ce0*/  @P1 LDC R11, c[0x0][0x10] ;  /* 0x00000400ff0b1b82 */ /* 0x000e620000000800 */
[----:B------:R-:W-:Y:S02]  /*0cf0*/  @P1 IMAD.MOV.U32 R5, RZ, RZ, RZ ;  /* 0x000000ffff051224 */ /* 0x000fe400078e00ff */
[----:B------:R-:W-:-:S05]  /*0d00*/  @P1 IMAD.MOV.U32 R15, RZ, RZ, RZ ;  /* 0x000000ffff0f1224 */ /* 0x000fca00078e00ff */
[----:B------:R-:W2:Y:S01]  /*0d10*/  @!P1 LDC R13, c[0x0][0xc] ;  /* 0x00000300ff0d9b82 */ /* 0x000ea20000000800 */
[----:B------:R-:W-:Y:S01]  /*0d20*/  ULDC UR4, c[0x0][0xc] ;  /* 0x0000030000047ab9 */ /* 0x000fe20000000800 */
[----:B------:R-:W-:Y:S01]  /*0d30*/  ULDC UR5, c[0x0][0x10] ;  /* 0x0000040000057ab9 */ /* 0x000fe20000000800 */
[----:B------:R-:W-:Y:S01]  /*0d40*/  ULDC UR6, c[0x0][0x14] ;  /* 0x0000050000067ab9 */ /* 0x000fe20000000800 */
[----:B------:R-:W-:-:S04]  /*0d50*/  UIMAD.WIDE.U32 UR4, UR4, UR5, URZ ;  /* 0x00000005040472a5 */ /* 0x000fc8000f8e003f */
[----:B------:R-:W-:Y:S02]  /*0d60*/  UIMAD.WIDE.U32 UR46, UR4, UR6, URZ ;  /* 0x00000006042e72a5 */ /* 0x000fe4000f8e003f */
[----:B------:R-:W-:-:S04]  /*0d70*/  UIMAD UR38, UR5, UR6, URZ ;  /* 0x00000006052672a4 */ /* 0x000fc8000f8e023f */
[----:B------:R-:W-:Y:S01]  /*0d80*/  UIADD3 UR38, UR47, UR38, URZ ;  /* 0x000000262f267290 */ /* 0x000fe2000fffe03f */
[----:B-1----:R-:W-:-:S04]  /*0d90*/  @P1 IMAD.WIDE.U32 R10, R11, UR9, R4 ;  /* 0x000000090b0a1c25 */ /* 0x002fc8000f8e0004 */
[----:B------:R-:W-:Y:S01]  /*0da0*/  @P1 IMAD.IADD R20, R11, 0x1, R15 ;  /* 0x000000010b141824 */ /* 0x000fe200078e020f */
[----:B------:R-:W-:Y:S01]  /*0db0*/  @P1 MOV R17, R10 ;  /* 0x0000000a00111202 */ /* 0x000fe20000000f00 */
[----:B--2---:R-:W-:-:S04]  /*0dc0*/  @!P1 IMAD.WIDE.U32 R2, R4, R13, R2 ;  /* 0x0000000d04029225 */ /* 0x004fc800078e0002 */
[----:B------:R-:W-:Y:S01]  /*0dd0*/  @!P1 IMAD.MOV.U32 R20, RZ, RZ, R3 ;  /* 0x000000ffff149224 */ /* 0x000fe200078e0003 */
[----:B------:R-:W-:-:S05]  /*0de0*/  @!P1 MOV R17, R2 ;  /* 0x0000000200119202 */ /* 0x000fca0000000f00 */
[----:B------:R1:W-:Y:S04]  /*0df0*/  STL [R1+0x200], R17 ;  /* 0x0002001101007387 */ /* 0x0003e80000100800 */
[----:B------:R1:W-:Y:S01]  /*0e00*/  STL [R1+0x204], R20 ;  /* 0x0002041401007387 */ /* 0x0003e20000100800 */
[----:B------:R-:W-:Y:S05]  /*0e10*/  @!P2 BRA `(.L_x_10) ;  /* 0x00000000000ca947 */ /* 0x000fea0003800000 */
[----:B------:R-:W-:Y:S01]  /*0e20*/  UCGABAR_WAIT ;  /* 0x0000000000007dc7 */ /* 0x000fe20008000000 */
[----:B------:R-:W-:Y:S01]  /*0e30*/  CCTL.IVALL ;  /* 0x00000000ff00798f */ /* 0x000fe20002000000 */
[----:B------:R-:W-:Y:S05]  /*0e40*/  BRA `(.L_x_11) ;  /* 0x0000000000047947 */ /* 0x000fea0003800000 */
.L_x_10:
[----:B------:R-:W-:Y:S06]  /*0e50*/  BAR.SYNC.DEFER_BLOCKING 0x0 ;  /* 0x0000000000007b1d */ /* 0x000fec0000010000 */
.L_x_11:
[----:B------:R-:W2:Y:S01]  /*0e60*/  S2UR UR37, SR_CgaCtaId ;  /* 0x00000000002579c3 */ /* 0x000ea20000008800 */
[----:B------:R-:W-:Y:S04]  /*0e70*/  BSSY B6, `(.L_x_12) ;  /* 0x0002df0000067945 */ /* 0x000fe80003800000 */
[----:B------:R-:W-:Y:S05]  /*0e80*/  @!P5 BRA `(.L_x_13) ;  /* 0x000002a40048d947 */ /* 0x000fea0003800000 */
[----:B------:R-:W-:-:S13]  /*0e90*/  ISETP.GT.U32.AND P0, PT, R12, 0x1, PT ;  /* 0x000000010c00780c */ /* 0x000fda0003f04070 */
[----:B------:R-:W-:Y:S05]  /*0ea0*/  @P0 BRA `(.L_x_14) ;  /* 0x000002dc00b00947 */ /* 0x000fea0003800000 */
[----:B------:R-:W-:Y:S01]  /*0eb0*/  PRMT R2, RZ, 0x7610, R2 ;  /* 0x00007610ff027816 */ /* 0x000fe20000000002 */
[----:B------:R-:W-:Y:S01]  /*0ec0*/  ULDC.64 UR4, c[0x0][0x8f8] ;  /* 0x00023e0000047ab9 */ /* 0x000fe20000000a00 */
[----:B------:R-:W-:Y:S01]  /*0ed0*/  UMOV UR43, 0xffffffff ;  /* 0xffffffff002b7882 */ /* 0x000fe20000000000 */
[----:B------:R-:W-:Y:S01]  /*0ee0*/  ISETP.GE.U32.AND P0, PT, R17, UR4, PT ;  /* 0x0000000411007c0c */ /* 0x000fe2000bf06070 */
[----:B------:R-:W-:Y:S01]  /*0ef0*/  IMAD.MOV.U32 R18, RZ, RZ, -0x1 ;  /* 0xffffffffff127424 */ /* 0x000fe200078e00ff */
[----:B------:R3:W-:Y:S01]  /*0f00*/  STL.S16 [R1+0x20c], R2 ;  /* 0x00020c0201007387 */ /* 0x0007e20000100600 */
[----:B------:R-:W-:Y:S02]  /*0f10*/  MOV R19, 0xffffffff ;  /* 0xffffffff00137802 */ /* 0x000fe40000000f00 */
[----:B------:R-:W-:Y:S02]  /*0f20*/  ISETP.GE.U32.AND.EX P0, PT, R20, UR5, PT, P0 ;  /* 0x0000000514007c0c */ /* 0x000fe4000bf06100 */
[----:B------:R-:W-:-:S11]  /*0f30*/  PRMT R0, RZ, 0x7610, R0 ;  /* 0x00007610ff007816 */ /* 0x000fd60000000000 */
[----:B---3--:R-:W-:Y:S05]  /*0f40*/  @P0 BRA `(.L_x_15) ;  /* 0x0000000400300947 */ /* 0x008fea0003800000 */
[----:B------:R-:W3:Y:S01]  /*0f50*/  LDC.64 R14, c[0x0][0x8d0] ;  /* 0x00023400ff0e7b82 */ /* 0x000ee20000000a00 */
[----:B------:R-:W-:Y:S01]  /*0f60*/  MOV R2, R17 ;  /* 0x0000001100027202 */ /* 0x000fe20000000f00 */
[----:B------:R-:W-:-:S06]  /*0f70*/  IMAD.MOV.U32 R3, RZ, RZ, R20 ;  /* 0x000000ffff037224 */ /* 0x000fcc00078e0014 */
[----:B------:R-:W4:Y:S08]  /*0f80*/  LDC R0, c[0x0][0x8d8] ;  /* 0x00023600ff007b82 */ /* 0x000f300000000800 */
[----:B------:R-:W1:Y:S01]  /*0f90*/  LDC.64 R18, c[0x0][0x8c8] ;  /* 0x00023200ff127b82 */ /* 0x000e620000000a00 */
[----:B---3--:R-:W-:-:S04]  /*0fa0*/  ISETP.NE.U32.AND P0, PT, R14, RZ, PT ;  /* 0x000000ff0e00720c */ /* 0x008fc80003f05070 */
[----:B------:R-:W-:-:S13]  /*0fb0*/  ISETP.NE.AND.EX P0, PT, R15, RZ, PT, P0 ;  /* 0x000000ff0f00720c */ /* 0x000fda0003f05300 */
[----:B-1--4-:R-:W-:Y:S05]  /*0fc0*/  @!P0 BRA `(.L_x_16) ;  /* 0x0000000000288947 */ /* 0x012fea0003800000 */
[----:B------:R-:W1:Y:S02]  /*0fd0*/  LDC R11, c[0x0][0x8dc] ;  /* 0x00023700ff0b7b82 */ /* 0x000e640000000800 */
[----:B-1----:R-:W-:-:S04]  /*0fe0*/  IADD3 R11, P0, R17, R11, RZ ;  /* 0x0000000b110b7210 */ /* 0x002fc80007f1e0ff */
[----:B------:R-:W-:-:S05]  /*0ff0*/  IADD3.X R13, RZ, R20, RZ, P0, !PT ;  /* 0x00000014ff0d7210 */ /* 0x000fca00007fe4ff */
[----:B------:R-:W-:-:S04]  /*1000*/  IMAD.WIDE.U32 R2, R13, R14, RZ ;  /* 0x0000000e0d027225 */ /* 0x000fc800078e00ff */
[----:B------:R-:W-:-:S04]  /*1010*/  IMAD.WIDE.U32 R6, P0, R11, R15, R2 ;  /* 0x0000000f0b067225 */ /* 0x000fc80007800002 */
[----:B------:R-:W-:Y:S01]  /*1020*/  IMAD.WIDE.U32 R2, R11, R14, RZ ;  /* 0x0000000e0b027225 */ /* 0x000fe200078e00ff */
[----:B------:R-:W-:-:S03]  /*1030*/  MOV R10, R7 ;  /* 0x00000007000a7202 */ /* 0x000fc60000000f00 */
[----:B------:R-:W-:Y:S01]  /*1040*/  IMAD.X R11, RZ, RZ, RZ, P0 ;  /* 0x000000ffff0b7224 */ /* 0x000fe200000e06ff */
[----:B------:R-:W-:-:S05]  /*1050*/  IADD3 RZ, P0, R3, R6, RZ ;  /* 0x0000000603ff7210 */ /* 0x000fca0007f1e0ff */
[----:B------:R-:W-:-:S08]  /*1060*/  IMAD.WIDE.U32.X R2, R13, R15, R10, P0 ;  /* 0x0000000f0d027225 */ /* 0x000fd000000e040a */
.L_x_16:
[----:B------:R-:W1:Y:S01]  /*1070*/  LDC.64 R14, c[0x0][0x8e8] ;  /* 0x00023a00ff0e7b82 */ /* 0x000e620000000a00 */
[--C-:B------:R-:W-:Y:S01]  /*1080*/  SHF.R.U64 R22, R2, R0, R3.reuse ;  /* 0x0000000002167219 */ /* 0x100fe20000001203 */
[----:B------:R-:W-:Y:S01]  /*1090*/  IMAD R23, R9, R16, R4 ;  /* 0x0000001009177224 */ /* 0x000fe200078e0204 */
[----:B------:R-:W-:Y:S02]  /*10a0*/  SHF.R.U32.HI R0, RZ, R0, R3 ;  /* 0x00000000ff007219 */ /* 0x000fe40000011603 */
[----:B------:R-:W-:Y:S02]  /*10b0*/  IADD3 R5, P0, RZ, -R22, RZ ;  /* 0x80000016ff057210 */ /* 0x000fe40007f1e0ff */
[----:B------:R-:W-:Y:S01]  /*10c0*/  MOV R2, R17 ;  /* 0x0000001100027202 */ /* 0x000fe20000000f00 */
[----:B------:R-:W3:Y:S01]  /*10d0*/  LDC R6, c[0x0][0x8c0] ;  /* 0x00023000ff067b82 */ /* 0x000ee20000000800 */
[----:B------:R-:W-:Y:S01]  /*10e0*/  MOV R16, 0x1 ;  /* 0x0000000100107802 */ /* 0x000fe20000000f00 */
[----:B------:R-:W-:-:S04]  /*10f0*/  IMAD.X R3, RZ, RZ, ~R0, P0 ;  /* 0x000000ffff037224 */ /* 0x000fc800000e0e00 */
[-C--:B------:R-:W-:Y:S02]  /*1100*/  IMAD R0, R3, R18.reuse, RZ ;  /* 0x0000001203007224 */ /* 0x080fe400078e02ff */
[----:B------:R-:W4:Y:S01]  /*1110*/  LDC R12, c[0x0][0x8b0] ;  /* 0x00022c00ff0c7b82 */ /* 0x000f220000000800 */
[----:B------:R-:W-:Y:S02]  /*1120*/  IMAD.MOV.U32 R3, RZ, RZ, R20 ;  /* 0x000000ffff037224 */ /* 0x000fe400078e0014 */
[----:B------:R-:W-:-:S05]  /*1130*/  IMAD.WIDE.U32 R2, R5, R18, R2 ;  /* 0x0000001205027225 */ /* 0x000fca00078e0002 */
[----:B------:R-:W5:Y:S01]  /*1140*/  LDC R13, c[0x0][0x900] ;  /* 0x00024000ff0d7b82 */ /* 0x000f620000000800 */
[----:B------:R-:W-:Y:S01]  /*1150*/  IMAD R5, R5, R19, R0 ;  /* 0x0000001305057224 */ /* 0x000fe200078e0200 */
[----:B-1----:R-:W-:Y:S01]  /*1160*/  ISETP.NE.U32.AND P0, PT, R14, RZ, PT ;  /* 0x000000ff0e00720c */ /* 0x002fe20003f05070 */
[----:B------:R-:W-:-:S03]  /*1170*/  IMAD.MOV.U32 R0, RZ, RZ, -0x1 ;  /* 0xffffffffff007424 */ /* 0x000fc600078e00ff */
[----:B------:R-:W-:Y:S02]  /*1180*/  IADD3 R3, R3, R5, RZ ;  /* 0x0000000503037210 */ /* 0x000fe40007ffe0ff */
[----:B------:R-:W1:Y:S01]  /*1190*/  LDC R19, c[0x0][0x8a8] ;  /* 0x00022a00ff137b82 */ /* 0x000e620000000800 */
[----:B------:R-:W-:Y:S02]  /*11a0*/  ISETP.NE.AND.EX P0, PT, R15, RZ, PT, P0 ;  /* 0x000000ff0f00720c */ /* 0x000fe40003f05300 */
[-CC-:B---3--:R-:W-:Y:S02]  /*11b0*/  SHF.R.U64 R10, R2, R6.reuse, R3.reuse ;  /* 0x00000006020a7219 */ /* 0x188fe40000001203 */
[----:B------:R-:W-:-:S03]  /*11c0*/  SHF.R.U32.HI R3, RZ, R6, R3 ;  /* 0x00000006ff037219 */ /* 0x000fc60000011603 */
[----:B------:R-:W3:Y:S01]  /*11d0*/  LDC R17, c[0x0][0x8f0] ;  /* 0x00023c00ff117b82 */ /* 0x000ee20000000800 */
[-CC-:B----4-:R-:W-:Y:S02]  /*11e0*/  SHF.R.U64 R20, R10, R12.reuse, R3.reuse ;  /* 0x0000000c0a147219 */ /* 0x190fe40000001203 */
[----:B------:R-:W-:-:S05]  /*11f0*/  SHF.R.U32.HI R2, RZ, R12, R3 ;  /* 0x0000000cff027219 */ /* 0x000fca0000011603 */
[----:B------:R-:W4:Y:S01]  /*1200*/  LDC R21, c[0x0][0x8e0] ;  /* 0x00023800ff157b82 */ /* 0x000f220000000800 */
[-CC-:B-----5:R-:W-:Y:S02]  /*1210*/  SHF.R.U64 R12, R20, R13.reuse, R2.reuse ;  /* 0x0000000d140c7219 */ /* 0x1a0fe40000001202 */
[-C--:B------:R-:W-:Y:S02]  /*1220*/  SHF.L.U32 R0, R0, R13.reuse, RZ ;  /* 0x0000000d00007219 */ /* 0x080fe400000006ff */
[----:B------:R-:W-:Y:S01]  /*1230*/  SHF.R.U32.HI R3, RZ, R13, R2 ;  /* 0x0000000dff037219 */ /* 0x000fe20000011602 */
[----:B------:R-:W-:Y:S01]  /*1240*/  IMAD.MOV.U32 R2, RZ, RZ, R12 ;  /* 0x000000ffff027224 */ /* 0x000fe200078e000c */
[----:B------:R-:W-:Y:S01]  /*1250*/  LOP3.LUT R9, RZ, R0, RZ, 0x33, !PT ;  /* 0x00000000ff097212 */ /* 0x000fe200078e33ff */
[----:B------:R-:W1:Y:S01]  /*1260*/  LDC R18, c[0x0][0x8b8] ;  /* 0x00022e00ff127b82 */ /* 0x000e620000000800 */
[----:B------:R-:W-:Y:S05]  /*1270*/  @!P0 BRA `(.L_x_17) ;  /* 0x0000000000288947 */ /* 0x000fea0003800000 */
[----:B------:R-:W5:Y:S02]  /*1280*/  LDC R7, c[0x0][0x8f4] ;  /* 0x00023d00ff077b82 */ /* 0x000f640000000800 */
[----:B-----5:R-:W-:-:S04]  /*1290*/  IADD3 R7, P0, R12, R7, RZ ;  /* 0x000000070c077210 */ /* 0x020fc80007f1e0ff */
        /* <DEDUP_REMOVED lines=8> */
.L_x_17:
[----:B---3--:R-:W-:Y:S01]  /*1320*/  SHF.R.U64 R2, R2, R17, R3 ;  /* 0x0000001102027219 */ /* 0x008fe20000001203 */
[----:B-1----:R-:W-:Y:S01]  /*1330*/  VIADD R3, R19, 0xffffffff ;  /* 0xffffffff13037836 */ /* 0x002fe20000000000 */
[----:B------:R-:W-:Y:S02]  /*1340*/  SHF.L.U32 R0, R16, R13, RZ ;  /* 0x0000000d10007219 */ /* 0x000fe400000006ff */
[----:B------:R-:W-:Y:S02]  /*1350*/  LOP3.LUT R9, R20, R9, RZ, 0xc0, !PT ;  /* 0x0000000914097212 */ /* 0x000fe400078ec0ff */
[----:B------:R-:W-:Y:S02]  /*1360*/  IADD3 R4, -R2, RZ, RZ ;  /* 0x000000ff02047210 */ /* 0x000fe40007ffe1ff */
[----:B------:R-:W-:Y:S01]  /*1370*/  SEL R8, R8, R23, !P1 ;  /* 0x0000001708087207 */ /* 0x000fe20004800000 */
[----:B------:R-:W-:Y:S01]  /*1380*/  IMAD R9, R0, R2, R9 ;  /* 0x0000000200097224 */ /* 0x000fe200078e0209 */
[----:B------:R-:W-:Y:S01]  /*1390*/  LOP3.LUT R3, R10, R3, RZ, 0xc0, !PT ;  /* 0x000000030a037212 */ /* 0x000fe200078ec0ff */
[----:B----4-:R-:W-:Y:S01]  /*13a0*/  IMAD R0, R4, R21, R12 ;  /* 0x0000001504007224 */ /* 0x010fe200078e020c */
[----:B------:R-:W-:Y:S01]  /*13b0*/  R2UR UR43, R22 ;  /* 0x00000000162b72ca */ /* 0x000fe200000e0000 */
[----:B------:R-:W-:-:S02]  /*13c0*/  IMAD R8, R9, R18, R8 ;  /* 0x0000001209087224 */ /* 0x000fc400078e0208 */
[----:B------:R-:W-:Y:S02]  /*13d0*/  IMAD R19, R0, R19, R3 ;  /* 0x0000001300137224 */ /* 0x000fe400078e0203 */
[----:B------:R-:W-:-:S03]  /*13e0*/  IMAD.MOV.U32 R0, RZ, RZ, 0x1 ;  /* 0x00000001ff007424 */ /* 0x000fc600078e00ff */
[----:B------:R-:W-:Y:S02]  /*13f0*/  SEL R18, R19, R8, !P1 ;  /* 0x0000000813127207 */ /* 0x000fe40004800000 */
[----:B------:R-:W-:-:S07]  /*1400*/  SEL R19, R8, R19, !P1 ;  /* 0x0000001308137207 */ /* 0x000fce0004800000 */
.L_x_15:
[----:B------:R-:W-:-:S08]  /*1410*/  NOP ;  /* 0x0000000000007918 */ /* 0x000fd00000000000 */
[----:B------:R-:W3:Y:S02]  /*1420*/  USETMAXREG.TRY_ALLOC.CTAPOOL UP0, 0xf0 ;  /* 0x000000f0000079c8 */ /* 0x000ee40008000600 */
[----:B---3--:R-:W-:-:S13]  /*1430*/  PLOP3.LUT P0, PT, PT, PT, UP0, 0x80, 0x0 ;  /* 0x000000000000781c */ /* 0x008fda0003f0f008 */
[----:B------:R-:W-:Y:S05]  /*1440*/  @!P0 BRA `(.L_x_15) ;  /* 0xfffffffc00f08947 */ /* 0x000fea000383ffff */
[----:B------:R-:W-:Y:S02]  /*1450*/  ULDC.64 UR4, c[0x0][0x590] ;  /* 0x0001640000047ab9 */ /* 0x000fe40000000a00 */
[----:B------:R-:W-:Y:S01]  /*1460*/  MOV R173, UR4 ;  /* 0x0000000400ad7c02 */ /* 0x000fe20008000f00 */
[----:B------:R-:W-:-:S03]  /*1470*/  IMAD.U32 R174, RZ, RZ, UR5 ;  /* 0x00000005ffae7e24 */ /* 0x000fc6000f8e00ff */
[----:B------:R-:W-:-:S04]  /*1480*/  ISETP.NE.U32.AND P1, PT, R173, RZ, PT ;  /* 0x000000ffad00720c */ /* 0x000fc80003f25070 */
[----:B------:R-:W-:-:S13]  /*1490*/  ISETP.NE.AND.EX P0, PT, R174, RZ, PT, P1 ;  /* 0x000000ffae00720c */ /* 0x000fda0003f05310 */
[----:B------:R-:W-:Y:S05]  /*14a0*/  @P0 BRA `(.L_x_18) ;  /* 0x0000000000340947 */ /* 0x000fea0003800000 */
[----:B------:R-:W-:Y:S02]  /*14b0*/  ULDC.64 UR4, c[0x0][0x588] ;  /* 0x0001620000047ab9 */ /* 0x000fe40000000a00 */
[----:B------:R-:W-:-:S04]  /*14c0*/  ISETP.NE.U32.AND P0, PT, RZ, UR4, PT ;  /* 0x00000004ff007c0c */ /* 0x000fc8000bf05070 */
[----:B------:R-:W-:-:S13]  /*14d0*/  ISETP.NE.AND.EX P0, PT, RZ, UR5, PT, P0 ;  /* 0x00000005ff007c0c */ /* 0x000fda000bf05300 */
[----:B------:R-:W-:Y:S05]  /*14e0*/  @!P0 BRA `(.L_x_19) ;  /* 0x0000000000148947 */ /* 0x000fea0003800000 */
[----:B-1----:R-:W1:Y:S02]  /*14f0*/  LDC.64 R16, c[0x0][0x588] ;  /* 0x00016200ff107b82 */ /* 0x002e640000000a00 */
[----:B-1----:R3:W5:Y:S01]  /*1500*/  LDG.E R16, desc[UR54][R16.64] ;  /* 0x0000003610107981 */ /* 0x002762000c1e1900 */
[----:B------:R-:W-:-:S05]  /*1510*/  MOV R2, 0x1 ;  /* 0x0000000100027802 */ /* 0x000fca0000000f00 */
[----:B------:R3:W-:Y:S01]  /*1520*/  STL.S16 [R1+0x20c], R2 ;  /* 0x00020c0201007387 */ /* 0x0007e20000100600 */
[----:B------:R-:W-:Y:S05]  /*1530*/  BRA `(.L_x_18) ;  /* 0x0000000000107947 */ /* 0x000fea0003800000 */
.L_x_19:
[----:B------:R-:W-:Y:S01]  /*1540*/  IMAD.MOV.U32 R2, RZ, RZ, 0x1 ;  /* 0x00000001ff027424 */ /* 0x000fe200078e00ff */
[----:B------:R-:W-:Y:S02]  /*1550*/  ULDC UR4, c[0x0][0x580] ;  /* 0x0001600000047ab9 */ /* 0x000fe40000000800 */
[----:B------:R-:W-:Y:S02]  /*1560*/  MOV R16, UR4 ;  /* 0x0000000400107c02 */ /* 0x000fe40008000f00 */
[----:B------:R4:W-:Y:S05]  /*1570*/  STL.S16 [R1+0x20c], R2 ;  /* 0x00020c0201007387 */ /* 0x0009ea0000100600 */
.L_x_18:
[----:B------:R-:W-:Y:S02]  /*1580*/  ULDC.64 UR4, c[0x0][0x5b0] ;  /* 0x00016c0000047ab9 */ /* 0x000fe40000000a00 */
[----:B------:R-:W-:-:S04]  /*1590*/  ISETP.NE.U32.AND P0, PT, RZ, UR4, PT ;  /* 0x00000004ff007c0c */ /* 0x000fc8000bf05070 */
[----:B------:R-:W-:-:S13]  /*15a0*/  ISETP.NE.AND.EX P0, PT, RZ, UR5, PT, P0 ;  /* 0x00000005ff007c0c */ /* 0x000fda000bf05300 */
[----:B------:R-:W-:Y:S05]  /*15b0*/  @P0 BRA `(.L_x_20) ;  /* 0x0000000000240947 */ /* 0x000fea0003800000 */
[----:B------:R-:W-:Y:S02]  /*15c0*/  ULDC.64 UR4, c[0x0][0x5a8] ;  /* 0x00016a0000047ab9 */ /* 0x000fe40000000a00 */
[----:B------:R-:W-:-:S04]  /*15d0*/  ISETP.NE.U32.AND P0, PT, RZ, UR4, PT ;  /* 0x00000004ff007c0c */ /* 0x000fc8000bf05070 */
[----:B------:R-:W-:-:S13]  /*15e0*/  ISETP.NE.AND.EX P0, PT, RZ, UR5, PT, P0 ;  /* 0x00000005ff007c0c */ /* 0x000fda000bf05300 */
[----:B------:R-:W-:Y:S05]  /*15f0*/  @!P0 BRA `(.L_x_21) ;  /* 0x00000000000c8947 */ /* 0x000fea0003800000 */
[----:B---34-:R-:W1:Y:S02]  /*1600*/  LDC.64 R2, c[0x0][0x5a8] ;  /* 0x00016a00ff027b82 */ /* 0x018e640000000a00 */
[----:B-1----:R1:W5:Y:S01]  /*1610*/  LDG.E R17, desc[UR54][R2.64] ;  /* 0x0000003602117981 */ /* 0x002362000c1e1900 */
[----:B------:R-:W-:Y:S05]  /*1620*/  BRA `(.L_x_20) ;  /* 0x0000000000087947 */ /* 0x000fea0003800000 */
.L_x_21:
[----:B------:R-:W-:Y:S02]  /*1630*/  ULDC UR4, c[0x0][0x5a0] ;  /* 0x0001680000047ab9 */ /* 0x000fe40000000800 */
[----:B-1-3--:R-:W-:-:S07]  /*1640*/  IMAD.U32 R17, RZ, RZ, UR4 ;  /* 0x00000004ff117e24 */ /* 0x00afce000f8e00ff */
.L_x_20:
[----:B------:R-:W-:Y:S01]  /*1650*/  LOP3.LUT P2, RZ, R0, 0xff, RZ, 0xc0, !PT ;  /* 0x000000ff00ff7812 */ /* 0x000fe2000784c0ff */
[----:B------:R-:W-:Y:S01]  /*1660*/  UMOV UR36, URZ ;  /* 0x0000003f00247c82 */ /* 0x000fe20008000000 */
[----:B------:R-:W-:-:S11]  /*1670*/  PLOP3.LUT P0, PT, PT, PT, PT, 0x80, 0x0 ;  /* 0x000000000000781c */ /* 0x000fd60003f0f070 */
[----:B------:R-:W-:Y:S05]  /*1680*/  @!P2 BRA `(.L_x_22) ;  /* 0x0000029800a8a947 */ /* 0x000fea0003800000 */
[----:B-1-34-:R-:W3:Y:S01]  /*1690*/  LDL R2, [R1+0x214] ;  /* 0x0002140001027983 */ /* 0x01aee20000100800 */
[----:B------:R-:W-:Y:S01]  /*16a0*/  ULDC UR4, c[0x0][0x28c] ;  /* 0x0000a30000047ab9 */ /* 0x000fe20000000800 */
[----:B------:R-:W-:Y:S01]  /*16b0*/  MOV R156, 0x10 ;  /* 0x00000010009c7802 */ /* 0x000fe20000000f00 */
[----:B------:R-:W-:Y:S01]  /*16c0*/  UIADD3 UR4, UR4, 0x3f, URZ ;  /* 0x0000003f04047890 */ /* 0x000fe2000fffe03f */
[----:B------:R-:W1:Y:S01]  /*16d0*/  S2R R3, SR_TID.X ;  /* 0x0000000000037919 */ /* 0x000e620000002100 */
[----:B------:R-:W-:Y:S01]  /*16e0*/  ULDC.64 UR50, c[0x0][0x198] ;  /* 0x0000660000327ab9 */ /* 0x000fe20000000a00 */
[----:B------:R-:W-:Y:S01]  /*16f0*/  UMOV UR39, URZ ;  /* 0x0000003f00277c82 */ /* 0x000fe20008000000 */
[----:B------:R-:W-:Y:S01]  /*1700*/  USHF.R.S32.HI UR5, URZ, 0x1f, UR4 ;  /* 0x0000001f3f057899 */ /* 0x000fe20008011404 */
[----:B------:R-:W-:Y:S01]  /*1710*/  UMOV UR44, URZ ;  /* 0x0000003f002c7c82 */ /* 0x000fe20008000000 */
[----:B------:R-:W-:Y:S02]  /*1720*/  UMOV UR40, URZ ;  /* 0x0000003f00287c82 */ /* 0x000fe40008000000 */
[----:B------:R-:W-:Y:S01]  /*1730*/  ULEA.HI UR5, UR5, UR4, URZ, 0x6 ;  /* 0x0000000405057291 */ /* 0x000fe2000f8f303f */
[----:B------:R-:W-:-:S03]  /*1740*/  UMOV UR36, URZ ;  /* 0x0000003f00247c82 */ /* 0x000fc60008000000 */
[----:B------:R-:W-:Y:S01]  /*1750*/  USHF.R.S32.HI UR45, URZ, 0x6, UR5 ;  /* 0x000000063f2d7899 */ /* 0x000fe20008011405 */
[C---:B-1----:R-:W-:Y:S02]  /*1760*/  LOP3.LUT R175, R3.reuse, 0xff, RZ, 0xc0, !PT ;  /* 0x000000ff03af7812 */ /* 0x042fe400078ec0ff */
[----:B------:R-:W-:-:S03]  /*1770*/  LOP3.LUT P0, RZ, R3, 0x4, RZ, 0xc0, !PT ;  /* 0x0000000403ff7812 */ /* 0x000fc6000780c0ff */
[----:B------:R-:W-:Y:S01]  /*1780*/  VIADD R175, R175, 0x1f ;  /* 0x0000001fafaf7836 */ /* 0x000fe20000000000 */
[----:B------:R-:W-:Y:S02]  /*1790*/  SEL R156, R156, 0xfffffff0, !P0 ;  /* 0xfffffff09c9c7807 */ /* 0x000fe40004000000 */
[----:B---3--:R-:W-:-:S07]  /*17a0*/  LOP3.LUT R22, R2, 0x1, RZ, 0xfc, !PT ;  /* 0x0000000102167812 */ /* 0x008fce00078efcff */
.L_x_229:
[----:B------:R-:W1:Y:S01]  /*17b0*/  S2R R0, SR_TID.X ;  /* 0x0000000000007919 */ /* 0x000e620000002100 */
[----:B------:R-:W3:Y:S01]  /*17c0*/  S2UR UR48, SR_CgaCtaId ;  /* 0x00000000003079c3 */ /* 0x000ee20000008800 */
[----:B------:R-:W-:Y:S02]  /*17d0*/  UMOV UR49, 0x400 ;  /* 0x0000040000317882 */ /* 0x000fe40000000000 */
[----:B---3--:R-:W-:Y:S01]  /*17e0*/  ULEA UR49, UR48, UR49, 0x18 ;  /* 0x0000003130317291 */ /* 0x008fe2000f8ec03f */
[----:B-1----:R-:W-:-:S04]  /*17f0*/  LOP3.LUT R0, R0, 0x80, RZ, 0xc0, !PT ;  /* 0x0000008000007812 */ /* 0x002fc800078ec0ff */
[----:B------:R-:W-:-:S06]  /*1800*/  SHF.R.U32.HI R0, RZ, 0x7, R0 ;  /* 0x00000007ff007819 */ /* 0x000fcc0000011600 */
[----:B------:R-:W1:Y:S02]  /*1810*/  SHFL.IDX PT, R0, R0, RZ, 0x1f ;  /* 0x00001fff00007589 */ /* 0x000e6400000e0000 */
[----:B-1----:R-:W-:-:S13]  /*1820*/  R2UR UR4, R0 ;  /* 0x00000000000472ca */ /* 0x002fda00000e0000 */
[----:B------:R-:W-:-:S04]  /*1830*/  ULEA.HI UR5, UR4, UR4, URZ, 0x1 ;  /* 0x0000000404057291 */ /* 0x000fc8000f8f083f */
[----:B------:R-:W-:-:S04]  /*1840*/  ULOP3.LUT UR5, UR5, 0x7fffe, URZ, 0xc0, !UPT ;  /* 0x0007fffe05057892 */ /* 0x000fc8000f8ec03f */
[----:B------:R-:W-:-:S03]  /*1850*/  UIADD3 UR5, UR4, -UR5, URZ ;  /* 0x8000000504057290 */ /* 0x000fc6000fffe03f */
[----:B------:R-:W-:Y:S01]  /*1860*/  ULDC UR4, c[0x0][0x28c] ;  /* 0x0000a30000047ab9 */ /* 0x000fe20000000800 */
[----:B------:R-:W-:Y:S01]  /*1870*/  ULEA UR5, UR5, UR49, 0xd ;  /* 0x0000003105057291 */ /* 0x000fe2000f8e683f */
[----:B------:R-:W-:-:S03]  /*1880*/  ISETP.LT.AND P0, PT, RZ, UR4, PT ;  /* 0x00000004ff007c0c */ /* 0x000fc6000bf01270 */
[----:B------:R-:W-:-:S04]  /*1890*/  UIADD3 UR5, UR5, 0x8400, URZ ;  /* 0x0000840005057890 */ /* 0x000fc8000fffe03f */
[----:B------:R-:W-:-:S04]  /*18a0*/  USHF.R.U32.HI UR5, URZ, 0x4, UR5 ;  /* 0x000000043f057899 */ /* 0x000fc80008011605 */
[----:B------:R-:W-:-:S04]  /*18b0*/  ULOP3.LUT UR5, UR5, 0x3fff, URZ, 0xc0, !UPT ;  /* 0x00003fff05057892 */ /* 0x000fc8000f8ec03f */
[----:B------:R-:W-:Y:S01]  /*18c0*/  ULOP3.LUT UR41, UR5, 0x10000, URZ, 0xfc, !UPT ;  /* 0x0001000005297892 */ /* 0x000fe2000f8efc3f */
[----:B------:R-:W-:Y:S11]  /*18d0*/  @P0 BRA `(.L_x_23) ;  /* 0x0000000000400947 */ /* 0x000ff60003800000 */
[----:B------:R-:W-:Y:S01]  /*18e0*/  MOV R0, 0x0 ;  /* 0x0000000000007802 */ /* 0x000fe20000000f00 */
[----:B------:R-:W-:Y:S01]  /*18f0*/  ULDC.64 UR4, c[0x4][0x70] ;  /* 0x01001c0000047ab9 */ /* 0x000fe20000000a00 */
[----:B------:R-:W-:Y:S01]  /*1900*/  ULDC.64 UR6, c[0x4][0x8] ;  /* 0x0100020000067ab9 */ /* 0x000fe20000000a00 */
[----:B------:R-:W-:Y:S01]  /*1910*/  MOV R4, UR4 ;  /* 0x0000000400047c02 */ /* 0x000fe20008000f00 */
[----:B------:R1:W3:Y:S01]  /*1920*/  LDC.64 R2, c[0x4][R0] ;  /* 0x0100000000027b82 */ /* 0x0002e20000000a00 */
[----:B------:R-:W-:Y:S01]  /*1930*/  IMAD.U32 R5, RZ, RZ, UR5 ;  /* 0x00000005ff057e24 */ /* 0x000fe2000f8e00ff */
[----:B------:R-:W-:Y:S01]  /*1940*/  ULDC.64 UR4, c[0x4][0x78] ;  /* 0x01001e0000047ab9 */ /* 0x000fe20000000a00 */
[----:B------:R-:W-:Y:S01]  /*1950*/  MOV R10, UR6 ;  /* 0x00000006000a7c02 */ /* 0x000fe20008000f00 */
[----:B------:R-:W-:Y:S01]  /*1960*/  IMAD.U32 R7, RZ, RZ, UR5 ;  /* 0x00000005ff077e24 */ /* 0x000fe2000f8e00ff */
[----:B------:R-:W-:Y:S01]  /*1970*/  MOV R6, UR4 ;  /* 0x0000000400067c02 */ /* 0x000fe20008000f00 */
[----:B------:R-:W-:Y:S01]  /*1980*/  IMAD.U32 R11, RZ, RZ, UR7 ;  /* 0x00000007ff0b7e24 */ /* 0x000fe2000f8e00ff */
[----:B------:R-:W-:Y:S01]  /*1990*/  MOV R8, 0x1e1 ;  /* 0x000001e100087802 */ /* 0x000fe20000000f00 */
[----:B------:R-:W-:Y:S01]  /*19a0*/  IMAD.MOV.U32 R12, RZ, RZ, 0x1 ;  /* 0x00000001ff0c7424 */ /* 0x000fe200078e00ff */
[----:B-1----:R-:W-:-:S07]  /*19b0*/  MOV R13, RZ ;  /* 0x000000ff000d7202 */ /* 0x002fce0000000f00 */
[----:B------:R-:W-:-:S07]  /*19c0*/  LEPC R20, `(.L_x_23) ;  /* 0x000000001014794e */ /* 0x000fce0000000000 */
[----:B--23-5:R-:W-:Y:S05]  /*19d0*/  CALL.ABS.NOINC R2 ;  /* 0x0000000002007343 */ /* 0x02cfea0003c00000 */
.L_x_23:
[----:B------:R-:W3:Y:S02]  /*19e0*/  LDL R2, [R1+0x208] ;  /* 0x0002080001027983 */ /* 0x000ee40000100800 */
[----:B---3--:R-:W-:-:S04]  /*19f0*/  LOP3.LUT R0, R2, 0x1, RZ, 0xfc, !PT ;  /* 0x0000000102007812 */ /* 0x008fc800078efcff */
[----:B------:R-:W-:-:S13]  /*1a00*/  ISETP.NE.AND P0, PT, R0, 0x3, PT ;  /* 0x000000030000780c */ /* 0x000fda0003f05270 */
[----:B------:R-:W-:Y:S05]  /*1a10*/  @!P0 BRA `(.L_x_24) ;  /* 0x0000000000048947 */ /* 0x000fea0003800000 */
[----:B--2---:R-:W-:Y:S01]  /*1a20*/  BPT.TRAP 0x1 ;  /* 0x000000040000795c */ /* 0x004fe20000300000 */
.L_x_24:
[----:B------:R-:W-:Y:S01]  /*1a30*/  IMAD.U32 R3, RZ, RZ, UR40 ;  /* 0x00000028ff037e24 */ /* 0x000fe2000f8e00ff */
[----:B------:R-:W-:-:S04]  /*1a40*/  MOV R0, UR44 ;  /* 0x0000002c00007c02 */ /* 0x000fc80008000f00 */
[----:B------:R-:W-:Y:S02]  /*1a50*/  LEA R3, R3, UR49, 0x3 ;  /* 0x0000003103037c11 */ /* 0x000fe4000f8e18ff */
[----:B------:R-:W-:-:S04]  /*1a60*/  SHF.L.U32 R0, R0, 0x1f, RZ ;  /* 0x0000001f00007819 */ /* 0x000fc800000006ff */
[----:B------:R1:W3:Y:S01]  /*1a70*/  SYNCS.PHASECHK.TRANS64.TRYWAIT P1, [R3+URZ], R0 ;  /* 0x00000000030075a7 */ /* 0x0002e2000802017f */
[----:B------:R-:W-:Y:S05]  /*1a80*/  @!P0 BRA `(.L_x_25) ;  /* 0x0000000000048947 */ /* 0x000fea0003800000 */
[----:B--2---:R-:W-:Y:S01]  /*1a90*/  BPT.TRAP 0x1 ;  /* 0x000000040000795c */ /* 0x004fe20000300000 */
.L_x_25:
[----:B---3--:R-:W-:Y:S05]  /*1aa0*/  @P1 BRA `(.L_x_26) ;  /* 0x0000000000081947 */ /* 0x008fea0003800000 */
[----:B------:R-:W3:Y:S02]  /*1ab0*/  SYNCS.PHASECHK.TRANS64.TRYWAIT P1, [R3+URZ], R0 ;  /* 0x00000000030075a7 */ /* 0x000ee4000802017f */
[----:B---3--:R-:W-:Y:S05]  /*1ac0*/  @!P1 BRA `(.L_x_27) ;  /* 0x000002d000b09947 */ /* 0x008fea0003800000 */
.L_x_26:
[----:B------:R-:W-:-:S04]  /*1ad0*/  UISETP.LT.AND UP0, UPT, UR45, 0x1, UPT ;  /* 0x000000012d00788c */ /* 0x000fc8000bf01270 */
[----:B------:R-:W-:-:S06]  /*1ae0*/  USEL UR4, UR45, 0x1, UP0 ;  /* 0x000000012d047887 */ /* 0x000fcc0008000000 */
[----:B-1-3--:R-:W-:Y:S01]  /*1af0*/  IMAD.U32 R3, RZ, RZ, UR4 ;  /* 0x00000004ff037e24 */ /* 0x00afe2000f8e00ff */
[----:B------:R-:W-:Y:S05]  /*1b00*/  WARPSYNC.ALL ;  /* 0x0000000000007948 */ /* 0x000fea0003800000 */
[----:B------:R-:W-:-:S04]  /*1b10*/  IADD3 R3, -R3, UR45, RZ ;  /* 0x0000002d03037c10 */ /* 0x000fc8000fffe1ff */
[----:B------:R-:W-:Y:S01]  /*1b20*/  ISETP.GE.AND P1, PT, R3, 0x1, PT ;  /* 0x000000010300780c */ /* 0x000fe20003f26270 */
[----:B------:R-:W-:Y:S01]  /*1b30*/  UIADD3 UR4, UR49, 0x20400, URZ ;  /* 0x0002040031047890 */ /* 0x000fe2000fffe03f */
[----:B------:R-:W-:Y:S01]  /*1b40*/  WARPGROUP.ARRIVE ;  /* 0x00000000000079c5 */ /* 0x000fe20000000000 */
[----:B------:R-:W-:Y:S01]  /*1b50*/  ULEA UR9, UR40, UR41, 0xb ;  /* 0x0000002928097291 */ /* 0x000fe2000f8e583f */
[----:B------:R-:W-:Y:S01]  /*1b60*/  STL [R1+0x2f0], R22 ;  /* 0x0002f01601007387 */ /* 0x000fe20000100800 */
[----:B------:R-:W-:Y:S01]  /*1b70*/  USHF.R.U32.HI UR4, URZ, 0x4, UR4 ;  /* 0x000000043f047899 */ /* 0x000fe20008011604 */
[----:B------:R-:W-:Y:S01]  /*1b80*/  UMOV UR5, 0x40000040 ;  /* 0x4000004000057882 */ /* 0x000fe20000000000 */
[----:B------:R-:W-:Y:S02]  /*1b90*/  UMOV UR7, 0x40000040 ;  /* 0x4000004000077882 */ /* 0x000fe40000000000 */
[----:B------:R-:W-:Y:S01]  /*1ba0*/  ULOP3.LUT UR4, UR4, 0x3fff, URZ, 0xc0, !UPT ;  /* 0x00003fff04047892 */ /* 0x000fe2000f8ec03f */
[----:B------:R-:W-:Y:S03]  /*1bb0*/  STL [R1+0x2ec], R19 ;  /* 0x0002ec1301007387 */ /* 0x000fe60000100800 */
[----:B------:R-:W-:Y:S01]  /*1bc0*/  ULOP3.LUT UR8, UR4, 0x10000, URZ, 0xfc, !UPT ;  /* 0x0001000004087892 */ /* 0x000fe2000f8efc3f */
[----:B------:R1:W-:Y:S02]  /*1bd0*/  STL [R1+0x2e8], R18 ;  /* 0x0002e81201007387 */ /* 0x0003e40000100800 */
[----:B------:R-:W-:Y:S01]  /*1be0*/  UMOV UR4, UR9 ;  /* 0x0000000900047c82 */ /* 0x000fe20008000000 */
[----:B------:R-:W-:Y:S01]  /*1bf0*/  ULEA UR10, UR40, UR8, 0xb ;  /* 0x00000008280a7291 */ /* 0x000fe2000f8e583f */
[----:B-----5:R-:W-:Y:S04]  /*1c00*/  STL [R1+0x2e4], R17 ;  /* 0x0002e41101007387 */ /* 0x020fe80000100800 */
[----:B------:R-:W-:Y:S02]  /*1c10*/  STL [R1+0x2e0], R16 ;  /* 0x0002e01001007387 */ /* 0x000fe40000100800 */
[----:B------:R-:W-:-:S02]  /*1c20*/  UMOV UR6, UR10 ;  /* 0x0000000a00067c82 */ /* 0x000fc40008000000 */
[----:B------:R-:W-:Y:S01]  /*1c30*/  HGMMA.64x256x16.F32.BF16 R24, gdesc[UR4], RZ, !UPT, gsb0 ;  /* 0x03e00000041879f0 */ /* 0x000fe2000c0018ff */
[----:B------:R3:W-:Y:S01]  /*1c40*/  STL [R1+0x2dc], R3 ;  /* 0x0002dc0301007387 */ /* 0x0007e20000100800 */
[----:B------:R-:W-:Y:S01]  /*1c50*/  UIADD3 UR4, UR9, 0x400, URZ ;  /* 0x0000040009047890 */ /* 0x000fe2000fffe03f */
[----:B------:R-:W-:Y:S01]  /*1c60*/  UMOV UR5, 0x40000040 ;  /* 0x4000004000057882 */ /* 0x000fe20000000000 */
[----:B------:R-:W-:Y:S02]  /*1c70*/  WARPGROUP.DEPBAR.LE gsb0, 0x0 ;  /* 0x00008000000079c5 */ /* 0x000fe40000010000 */
[----:B------:R-:W-:Y:S01]  /*1c80*/  STL.64 [R1], R24 ;  /* 0x0000001801007387 */ /* 0x000fe20000100a00 */
[----:B------:R-:W-:Y:S01]  /*1c90*/  MOV R235, R49 ;  /* 0x0000003100eb7202 */ /* 0x000fe20000000f00 */
[----:B------:R-:W-:Y:S01]  /*1ca0*/  IMAD.MOV.U32 R234, RZ, RZ, R50 ;  /* 0x000000ffffea7224 */ /* 0x000fe200078e0032 */
[----:B------:R-:W-:Y:S01]  /*1cb0*/  MOV R233, R51 ;  /* 0x0000003300e97202 */ /* 0x000fe20000000f00 */
[----:B------:R-:W-:Y:S01]  /*1cc0*/  STL.64 [R1+0x8], R26 ;  /* 0x0000081a01007387 */ /* 0x000fe20000100a00 */
[----:B------:R-:W-:Y:S01]  /*1cd0*/  IMAD.MOV.U32 R232, RZ, RZ, R52 ;  /* 0x000000ffffe87224 */ /* 0x000fe200078e0034 */
[----:B------:R-:W-:Y:S01]  /*1ce0*/  MOV R231, R53 ;  /* 0x0000003500e77202 */ /* 0x000fe20000000f00 */
[----:B------:R-:W-:Y:S01]  /*1cf0*/  IMAD.MOV.U32 R230, RZ, RZ, R54 ;  /* 0x000000ffffe67224 */ /* 0x000fe200078e0036 */
[----:B------:R-:W-:Y:S01]  /*1d00*/  STL.64 [R1+0x10], R28 ;  /* 0x0000101c01007387 */ /* 0x000fe20000100a00 */
        /* <DEDUP_REMOVED lines=36> */
[----:B------:R-:W-:Y:S01]  /*1f50*/  MOV R166, R82 ;  /* 0x0000005200a67202 */ /* 0x000fe20000000f00 */
[----:B------:R-:W-:Y:S01]  /*1f60*/  IMAD.MOV.U32 R167, RZ, RZ, R83 ;  /* 0x000000ffffa77224 */ /* 0x000fe200078e0053 */
        /* <DEDUP_REMOVED lines=33> */
[----:B-1----:R-:W-:Y:S01]  /*2180*/  IMAD.MOV.U32 R18, RZ, RZ, R134 ;  /* 0x000000ffff127224 */ /* 0x002fe200078e0086 */
        /* <DEDUP_REMOVED lines=9> */
[----:B---3--:R-:W-:Y:S01]  /*2220*/  IMAD.MOV.U32 R3, RZ, RZ, R149 ;  /* 0x000000ffff037224 */ /* 0x008fe200078e0095 */
[----:B------:R-:W-:Y:S01]  /*2230*/  MOV R201, R117 ;  /* 0x0000007500c97202 */ /* 0x000fe20000000f00 */
[----:B------:R1:W-:Y:S01]  /*2240*/  STL [R1+0x60], R48 ;  /* 0x0000603001007387 */ /* 0x0003e20000100800 */
[----:B------:R-:W-:-:S02]  /*2250*/  MOV R202, R118 ;  /* 0x0000007600ca7202 */ /* 0x000fc40000000f00 */
[----:B------:R-:W-:Y:S01]  /*2260*/  MOV R204, R120 ;  /* 0x0000007800cc7202 */ /* 0x000fe20000000f00 */
[----:B------:R-:W-:Y:S01]  /*2270*/  STL [R1+0x5b8], R175 ;  /* 0x0005b8af01007387 */ /* 0x000fe20000100800 */
[----:B------:R-:W-:Y:S02]  /*2280*/  MOV R205, R121 ;  /* 0x0000007900cd7202 */ /* 0x000fe40000000f00 */
[----:B------:R-:W-:Y:S01]  /*2290*/  MOV R207, R123 ;  /* 0x0000007b00cf7202 */ /* 0x000fe20000000f00 */
[----:B------:R-:W-:Y:S01]  /*22a0*/  STL.64 [R1+0x5b0], R158 ;  /* 0x0005b09e01007387 */ /* 0x000fe20000100a00 */
[----:B------:R-:W-:Y:S02]  /*22b0*/  MOV R208, R124 ;  /* 0x0000007c00d07202 */ /* 0x000fe40000000f00 */
[----:B------:R-:W-:Y:S01]  /*22c0*/  MOV R210, R126 ;  /* 0x0000007e00d27202 */ /* 0x000fe20000000f00 */
[----:B------:R-:W-:Y:S01]  /*22d0*/  STL [R1+0x5a8], R156 ;  /* 0x0005a89c01007387 */ /* 0x000fe20000100800 */
[----:B------:R-:W-:-:S02]  /*22e0*/  MOV R211, R127 ;  /* 0x0000007f00d37202 */ /* 0x000fc40000000f00 */
[----:B------:R-:W-:Y:S02]  /*22f0*/  MOV R23, R129 ;  /* 0x0000008100177202 */ /* 0x000fe40000000f00 */
[----:B------:R-:W-:Y:S02]  /*2300*/  MOV R22, R130 ;  /* 0x0000008200167202 */ /* 0x000fe40000000f00 */
[----:B------:R-:W-:Y:S02]  /*2310*/  MOV R20, R132 ;  /* 0x0000008400147202 */ /* 0x000fe40000000f00 */
[----:B------:R-:W-:Y:S02]  /*2320*/  MOV R19, R133 ;  /* 0x0000008500137202 */ /* 0x000fe40000000f00 */
[----:B------:R-:W-:Y:S02]  /*2330*/  MOV R17, R135 ;  /* 0x0000008700117202 */ /* 0x000fe40000000f00 */
        /* <DEDUP_REMOVED lines=11> */
[----:B-1----:R-:W-:-:S06]  /*23f0*/  WARPGROUP.ARRIVE ;  /* 0x00000000000079c5 */ /* 0x002fcc0000000000 */
[----:B------:R-:W-:Y:S03]  /*2400*/  HGMMA.64x256x16.F32.BF16 R24, gdesc[UR4], RZ, !UPT, gsb0 ;  /* 0x03e00000041879f0 */ /* 0x000fe6000c0018ff */
[----:B------:R-:W-:Y:S02]  /*2410*/  WARPGROUP.DEPBAR.LE gsb0, 0x0 ;  /* 0x00008000000079c5 */ /* 0x000fe40000010000 */
[----:B------:R-:W-:Y:S04]  /*2420*/  STL.64 [R1+0x5a0], R150 ;  /* 0x0005a09601007387 */ /* 0x000fe80000100a00 */
        /* <DEDUP_REMOVED lines=20> */
[----:B------:R1:W-:Y:S04]  /*2570*/  STL.64 [R1+0x4f8], R108 ;  /* 0x0004f86c01007387 */ /* 0x0003e80000100a00 */
[----:B-1----:R-:W3:Y:S04]  /*2580*/  LDL.LU R108, [R1] ;  /* 0x00000000016c7983 */ /* 0x002ee80000300800 */
[----:B------:R-:W3:Y:S04]  /*2590*/  LDL.LU R109, [R1+0x4] ;  /* 0x00000400016d7983 */ /* 0x000ee80000300800 */
        /* <DEDUP_REMOVED lines=22> */
[----:B------:R-:W3:Y:S01]  /*2700*/  LDL.LU R132, [R1+0x60] ;  /* 0x0000600001847983 */ /* 0x000ee20000300800 */
        /* <DEDUP_REMOVED lines=32> */
[----:B------:R-:W-:Y:S01]  /*2910*/  UIADD3 UR4, UR9, 0x2, URZ ;  /* 0x0000000209047890 */ /* 0x000fe2000fffe03f */
[----:B------:R-:W-:Y:S01]  /*2920*/  MOV R215, R21 ;  /* 0x0000001500d77202 */ /* 0x000fe20000000f00 */
[----:B------:R-:W-:Y:S01]  /*2930*/  UIADD3 UR6, UR10, 0x2, URZ ;  /* 0x000000020a067890 */ /* 0x000fe2000fffe03f */
[----:B------:R-:W-:Y:S01]  /*2940*/  MOV R216, R20 ;  /* 0x0000001400d87202 */ /* 0x000fe20000000f00 */
[----:B------:R-:W-:Y:S01]  /*2950*/  UMOV UR5, 0x40000040 ;  /* 0x4000004000057882 */ /* 0x000fe20000000000 */
[----:B------:R-:W-:Y:S01]  /*2960*/  MOV R218, R18 ;  /* 0x0000001200da7202 */ /* 0x000fe20000000f00 */
[----:B------:R-:W-:Y:S01]  /*2970*/  UMOV UR7, 0x40000040 ;  /* 0x4000004000077882 */ /* 0x000fe20000000000 */
        /* <DEDUP_REMOVED lines=10> */
[----:B------:R-:W-:-:S06]  /*2a20*/  MOV R234, R2 ;  /* 0x0000000200ea7202 */ /* 0x000fcc0000000f00 */
[----:B---3--:R-:W-:-:S06]  /*2a30*/  WARPGROUP.ARRIVE ;  /* 0x00000000000079c5 */ /* 0x008fcc0000000000 */
[----:B------:R-:W-:Y:S03]  /*2a40*/  HGMMA.64x256x16.F32.BF16 R108, gdesc[UR4], R108, gsb0 ;  /* 0x03e00000046c79f0 */ /* 0x000fe6000800186c */
[----:B------:R-:W-:Y:S02]  /*2a50*/  WARPGROUP.DEPBAR.LE gsb0, 0x0 ;  /* 0x00008000000079c5 */ /* 0x000fe40000010000 */
[----:B------:R-:W-:Y:S04]  /*2a60*/  STL.64 [R1], R108 ;  /* 0x0000006c01007387 */ /* 0x000fe80000100a00 */
        /* <DEDUP_REMOVED lines=63> */
[----:B-1----:R-:W3:Y:S04]  /*2e60*/  LDL.LU R175, [R1+0x5b8] ;  /* 0x0005b80001af7983 */ /* 0x002ee80000300800 */
[----:B------:R-:W4:Y:S04]  /*2e70*/  LDL.LU.64 R158, [R1+0x5b0] ;  /* 0x0005b000019e7983 */ /* 0x000f280000300a00 */
[----:B------:R-:W2:Y:S04]  /*2e80*/  LDL.LU R156, [R1+0x5a8] ;  /* 0x0005a800019c7983 */ /* 0x000ea80000300800 */
[----:B------:R-:W3:Y:S04]  /*2e90*/  LDL.LU.64 R150, [R1+0x5a0] ;  /* 0x0005a00001967983 */ /* 0x000ee80000300a00 */
        /* <DEDUP_REMOVED lines=20> */
[----:B------:R-:W3:Y:S01]  /*2fe0*/  LDL.LU.64 R108, [R1+0x4f8] ;  /* 0x0004f800016c7983 */ /* 0x000ee20000300a00 */
[----:B------:R-:W-:Y:S01]  /*2ff0*/  UIADD3 UR4, UR9, 0x402, URZ ;  /* 0x0000040209047890 */ /* 0x000fe2000fffe03f */
[----:B------:R-:W-:Y:S01]  /*3000*/  UMOV UR5, 0x40000040 ;  /* 0x4000004000057882 */ /* 0x000fe20000000000 */
[----:B---3--:R-:W-:-:S07]  /*3010*/  WARPGROUP.ARRIVE ;  /* 0x00000000000079c5 */ /* 0x008fce0000000000 */
[----:B------:R-:W-:Y:S03]  /*3020*/  HGMMA.64x256x16.F32.BF16 R24, gdesc[UR4], R24, gsb0 ;  /* 0x03e00000041879f0 */ /* 0x000fe60008001818 */
        /* <DEDUP_REMOVED lines=65> */
[----:B-1----:R-:W3:Y:S04]  /*3440*/  LDL.LU.64 R24, [R1] ;  /* 0x0000000001187983 */ /* 0x002ee80000300a00 */
        /* <DEDUP_REMOVED lines=63> */
[----:B------:R-:W-:-:S02]  /*3840*/  UIADD3 UR4, UR9, 0x4, URZ ;  /* 0x0000000409047890 */ /* 0x000fc4000fffe03f */
[----:B------:R-:W-:Y:S01]  /*3850*/  UIADD3 UR6, UR10, 0x4, URZ ;  /* 0x000000040a067890 */ /* 0x000fe2000fffe03f */
[----:B------:R-:W-:Y:S01]  /*3860*/  UMOV UR5, 0x40000040 ;  /* 0x4000004000057882 */ /* 0x000fe20000000000 */
[----:B------:R-:W-:Y:S01]  /*3870*/  UMOV UR7, 0x40000040 ;  /* 0x4000004000077882 */ /* 0x000fe20000000000 */
[----:B---3--:R-:W-:-:S06]  /*3880*/  WARPGROUP.ARRIVE ;  /* 0x00000000000079c5 */ /* 0x008fcc0000000000 */
[----:B------:R-:W-:Y:S03]  /*3890*/  HGMMA.64x256x16.F32.BF16 R24, gdesc[UR4], R24, gsb0 ;  /* 0x03e00000041879f0 */ /* 0x000fe60008001818 */
[----:B------:R-:W-:Y:S02]  /*38a0*/  WARPGROUP.DEPBAR.LE gsb0, 0x0 ;  /* 0x00008000000079c5 */ /* 0x000fe40000010000 */
[----:B------:R-:W-:Y:S01]  /*38b0*/  STL.64 [R1], R24 ;  /* 0x0000001801007387 */ /* 0x000fe20000100a00 */
        /* <DEDUP_REMOVED lines=47> */
[----:B------:R1:W-:Y:S01]  /*3bb0*/  STL [R1+0x60], R48 ;  /* 0x0000603001007387 */ /* 0x0003e20000100800 */
[----:B------:R-:W-:Y:S01]  /*3bc0*/  MOV R200, R116 ;  /* 0x0000007400c87202 */ /* 0x000fe20000000f00 */
[----:B------:R-:W-:Y:S01]  /*3bd0*/  IMAD.MOV.U32 R195, RZ, RZ, R111 ;  /* 0x000000ffffc37224 */ /* 0x000fe200078e006f */
[----:B------:R-:W-:Y:S01]  /*3be0*/  MOV R199, R115 ;  /* 0x0000007300c77202 */ /* 0x000fe20000000f00 */
[----:B------:R-:W3:Y:S01]  /*3bf0*/  LDL.LU.64 R150, [R1+0x4f0] ;  /* 0x0004f00001967983 */ /* 0x000ee20000300a00 */
        /* <DEDUP_REMOVED lines=80> */
[----:B------:R-:W-:-:S02]  /*4100*/  MOV R17, R52 ;  /* 0x0000003400117202 */ /* 0x000fc40000000f00 */
[----:B------:R-:W-:Y:S01]  /*4110*/  MOV R16, R53 ;  /* 0x0000003500107202 */ /* 0x000fe20000000f00 */
[----:B------:R-:W3:Y:S01]  /*4120*/  LDL.LU.64 R108, [R1+0x448] ;  /* 0x00044800016c7983 */ /* 0x000ee20000300a00 */
[----:B------:R-:W-:Y:S02]  /*4130*/  MOV R19, R50 ;  /* 0x0000003200137202 */ /* 0x000fe40000000f00 */
[----:B------:R-:W-:Y:S01]  /*4140*/  MOV R22, R49 ;  /* 0x0000003100167202 */ /* 0x000fe20000000f00 */
        /* <DEDUP_REMOVED lines=29> */
[----:B-1----:R-:W3:Y:S04]  /*4320*/  LDL.LU.64 R48, [R1+0x358] ;  /* 0x0003580001307983 */ /* 0x002ee80000300a00 */
        /* <DEDUP_REMOVED lines=13> */
[----:B------:R-:W-:-:S02]  /*4400*/  UMOV UR5, 0x40000040 ;  /* 0x4000004000057882 */ /* 0x000fc40000000000 */
[----:B------:R-:W-:Y:S04]  /*4410*/  STL [R1+0x2d8], R175 ;  /* 0x0002d8af01007387 */ /* 0x000fe80000100800 */
[----:B----4-:R-:W-:Y:S04]  /*4420*/  STL.64 [R1+0x2d0], R158 ;  /* 0x0002d09e01007387 */ /* 0x010fe80000100a00 */
[----:B--2---:R-:W-:Y:S01]  /*4430*/  STL [R1+0x2c8], R156 ;  /* 0x0002c89c01007387 */ /* 0x004fe20000100800 */
[----:B---3--:R-:W-:-:S06]  /*4440*/  WARPGROUP.ARRIVE ;  /* 0x00000000000079c5 */ /* 0x008fcc0000000000 */
        /* <DEDUP_REMOVED lines=24> */
[----:B-1----:R-:W2:Y:S04]  /*45d0*/  LDL.LU R108, [R1] ;  /* 0x00000000016c7983 */ /* 0x002ea80000300800 */
[----:B------:R-:W2:Y:S04]  /*45e0*/  LDL.LU R109, [R1+0x4] ;  /* 0x00000400016d7983 */ /* 0x000ea80000300800 */
        /* <DEDUP_REMOVED lines=22> */
[----:B------:R-:W2:Y:S01]  /*4750*/  LDL.LU R132, [R1+0x60] ;  /* 0x0000600001847983 */ /* 0x000ea20000300800 */
        /* <DEDUP_REMOVED lines=34> */
[----:B------:R-:W-:Y:S01]  /*4980*/  MOV R222, R15 ;  /* 0x0000000f00de7202 */ /* 0x000fe20000000f00 */
[----:B------:R1:W5:Y:S01]  /*4990*/  LDL.LU R22, [R1+0x2f0] ;  /* 0x0002f00001167983 */ /* 0x0003620000300800 */
[----:B------:R-:W-:-:S02]  /*49a0*/  MOV R223, R14 ;  /* 0x0000000e00df7202 */ /* 0x000fc40000000f00 */
[----:B------:R-:W-:Y:S01]  /*49b0*/  MOV R225, R12 ;  /* 0x0000000c00e17202 */ /* 0x000fe20000000f00 */
[----:B------:R1:W5:Y:S01]  /*49c0*/  LDL.LU R19, [R1+0x2ec] ;  /* 0x0002ec0001137983 */ /* 0x0003620000300800 */
[----:B------:R-:W-:Y:S02]  /*49d0*/  MOV R226, R11 ;  /* 0x0000000b00e27202 */ /* 0x000fe40000000f00 */
[----:B------:R-:W-:Y:S01]  /*49e0*/  MOV R228, R9 ;  /* 0x0000000900e47202 */ /* 0x000fe20000000f00 */
[----:B------:R1:W5:Y:S01]  /*49f0*/  LDL.LU R18, [R1+0x2e8] ;  /* 0x0002e80001127983 */ /* 0x0003620000300800 */
[----:B------:R-:W-:Y:S02]  /*4a00*/  MOV R229, R8 ;  /* 0x0000000800e57202 */ /* 0x000fe40000000f00 */
[----:B------:R-:W-:Y:S01]  /*4a10*/  MOV R231, R6 ;  /* 0x0000000600e77202 */ /* 0x000fe20000000f00 */
[----:B------:R1:W5:Y:S01]  /*4a20*/  LDL.LU R17, [R1+0x2e4] ;  /* 0x0002e40001117983 */ /* 0x0003620000300800 */
[----:B------:R-:W-:-:S02]  /*4a30*/  MOV R232, R5 ;  /* 0x0000000500e87202 */ /* 0x000fc40000000f00 */
[----:B------:R-:W-:Y:S01]  /*4a40*/  MOV R234, R2 ;  /* 0x0000000200ea7202 */ /* 0x000fe20000000f00 */
[----:B------:R1:W5:Y:S01]  /*4a50*/  LDL.LU R16, [R1+0x2e0] ;  /* 0x0002e00001107983 */ /* 0x0003620000300800 */
[----:B------:R-:W-:-:S03]  /*4a60*/  MOV R235, R0 ;  /* 0x0000000000eb7202 */ /* 0x000fc60000000f00 */
[----:B------:R1:W5:Y:S03]  /*4a70*/  LDL.LU R3, [R1+0x2dc] ;  /* 0x0002dc0001037983 */ /* 0x0003660000300800 */
[----:B--2---:R-:W-:-:S06]  /*4a80*/  WARPGROUP.ARRIVE ;  /* 0x00000000000079c5 */ /* 0x004fcc0000000000 */
        /* <DEDUP_REMOVED lines=66> */
[----:B--2---:R1:W5:Y:S04]  /*4eb0*/  LDL.LU R175, [R1+0x2d8] ;  /* 0x0002d80001af7983 */ /* 0x0043680000300800 */
[----:B------:R1:W5:Y:S04]  /*4ec0*/  LDL.LU.64 R158, [R1+0x2d0] ;  /* 0x0002d000019e7983 */ /* 0x0003680000300a00 */
[----:B------:R1:W5:Y:S04]  /*4ed0*/  LDL.LU R156, [R1+0x2c8] ;  /* 0x0002c800019c7983 */ /* 0x0003680000300800 */
[----:B------:R-:W2:Y:S04]  /*4ee0*/  LDL.LU.64 R150, [R1+0x2c0] ;  /* 0x0002c00001967983 */ /* 0x000ea80000300a00 */
        /* <DEDUP_REMOVED lines=20> */
[----:B------:R-:W2:Y:S01]  /*5030*/  LDL.LU.64 R108, [R1+0x218] ;  /* 0x00021800016c7983 */ /* 0x000ea20000300a00 */
[----:B------:R-:W-:Y:S01]  /*5040*/  UIADD3 UR4, UR9, 0x406, URZ ;  /* 0x0000040609047890 */ /* 0x000fe2000fffe03f */
[----:B------:R-:W-:Y:S01]  /*5050*/  UMOV UR5, 0x40000040 ;  /* 0x4000004000057882 */ /* 0x000fe20000000000 */
[----:B--2---:R-:W-:-:S07]  /*5060*/  WARPGROUP.ARRIVE ;  /* 0x00000000000079c5 */ /* 0x004fce0000000000 */
[----:B------:R-:W-:Y:S03]  /*5070*/  HGMMA.64x256x16.F32.BF16 R24, gdesc[UR4], R24, gsb0 ;  /* 0x03e00000041879f0 */ /* 0x000fe60008001818 */
[----:B------:R-:W-:Y:S02]  /*5080*/  WARPGROUP.DEPBAR.LE gsb0, 0x0 ;  /* 0x00008000000079c5 */ /* 0x000fe40000010000 */
[----:B-1----:R-:W-:Y:S05]  /*5090*/  @!P1 BRA `(.L_x_28) ;  /* 0x0000004000ec9947 */ /* 0x002fea0003800000 */
[----:B------:R-:W-:Y:S02]  /*50a0*/  UIADD3 UR9, UR40, 0x1, URZ ;  /* 0x0000000128097890 */ /* 0x000fe4000fffe03f */
[----:B------:R-:W-:Y:S02]  /*50b0*/  IMAD.U32 R0, RZ, RZ, UR40 ;  /* 0x00000028ff007e24 */ /* 0x000fe4000f8e00ff */
[----:B------:R-:W-:-:S04]  /*50c0*/  UISETP.NE.AND UP0, UPT, UR9, 0x3, UPT ;  /* 0x000000030900788c */ /* 0x000fc8000bf05270 */
[----:B------:R-:W-:Y:S02]  /*50d0*/  USEL UR4, URZ, 0x1, UP0 ;  /* 0x000000013f047887 */ /* 0x000fe40008000000 */
[----:B------:R-:W-:Y:S02]  /*50e0*/  USEL UR9, UR9, URZ, UP0 ;  /* 0x0000003f09097287 */ /* 0x000fe40008000000 */
[----:B------:R-:W-:-:S06]  /*50f0*/  ULOP3.LUT UR4, UR44, UR4, URZ, 0x3c, !UPT ;  /* 0x000000042c047292 */ /* 0x000fcc000f8e3c3f */
[----:B------:R-:W-:-:S07]  /*5100*/  MOV R2, UR4 ;  /* 0x0000000400027c02 */ /* 0x000fce0008000f00 */
.L_x_35:
[----:B------:R-:W-:Y:S05]  /*5110*/  @!P0 BRA `(.L_x_29) ;  /* 0x0000000000048947 */ /* 0x000fea0003800000 */
[----:B------:R-:W-:Y:S01]  /*5120*/  BPT.TRAP 0x1 ;  /* 0x000000040000795c */ /* 0x000fe20000300000 */
.L_x_29:
[----:B------:R-:W-:Y:S01]  /*5130*/  ULEA UR4, UR9, UR49, 0x3 ;  /* 0x0000003109047291 */ /* 0x000fe2000f8e183f */
[----:B------:R-:W-:-:S08]  /*5140*/  SHF.L.U32 R4, R2, 0x1f, RZ ;  /* 0x0000001f02047819 */ /* 0x000fd000000006ff */
[----:B------:R1:W2:Y:S01]  /*5150*/  SYNCS.PHASECHK.TRANS64.TRYWAIT P1, [UR4], R4 ;  /* 0x00000004ff0075a7 */ /* 0x0002a20008020144 */
[----:B------:R-:W-:Y:S05]  /*5160*/  @!P0 BRA `(.L_x_30) ;  /* 0x0000000000048947 */ /* 0x000fea0003800000 */
[----:B------:R-:W-:Y:S01]  /*5170*/  BPT.TRAP 0x1 ;  /* 0x000000040000795c */ /* 0x000fe20000300000 */
.L_x_30:
[----:B--2---:R-:W-:Y:S05]  /*5180*/  @P1 BRA `(.L_x_31) ;  /* 0x0000000000081947 */ /* 0x004fea0003800000 */
[----:B------:R-:W2:Y:S02]  /*5190*/  SYNCS.PHASECHK.TRANS64.TRYWAIT P1, [UR4], R4 ;  /* 0x00000004ff0075a7 */ /* 0x000ea40008020144 */
[----:B--2---:R-:W-:Y:S05]  /*51a0*/  @!P1 BRA `(.L_x_32) ;  /* 0x0000029c000c9947 */ /* 0x004fea0003800000 */
.L_x_31:
        /* <DEDUP_REMOVED lines=64> */
[----:B---3--:R-:W3:Y:S04]  /*55b0*/  LDL.LU.64 R24, [R1] ;  /* 0x0000000001187983 */ /* 0x008ee80000300a00 */
        /* <DEDUP_REMOVED lines=63> */
[----:B------:R-:W-:-:S02]  /*59b0*/  ULEA UR10, UR9, UR41, 0xb ;  /* 0x00000029090a7291 */ /* 0x000fc4000f8e583f */
[----:B------:R-:W-:Y:S01]  /*59c0*/  ULEA UR11, UR9, UR8, 0xb ;  /* 0x00000008090b7291 */ /* 0x000fe2000f8e583f */
[----:B-----5:R-:W-:Y:S01]  /*59d0*/  STL [R1+0x2f8], R22 ;  /* 0x0002f81601007387 */ /* 0x020fe20000100800 */
[----:B------:R-:W-:Y:S01]  /*59e0*/  UMOV UR5, 0x40000040 ;  /* 0x4000004000057882 */ /* 0x000fe20000000000 */
[----:B------:R-:W-:Y:S02]  /*59f0*/  UMOV UR7, 0x40000040 ;  /* 0x4000004000077882 */ /* 0x000fe40000000000 */
[----:B------:R-:W-:Y:S01]  /*5a00*/  UMOV UR4, UR10 ;  /* 0x0000000a00047c82 */ /* 0x000fe20008000000 */
[----:B------:R-:W-:Y:S01]  /*5a10*/  STL [R1+0x2f4], R19 ;  /* 0x0002f41301007387 */ /* 0x000fe20000100800 */
[----:B------:R-:W-:-:S03]  /*5a20*/  UMOV UR6, UR11 ;  /* 0x0000000b00067c82 */ /* 0x000fc60008000000 */
[----:B------:R-:W-:Y:S04]  /*5a30*/  STL [R1+0x2f0], R18 ;  /* 0x0002f01201007387 */ /* 0x000fe80000100800 */
[----:B------:R-:W-:Y:S04]  /*5a40*/  STL [R1+0x2ec], R17 ;  /* 0x0002ec1101007387 */ /* 0x000fe80000100800 */
[----:B------:R-:W-:Y:S04]  /*5a50*/  STL [R1+0x2e8], R16 ;  /* 0x0002e81001007387 */ /* 0x000fe80000100800 */
[----:B------:R-:W-:Y:S04]  /*5a60*/  STL [R1+0x2e4], R3 ;  /* 0x0002e40301007387 */ /* 0x000fe80000100800 */
[----:B------:R4:W-:Y:S04]  /*5a70*/  STL [R1+0x2e0], R2 ;  /* 0x0002e00201007387 */ /* 0x0009e80000100800 */
[----:B------:R1:W-:Y:S01]  /*5a80*/  STL [R1+0x2dc], R0 ;  /* 0x0002dc0001007387 */ /* 0x0003e20000100800 */
[----:B---3--:R-:W-:-:S06]  /*5a90*/  WARPGROUP.ARRIVE ;  /* 0x00000000000079c5 */ /* 0x008fcc0000000000 */
[----:B------:R-:W-:Y:S03]  /*5aa0*/  HGMMA.64x256x16.F32.BF16 R24, gdesc[UR4], R24, gsb0 ;  /* 0x03e00000041879f0 */ /* 0x000fe60008001818 */
[----:B------:R-:W-:Y:S02]  /*5ab0*/  WARPGROUP.DEPBAR.LE gsb0, 0x0 ;  /* 0x00008000000079c5 */ /* 0x000fe40000010000 */
[----:B------:R-:W-:Y:S01]  /*5ac0*/  STL.64 [R1], R24 ;  /* 0x0000001801007387 */ /* 0x000fe20000100a00 */
[----:B----4-:R-:W-:Y:S01]  /*5ad0*/  MOV R2, R150 ;  /* 0x0000009600027202 */ /* 0x010fe20000000f00 */
[----:B------:R-:W-:Y:S01]  /*5ae0*/  IMAD.MOV.U32 R3, RZ, RZ, R149 ;  /* 0x000000ffff037224 */ /* 0x000fe200078e0095 */
[----:B-1----:R-:W-:Y:S01]  /*5af0*/  MOV R0, R151 ;  /* 0x0000009700007202 */ /* 0x002fe20000000f00 */
[----:B------:R-:W-:Y:S01]  /*5b00*/  STL.64 [R1+0x8], R26 ;  /* 0x0000081a01007387 */ /* 0x000fe20000100a00 */
[----:B--2---:R-:W-:Y:S01]  /*5b10*/  MOV R4, R148 ;  /* 0x0000009400047202 */ /* 0x004fe20000000f00 */
        /* <DEDUP_REMOVED lines=46> */
[----:B------:R-:W2:Y:S01]  /*5e00*/  LDL.LU.64 R150, [R1+0x7c0] ;  /* 0x0007c00001967983 */ /* 0x000ea20000300a00 */
        /* <DEDUP_REMOVED lines=84> */
[----:B------:R-:W-:-:S03]  /*6350*/  MOV R235, R49 ;  /* 0x0000003100eb7202 */ /* 0x000fc60000000f00 */
        /* <DEDUP_REMOVED lines=29> */
[----:B-1----:R-:W2:Y:S04]  /*6530*/  LDL.LU.64 R48, [R1+0x628] ;  /* 0x0006280001307983 */ /* 0x002ea80000300a00 */
        /* <DEDUP_REMOVED lines=13> */
[----:B------:R-:W-:-:S02]  /*6610*/  UMOV UR5, 0x40000040 ;  /* 0x4000004000057882 */ /* 0x000fc40000000000 */
[----:B------:R-:W-:Y:S04]  /*6620*/  STL [R1+0x5c0], R175 ;  /* 0x0005c0af01007387 */ /* 0x000fe80000100800 */
[----:B------:R-:W-:Y:S04]  /*6630*/  STL.64 [R1+0x5b8], R158 ;  /* 0x0005b89e01007387 */ /* 0x000fe80000100a00 */
[----:B------:R-:W-:Y:S01]  /*6640*/  STL [R1+0x5b0], R156 ;  /* 0x0005b09c01007387 */ /* 0x000fe20000100800 */
[----:B--2---:R-:W-:-:S06]  /*6650*/  WARPGROUP.ARRIVE ;  /* 0x00000000000079c5 */ /* 0x004fcc0000000000 */
        /* <DEDUP_REMOVED lines=94> */
[----:B------:R-:W-:Y:S01]  /*6c40*/  MOV R234, R2 ;  /* 0x0000000200ea7202 */ /* 0x000fe20000000f00 */
[----:B------:R-:W-:Y:S02]  /*6c50*/  UIADD3 UR4, UR10, 0x2, URZ ;  /* 0x000000020a047890 */ /* 0x000fe4000fffe03f */
[----:B------:R-:W-:Y:S01]  /*6c60*/  UIADD3 UR6, UR11, 0x2, URZ ;  /* 0x000000020b067890 */ /* 0x000fe2000fffe03f */
[----:B------:R-:W-:Y:S01]  /*6c70*/  UMOV UR5, 0x40000040 ;  /* 0x4000004000057882 */ /* 0x000fe20000000000 */
[----:B------:R-:W-:Y:S01]  /*6c80*/  UMOV UR7, 0x40000040 ;  /* 0x4000004000077882 */ /* 0x000fe20000000000 */
        /* <DEDUP_REMOVED lines=67> */
[----:B-1----:R-:W2:Y:S04]  /*70c0*/  LDL.LU R175, [R1+0x5c0] ;  /* 0x0005c00001af7983 */ /* 0x002ea80000300800 */
[----:B------:R-:W3:Y:S04]  /*70d0*/  LDL.LU.64 R158, [R1+0x5b8] ;  /* 0x0005b800019e7983 */ /* 0x000ee80000300a00 */
[----:B------:R-:W4:Y:S04]  /*70e0*/  LDL.LU R156, [R1+0x5b0] ;  /* 0x0005b000019c7983 */ /* 0x000f280000300800 */
        /* <DEDUP_REMOVED lines=91> */
[----:B-1----:R-:W2:Y:S04]  /*76a0*/  LDL.LU.64 R24, [R1] ;  /* 0x0000000001187983 */ /* 0x002ea80000300a00 */
        /* <DEDUP_REMOVED lines=63> */
[----:B------:R-:W-:-:S02]  /*7aa0*/  UIADD3 UR4, UR10, 0x4, URZ ;  /* 0x000000040a047890 */ /* 0x000fc4000fffe03f */
        /* <DEDUP_REMOVED lines=14> */
[----:B------:R-:W-:Y:S01]  /*7b90*/  STL.64 [R1+0x40], R40 ;  /* 0x0000402801007387 */ /* 0x000fe20000100a00 */
[----:B------:R-:W-:-:S03]  /*7ba0*/  IMAD.MOV.U32 R5, RZ, RZ, R150 ;  /* 0x000000ffff057224 */ /* 0x000fc600078e0096 */
[----:B------:R-:W-:Y:S01]  /*7bb0*/  STL.64 [R1+0x48], R42 ;  /* 0x0000482a01007387 */ /* 0x000fe20000100a00 */
[----:B------:R-:W-:-:S03]  /*7bc0*/  MOV R4, R151 ;  /* 0x0000009700047202 */ /* 0x000fc60000000f00 */
[----:B------:R-:W-:Y:S01]  /*7bd0*/  STL.64 [R1+0x50], R44 ;  /* 0x0000502c01007387 */ /* 0x000fe20000100a00 */
[----:B------:R-:W-:-:S03]  /*7be0*/  MOV R7, R148 ;  /* 0x0000009400077202 */ /* 0x000fc60000000f00 */
[----:B------:R-:W-:Y:S01]  /*7bf0*/  STL.64 [R1+0x58], R46 ;  /* 0x0000582e01007387 */ /* 0x000fe20000100a00 */
[----:B------:R-:W-:Y:S01]  /*7c00*/  MOV R6, R149 ;  /* 0x0000009500067202 */ /* 0x000fe20000000f00 */
[----:B------:R-:W-:Y:S02]  /*7c10*/  IMAD.MOV.U32 R8, RZ, RZ, R147 ;  /* 0x000000ffff087224 */ /* 0x000fe400078e0093 */
[----:B------:R1:W-:Y:S01]  /*7c20*/  STL [R1+0x60], R48 ;  /* 0x0000603001007387 */ /* 0x0003e20000100800 */
[----:B------:R-:W-:Y:S01]  /*7c30*/  MOV R9, R146 ;  /* 0x0000009200097202 */ /* 0x000fe20000000f00 */
[----:B------:R-:W-:Y:S02]  /*7c40*/  IMAD.MOV.U32 R11, RZ, RZ, R144 ;  /* 0x000000ffff0b7224 */ /* 0x000fe400078e0090 */
[----:B------:R-:W2:Y:S01]  /*7c50*/  LDL.LU.64 R150, [R1+0x4f8] ;  /* 0x0004f80001967983 */ /* 0x000ea20000300a00 */
[----:B------:R-:W-:-:S03]  /*7c60*/  MOV R10, R145 ;  /* 0x00000091000a7202 */ /* 0x000fc60000000f00 */
[----:B------:R-:W2:Y:S01]  /*7c70*/  LDL.LU.64 R148, [R1+0x4f0] ;  /* 0x0004f00001947983 */ /* 0x000ea20000300a00 */
[----:B------:R-:W-:Y:S01]  /*7c80*/  MOV R13, R142 ;  /* 0x0000008e000d7202 */ /* 0x000fe20000000f00 */
[----:B------:R-:W-:Y:S01]  /*7c90*/  IMAD.MOV.U32 R14, RZ, RZ, R141 ;  /* 0x000000ffff0e7224 */ /* 0x000fe200078e008d */
[----:B------:R-:W-:Y:S01]  /*7ca0*/  MOV R12, R143 ;  /* 0x0000008f000c7202 */ /* 0x000fe20000000f00 */
[----:B------:R-:W2:Y:S01]  /*7cb0*/  LDL.LU.64 R146, [R1+0x4e8] ;  /* 0x0004e80001927983 */ /* 0x000ea20000300a00 */
        /* <DEDUP_REMOVED lines=135> */
[----:B------:R-:W-:-:S03]  /*8530*/  MOV R19, R50 ;  /* 0x0000003200137202 */ /* 0x000fc60000000f00 */
[----:B------:R-:W2:Y:S01]  /*8540*/  LDL.LU.64 R54, [R1+0x378] ;  /* 0x0003780001367983 */ /* 0x000ea20000300a00 */
[----:B------:R-:W-:-:S03]  /*8550*/  MOV R22, R49 ;  /* 0x0000003100167202 */ /* 0x000fc60000000f00 */
        /* <DEDUP_REMOVED lines=18> */
[----:B---3--:R-:W-:Y:S04]  /*8680*/  STL.64 [R1+0x2d0], R158 ;  /* 0x0002d09e01007387 */ /* 0x008fe80000100a00 */
[----:B----4-:R-:W-:Y:S01]  /*8690*/  STL [R1+0x2c8], R156 ;  /* 0x0002c89c01007387 */ /* 0x010fe20000100800 */
        /* <DEDUP_REMOVED lines=95> */
[----:B------:R-:W-:-:S03]  /*8c90*/  MOV R234, R5 ;  /* 0x0000000500ea7202 */ /* 0x000fc60000000f00 */
[----:B------:R1:W5:Y:S04]  /*8ca0*/  LDL.LU R16, [R1+0x2e8] ;  /* 0x0002e80001107983 */ /* 0x0003680000300800 */
[----:B------:R1:W5:Y:S04]  /*8cb0*/  LDL.LU R3, [R1+0x2e4] ;  /* 0x0002e40001037983 */ /* 0x0003680000300800 */
[----:B------:R1:W5:Y:S04]  /*8cc0*/  LDL.LU R2, [R1+0x2e0] ;  /* 0x0002e00001027983 */ /* 0x0003680000300800 */
[----:B------:R1:W5:Y:S01]  /*8cd0*/  LDL.LU R0, [R1+0x2dc] ;  /* 0x0002dc0001007983 */ /* 0x0003620000300800 */
        /* <DEDUP_REMOVED lines=98> */
[----:B------:R-:W-:Y:S01]  /*9300*/  BPT.TRAP 0x1 ;  /* 0x000000040000795c */ /* 0x000fe20000300000 */
.L_x_33:
[----:B------:R-:W2:Y:S01]  /*9310*/  LDL R5, [R1+0x208] ;  /* 0x0002080001057983 */ /* 0x000ea20000100800 */
[----:B-----5:R-:W-:-:S13]  /*9320*/  ISETP.NE.AND P1, PT, R158, RZ, PT ;  /* 0x000000ff9e00720c */ /* 0x020fda0003f25270 */
[----:B------:R-:W-:-:S04]  /*9330*/  @P1 LEA R4, R0, UR49, 0x3 ;  /* 0x0000003100041c11 */ /* 0x000fc8000f8e18ff */
[----:B------:R-:W-:-:S04]  /*9340*/  @P1 IADD3 R4, R4, 0x18, RZ ;  /* 0x0000001804041810 */ /* 0x000fc80007ffe0ff */
[----:B------:R-:W-:-:S04]  /*9350*/  @P1 PRMT R4, R159, 0x654, R4 ;  /* 0x000006549f041816 */ /* 0x000fc80000000004 */
[----:B------:R1:W-:Y:S01]  /*9360*/  @P1 SYNCS.ARRIVE.TRANS64.RED.A1T0 RZ, [R4+URZ], RZ ;  /* 0x000000ff04ff19a7 */ /* 0x0003e2000810043f */
[----:B--2---:R-:W-:-:S13]  /*9370*/  ISETP.GT.U32.AND P1, PT, R5, 0x1, PT ;  /* 0x000000010500780c */ /* 0x004fda0003f24070 */
[----:B-1----:R-:W-:Y:S05]  /*9380*/  @P1 BRA `(.L_x_34) ;  /* 0x0000000000041947 */ /* 0x002fea0003800000 */
[----:B------:R-:W-:Y:S01]  /*9390*/  BPT.TRAP 0x1 ;  /* 0x000000040000795c */ /* 0x000fe20000300000 */
.L_x_34:
[----:B------:R-:W-:Y:S01]  /*93a0*/  UIADD3 UR9, UR9, 0x1, URZ ;  /* 0x0000000109097890 */ /* 0x000fe2000fffe03f */
[C---:B------:R-:W-:Y:S01]  /*93b0*/  ISETP.GT.AND P2, PT, R3.reuse, 0x1, PT ;  /* 0x000000010300780c */ /* 0x040fe20003f44270 */
[----:B------:R-:W-:Y:S01]  /*93c0*/  VIADD R3, R3, 0xffffffff ;  /* 0xffffffff03037836 */ /* 0x000fe20000000000 */
[----:B------:R-:W-:Y:S01]  /*93d0*/  IADD3 R0, R0, 0x1, RZ ;  /* 0x0000000100007810 */ /* 0x000fe20007ffe0ff */
[----:B------:R-:W-:-:S03]  /*93e0*/  UISETP.NE.AND UP0, UPT, UR9, 0x3, UPT ;  /* 0x000000030900788c */ /* 0x000fc6000bf05270 */
[C---:B------:R-:W-:Y:S01]  /*93f0*/  ISETP.NE.AND P1, PT, R0.reuse, 0x3, PT ;  /* 0x000000030000780c */ /* 0x040fe20003f25270 */
[----:B------:R-:W-:Y:S02]  /*9400*/  USEL UR4, URZ, 0x1, UP0 ;  /* 0x000000013f047887 */ /* 0x000fe40008000000 */
[----:B------:R-:W-:Y:S01]  /*9410*/  USEL UR9, UR9, URZ, UP0 ;  /* 0x0000003f09097287 */ /* 0x000fe20008000000 */
[----:B------:R-:W-:-:S03]  /*9420*/  SEL R0, R0, RZ, P1 ;  /* 0x000000ff00007207 */ /* 0x000fc60000800000 */
[----:B------:R-:W-:Y:S01]  /*9430*/  LOP3.LUT R2, R2, UR4, RZ, 0x3c, !PT ;  /* 0x0000000402027c12 */ /* 0x000fe2000f8e3cff */
[----:B------:R-:W-:Y:S07]  /*9440*/  @P2 BRA `(.L_x_35) ;  /* 0xffffffbc00302947 */ /* 0x000fee000383ffff */
.L_x_28:
[----:B------:R-:W1:Y:S02]  /*9450*/  LDC R0, c[0x0][0x28c] ;  /* 0x0000a300ff007b82 */ /* 0x000e640000000800 */
[----:B-1----:R-:W-:-:S13]  /*9460*/  ISETP.GE.AND P1, PT, R0, 0x1, PT ;  /* 0x000000010000780c */ /* 0x002fda0003f26270 */
[----:B------:R-:W-:Y:S05]  /*9470*/  @!P1 BRA `(.L_x_36) ;  /* 0x0000000000549947 */ /* 0x000fea0003800000 */
[----:B------:R-:W-:Y:S05]  /*9480*/  @!P0 BRA `(.L_x_37) ;  /* 0x0000000000048947 */ /* 0x000fea0003800000 */
[----:B------:R-:W-:Y:S01]  /*9490*/  BPT.TRAP 0x1 ;  /* 0x000000040000795c */ /* 0x000fe20000300000 */
.L_x_37:
[----:B------:R-:W2:Y:S01]  /*94a0*/  LDL R0, [R1+0x208] ;  /* 0x0002080001007983 */ /* 0x000ea20000100800 */
[----:B-----5:R-:W-:Y:S01]  /*94b0*/  ISETP.NE.AND P0, PT, R158, RZ, PT ;  /* 0x000000ff9e00720c */ /* 0x020fe20003f05270 */
[----:B------:R-:W-:Y:S01]  /*94c0*/  BSSY B0, `(.L_x_38) ;  /* 0x000000e000007945 */ /* 0x000fe20003800000 */
[----:B--2---:R-:W-:-:S11]  /*94d0*/  ISETP.GT.U32.AND P1, PT, R0, 0x1, PT ;  /* 0x000000010000780c */ /* 0x004fd60003f24070 */
[----:B------:R-:W-:Y:S05]  /*94e0*/  @!P0 BRA `(.L_x_39) ;  /* 0x00000000002c8947 */ /* 0x000fea0003800000 */
[----:B------:R-:W-:-:S04]  /*94f0*/  UISETP.LT.AND UP0, UPT, UR45, 0x1, UPT ;  /* 0x000000012d00788c */ /* 0x000fc8000bf01270 */
[----:B------:R-:W-:-:S04]  /*9500*/  USEL UR6, UR45, 0x1, UP0 ;  /* 0x000000012d067887 */ /* 0x000fc80008000000 */
[----:B------:R-:W-:-:S04]  /*9510*/  UIADD3 UR6, UR40, UR45, -UR6 ;  /* 0x0000002d28067290 */ /* 0x000fc8000fffe806 */
[----:B------:R-:W-:-:S04]  /*9520*/  UIMAD.WIDE.U32 UR4, UR6, -0x55555555, URZ ;  /* 0xaaaaaaab060478a5 */ /* 0x000fc8000f8e003f */
[----:B------:R-:W-:-:S04]  /*9530*/  USHF.R.U32.HI UR4, URZ, 0x1, UR5 ;  /* 0x000000013f047899 */ /* 0x000fc80008011605 */
[----:B------:R-:W-:-:S04]  /*9540*/  UIMAD UR6, UR4, -0x3, UR6 ;  /* 0xfffffffd040678a4 */ /* 0x000fc8000f8e0206 */
[----:B------:R-:W-:-:S04]  /*9550*/  ULEA UR6, UR6, UR49, 0x3 ;  /* 0x0000003106067291 */ /* 0x000fc8000f8e183f */
[----:B------:R-:W-:-:S06]  /*9560*/  UIADD3 UR6, UR6, 0x18, URZ ;  /* 0x0000001806067890 */ /* 0x000fcc000fffe03f */
[----:B------:R-:W-:-:S04]  /*9570*/  MOV R0, UR6 ;  /* 0x0000000600007c02 */ /* 0x000fc80008000f00 */
[----:B------:R-:W-:-:S04]  /*9580*/  PRMT R0, R159, 0x654, R0 ;  /* 0x000006549f007816 */ /* 0x000fc80000000000 */
[----:B------:R1:W-:Y:S03]  /*9590*/  SYNCS.ARRIVE.TRANS64.RED.A1T0 RZ, [R0+URZ], RZ ;  /* 0x000000ff00ff79a7 */ /* 0x0003e6000810043f */
.L_x_39:
[----:B------:R-:W-:Y:S05]  /*95a0*/  BSYNC B0 ;  /* 0x0000000000007941 */ /* 0x000fea0003800000 */
.L_x_38:
[----:B------:R-:W-:Y:S05]  /*95b0*/  @P1 BRA `(.L_x_36) ;  /* 0x0000000000041947 */ /* 0x000fea0003800000 */
[----:B------:R-:W-:Y:S01]  /*95c0*/  BPT.TRAP 0x1 ;  /* 0x000000040000795c */ /* 0x000fe20000300000 */
.L_x_36:
[----:B------:R-:W-:Y:S01]  /*95d0*/  UIADD3 UR6, UR49, 0x200, URZ ;  /* 0x0000020031067890 */ /* 0x000fe2000fffe03f */
[----:B-----5:R-:W-:Y:S01]  /*95e0*/  R2UR UR42, R19 ;  /* 0x00000000132a72ca */ /* 0x020fe200000e0000 */
[----:B------:R-:W-:Y:S01]  /*95f0*/  UIADD3 UR52, UR45, UR40, URZ ;  /* 0x000000282d347290 */ /* 0x000fe2000fffe03f */
[----:B------:R-:W-:Y:S01]  /*9600*/  R2UR UR41, R18 ;  /* 0x00000000122972ca */ /* 0x000fe200000e0000 */
[----:B------:R-:W-:Y:S02]  /*9610*/  UISETP.GE.U32.AND UP1, UPT, UR45, 0x3, UPT ;  /* 0x000000032d00788c */ /* 0x000fe4000bf26070 */
[----:B------:R-:W-:Y:S02]  /*9620*/  ULOP3.LUT UP2, URZ, UR6, 0x1bf, URZ, 0xc0, !UPT ;  /* 0x000001bf063f7892 */ /* 0x000fe4000f84c03f */
[----:B------:R-:W-:-:S04]  /*9630*/  UISETP.GT.U32.AND UP0, UPT, UR52, 0x2, UPT ;  /* 0x000000023400788c */ /* 0x000fc8000bf04070 */
[----:B------:R-:W-:Y:S01]  /*9640*/  UISETP.LT.U32.AND UP0, UPT, UR45, 0x3, UP0 ;  /* 0x000000032d00788c */ /* 0x000fe20008701070 */
[----:B------:R-:W-:Y:S01]  /*9650*/  PLOP3.LUT P0, PT, PT, PT, UP2, 0x80, 0x0 ;  /* 0x000000000000781c */ /* 0x000fe20003f0f028 */
[----:B------:R-:W-:Y:S02]  /*9660*/  USHF.L.U32 UR42, UR42, 0x8, URZ ;  /* 0x000000082a2a7899 */ /* 0x000fe4000800063f */
[----:B------:R-:W-:Y:S02]  /*9670*/  @UP1 UIMAD.WIDE.U32 UR4, UR52, -0x55555555, URZ ;  /* 0xaaaaaaab340418a5 */ /* 0x000fe4000f8e003f */
[----:B------:R-:W-:Y:S02]  /*9680*/  USEL UR6, URZ, 0x1, !UP0 ;  /* 0x000000013f067887 */ /* 0x000fe4000c000000 */
[----:B------:R-:W-:Y:S02]  /*9690*/  @UP1 USHF.R.U32.HI UR4, URZ, 0x1, UR5 ;  /* 0x000000013f041899 */ /* 0x000fe40008011605 */
[----:B------:R-:W-:-:S02]  /*96a0*/  ULOP3.LUT UR44, UR44, UR6, URZ, 0x3c, !UPT ;  /* 0x000000062c2c7292 */ /* 0x000fc4000f8e3c3f */
[----:B------:R-:W-:Y:S02]  /*96b0*/  USHF.L.U32 UR41, UR41, 0x8, URZ ;  /* 0x0000000829297899 */ /* 0x000fe4000800063f */
[----:B------:R-:W-:Y:S01]  /*96c0*/  @UP1 ULOP3.LUT UR44, UR44, 0x1, UR4, 0x78, !UPT ;  /* 0x000000012c2c1892 */ /* 0x000fe2000f8e7804 */
[----:B------:R-:W-:Y:S11]  /*96d0*/  @!P0 BRA `(.L_x_40) ;  /* 0x00000000007c8947 */ /* 0x000ff60003800000 */
[----:B------:R-:W-:Y:S01]  /*96e0*/  MOV R18, 0x0 ;  /* 0x0000000000127802 */ /* 0x000fe20000000f00 */
[----:B------:R-:W-:Y:S01]  /*96f0*/  ULDC.64 UR4, c[0x4][0x80] ;  /* 0x0100200000047ab9 */ /* 0x000fe20000000a00 */
[----:B------:R-:W-:Y:S01]  /*9700*/  ULDC.64 UR6, c[0x4][0x88] ;  /* 0x0100220000067ab9 */ /* 0x000fe20000000a00 */
[----:B------:R-:W-:Y:S01]  /*9710*/  ULDC.64 UR8, c[0x4][0x10] ;  /* 0x0100040000087ab9 */ /* 0x000fe20000000a00 */
[----:B------:R2:W3:Y:S01]  /*9720*/  LDC.64 R2, c[0x4][R18] ;  /* 0x0100000012027b82 */ /* 0x0004e20000000a00 */
[----:B------:R-:W-:Y:S01]  /*9730*/  MOV R4, UR4 ;  /* 0x0000000400047c02 */ /* 0x000fe20008000f00 */
[----:B------:R-:W-:Y:S01]  /*9740*/  IMAD.U32 R5, RZ, RZ, UR5 ;  /* 0x00000005ff057e24 */ /* 0x000fe2000f8e00ff */
[----:B------:R-:W-:Y:S01]  /*9750*/  MOV R6, UR6 ;  /* 0x0000000600067c02 */ /* 0x000fe20008000f00 */
[----:B------:R-:W-:Y:S01]  /*9760*/  IMAD.U32 R10, RZ, RZ, UR8 ;  /* 0x00000008ff0a7e24 */ /* 0x000fe2000f8e00ff */
[----:B------:R-:W-:Y:S01]  /*9770*/  MOV R7, UR7 ;  /* 0x0000000700077c02 */ /* 0x000fe20008000f00 */
[----:B------:R-:W-:Y:S01]  /*9780*/  IMAD.MOV.U32 R12, RZ, RZ, 0x1 ;  /* 0x00000001ff0c7424 */ /* 0x000fe200078e00ff */
[----:B------:R-:W-:-:S02]  /*9790*/  MOV R11, UR9 ;  /* 0x00000009000b7c02 */ /* 0x000fc40008000f00 */
[----:B------:R-:W-:Y:S02]  /*97a0*/  MOV R8, 0x70 ;  /* 0x0000007000087802 */ /* 0x000fe40000000f00 */
[----:B--2---:R-:W-:-:S07]  /*97b0*/  MOV R13, RZ ;  /* 0x000000ff000d7202 */ /* 0x004fce0000000f00 */
[----:B------:R-:W-:-:S07]  /*97c0*/  LEPC R20, `(.L_x_41) ;  /* 0x000000001014794e */ /* 0x000fce0000000000 */
[----:B-1-3--:R-:W-:Y:S05]  /*97d0*/  CALL.ABS.NOINC R2 ;  /* 0x0000000002007343 */ /* 0x00afea0003c00000 */
.L_x_41:
[----:B------:R1:W2:Y:S01]  /*97e0*/  LDC.64 R2, c[0x4][R18] ;  /* 0x0100000012027b82 */ /* 0x0002a20000000a00 */
[----:B------:R-:W-:Y:S01]  /*97f0*/  ULDC.64 UR4, c[0x4][0x80] ;  /* 0x0100200000047ab9 */ /* 0x000fe20000000a00 */
[----:B------:R-:W-:Y:S01]  /*9800*/  ULDC.64 UR6, c[0x4][0x88] ;  /* 0x0100220000067ab9 */ /* 0x000fe20000000a00 */
[----:B------:R-:W-:Y:S01]  /*9810*/  ULDC.64 UR8, c[0x4][0x10] ;  /* 0x0100040000087ab9 */ /* 0x000fe20000000a00 */
        /* <DEDUP_REMOVED lines=8> */
[----:B-1----:R-:W-:-:S07]  /*98a0*/  MOV R13, RZ ;  /* 0x000000ff000d7202 */ /* 0x002fce0000000f00 */
[----:B------:R-:W-:-:S07]  /*98b0*/  LEPC R20, `(.L_x_40) ;  /* 0x000000001014794e */ /* 0x000fce0000000000 */
[----:B--2---:R-:W-:Y:S05]  /*98c0*/  CALL.ABS.NOINC R2 ;  /* 0x0000000002007343 */ /* 0x004fea0003c00000 */
.L_x_40:
[----:B------:R-:W-:Y:S02]  /*98d0*/  ULDC.64 UR4, c[0x0][0x590] ;  /* 0x0001640000047ab9 */ /* 0x000fe40000000a00 */
[----:B------:R-:W-:Y:S01]  /*98e0*/  MOV R173, UR4 ;  /* 0x0000000400ad7c02 */ /* 0x000fe20008000f00 */
[----:B------:R-:W-:-:S03]  /*98f0*/  IMAD.U32 R174, RZ, RZ, UR5 ;  /* 0x00000005ffae7e24 */ /* 0x000fc6000f8e00ff */
[----:B------:R-:W-:-:S04]  /*9900*/  ISETP.NE.U32.AND P2, PT, R173, RZ, PT ;  /* 0x000000ffad00720c */ /* 0x000fc80003f45070 */
[----:B------:R-:W-:-:S13]  /*9910*/  ISETP.NE.AND.EX P2, PT, R174, RZ, PT, P2 ;  /* 0x000000ffae00720c */ /* 0x000fda0003f45320 */
[----:B------:R-:W-:Y:S05]  /*9920*/  @!P2 BRA `(.L_x_42) ;  /* 0x00000000003ca947 */ /* 0x000fea0003800000 */
[----:B------:R-:W-:Y:S02]  /*9930*/  ULDC.64 UR4, c[0x0][0x588] ;  /* 0x0001620000047ab9 */ /* 0x000fe40000000a00 */
[----:B------:R-:W-:-:S04]  /*9940*/  ISETP.NE.U32.AND P0, PT, RZ, UR4, PT ;  /* 0x00000004ff007c0c */ /* 0x000fc8000bf05070 */
[----:B------:R-:W-:-:S13]  /*9950*/  ISETP.NE.AND.EX P0, PT, RZ, UR5, PT, P0 ;  /* 0x00000005ff007c0c */ /* 0x000fda000bf05300 */
[----:B------:R-:W-:Y:S05]  /*9960*/  @!P0 BRA `(.L_x_43) ;  /* 0x00000000001c8947 */ /* 0x000fea0003800000 */
[----:B------:R-:W2:Y:S01]  /*9970*/  LDC.64 R4, c[0x0][0x588] ;  /* 0x00016200ff047b82 */ /* 0x000ea20000000a00 */
[----:B------:R-:W-:-:S04]  /*9980*/  IMAD R2, R173, UR43, RZ ;  /* 0x0000002bad027c24 */ /* 0x000fc8000f8e02ff */
[----:B--2---:R-:W-:-:S05]  /*9990*/  IMAD.WIDE R2, R2, 0x4, R4 ;  /* 0x0000000402027825 */ /* 0x004fca00078e0204 */
[----:B------:R2:W5:Y:S01]  /*99a0*/  LDG.E R16, desc[UR54][R2.64] ;  /* 0x0000003602107981 */ /* 0x000562000c1e1900 */
[----:B-1----:R-:W-:-:S05]  /*99b0*/  MOV R0, 0x1 ;  /* 0x0000000100007802 */ /* 0x002fca0000000f00 */
[----:B------:R2:W-:Y:S01]  /*99c0*/  STL.S16 [R1+0x20c], R0 ;  /* 0x00020c0001007387 */ /* 0x0005e20000100600 */
[----:B------:R-:W-:Y:S05]  /*99d0*/  BRA `(.L_x_42) ;  /* 0x0000000000107947 */ /* 0x000fea0003800000 */
.L_x_43:
[----:B-1----:R-:W-:Y:S01]  /*99e0*/  MOV R0, 0x1 ;  /* 0x0000000100007802 */ /* 0x002fe20000000f00 */
[----:B------:R-:W-:Y:S02]  /*99f0*/  ULDC UR4, c[0x0][0x580] ;  /* 0x0001600000047ab9 */ /* 0x000fe40000000800 */
[----:B------:R-:W-:Y:S02]  /*9a00*/  IMAD.U32 R16, RZ, RZ, UR4 ;  /* 0x00000004ff107e24 */ /* 0x000fe4000f8e00ff */
[----:B------:R3:W-:Y:S05]  /*9a10*/  STL.S16 [R1+0x20c], R0 ;  /* 0x00020c0001007387 */ /* 0x0007ea0000100600 */
.L_x_42:
[----:B--2---:R-:W2:Y:S02]  /*9a20*/  LDC.64 R2, c[0x0][0x5b0] ;  /* 0x00016c00ff027b82 */ /* 0x004ea40000000a00 */
[----:B--2---:R-:W-:-:S04]  /*9a30*/  ISETP.NE.U32.AND P0, PT, R2, RZ, PT ;  /* 0x000000ff0200720c */ /* 0x004fc80003f05070 */
        /* <DEDUP_REMOVED lines=10> */
[----:B------:R-:W-:Y:S05]  /*9ae0*/  BRA `(.L_x_44) ;  /* 0x0000000000087947 */ /* 0x000fea0003800000 */
.L_x_45:
[----:B------:R-:W-:Y:S02]  /*9af0*/  ULDC UR4, c[0x0][0x5a0] ;  /* 0x0001680000047ab9 */ /* 0x000fe40000000800 */
[----:B------:R-:W-:-:S07]  /*9b00*/  MOV R17, UR4 ;  /* 0x0000000400117c02 */ /* 0x000fce0008000f00 */
.L_x_44:
[----:B------:R-:W-:Y:S01]  /*9b10*/  ULDC.64 UR4, c[0x0][0x588] ;  /* 0x0001620000047ab9 */ /* 0x000fe20000000a00 */
[----:B------:R-:W-:Y:S01]  /*9b20*/  ISETP.NE.U32.AND P1, PT, R173, RZ, PT ;  /* 0x000000ffad00720c */ /* 0x000fe20003f25070 */
[----:B------:R-:W-:Y:S02]  /*9b30*/  UISETP.NE.U32.AND UP0, UPT, UR4, URZ, UPT ;  /* 0x0000003f0400728c */ /* 0x000fe4000bf05070 */
[----:B------:R-:W-:Y:S02]  /*9b40*/  ISETP.NE.U32.AND P3, PT, RZ, UR4, PT ;  /* 0x00000004ff007c0c */ /* 0x000fe4000bf65070 */
[----:B------:R-:W-:Y:S01]  /*9b50*/  ISETP.NE.AND.EX P5, PT, R174, RZ, PT, P1 ;  /* 0x000000ffae00720c */ /* 0x000fe20003fa5310 */
[----:B------:R-:W-:Y:S02]  /*9b60*/  UISETP.NE.AND.EX UP0, UPT, UR5, URZ, UPT, UP0 ;  /* 0x0000003f0500728c */ /* 0x000fe4000bf05300 */
[----:B------:R-:W-:Y:S02]  /*9b70*/  ISETP.NE.AND.EX P3, PT, RZ, UR5, PT, P3 ;  /* 0x00000005ff007c0c */ /* 0x000fe4000bf65330 */
[----:B------:R-:W-:-:S02]  /*9b80*/  PLOP3.LUT P0, PT, PT, PT, PT, 0x8, 0x0 ;  /* 0x000000000000781c */ /* 0x000fc40003f0e170 */
[----:B------:R-:W-:-:S04]  /*9b90*/  PLOP3.LUT P4, PT, PT, PT, UP0, 0x80, 0x0 ;  /* 0x000000000000781c */ /* 0x000fc80003f8f008 */
[----:B------:R-:W-:-:S05]  /*9ba0*/  PLOP3.LUT P4, PT, P4, PT, PT, 0x8, 0x0 ;  /* 0x000000000000781c */ /* 0x000fca000278e170 */
[----:B------:R-:W-:Y:S08]  /*9bb0*/  @P3 BRA P5, `(.L_x_46) ;  /* 0x0000000000283947 */ /* 0x000ff00002800000 */
[----:B------:R-:W-:Y:S04]  /*9bc0*/  BSSY B0, `(.L_x_46) ;  /* 0x0000009000007945 */ /* 0x000fe80003800000 */
[----:B------:R-:W-:Y:S05]  /*9bd0*/  @!P2 BRA `(.L_x_47) ;  /* 0x000000000018a947 */ /* 0x000fea0003800000 */
[----:B-1-3--:R-:W3:Y:S01]  /*9be0*/  LDL R0, [R1+0x20c] ;  /* 0x00020c0001007983 */ /* 0x00aee20000100800 */
[----:B------:R-:W-:Y:S02]  /*9bf0*/  PLOP3.LUT P0, PT, P4, PT, PT, 0x80, 0x0 ;  /* 0x000000000000781c */ /* 0x000fe4000270f070 */
[----:B---3--:R-:W-:-:S13]  /*9c00*/  LOP3.LUT P3, RZ, R0, 0xff, RZ, 0xc0, !PT ;  /* 0x000000ff00ff7812 */ /* 0x008fda000786c0ff */
[----:B------:R-:W-:Y:S05]  /*9c10*/  @!P3 BRA `(.L_x_48) ;  /* 0x00000000000cb947 */ /* 0x000fea0003800000 */
[----:B-----5:R-:W-:Y:S01]  /*9c20*/  FSETP.EQ.AND P0, PT, R16, RZ, PT ;  /* 0x000000ff1000720b */ /* 0x020fe20003f02000 */
[----:B------:R-:W-:-:S12]  /*9c30*/  BRA `(.L_x_48) ;  /* 0x0000000000047947 */ /* 0x000fd80003800000 */
.L_x_47:
[----:B-----5:R-:W-:-:S13]  /*9c40*/  FSETP.EQ.AND P0, PT, R16, RZ, PT ;  /* 0x000000ff1000720b */ /* 0x020fda0003f02000 */
.L_x_48:
[----:B------:R-:W-:Y:S05]  /*9c50*/  BSYNC B0 ;  /* 0x0000000000007941 */ /* 0x000fea0003800000 */
.L_x_46:
[----:B------:R-:W-:Y:S04]  /*9c60*/  BSSY B0, `(.L_x_49) ;  /* 0x0000008000007945 */ /* 0x000fe80003800000 */
[----:B------:R-:W-:Y:S05]  /*9c70*/  @!P2 BRA `(.L_x_50) ;  /* 0x000000000014a947 */ /* 0x000fea0003800000 */
[----:B-1-3--:R-:W3:Y:S02]  /*9c80*/  LDL R0, [R1+0x20c] ;  /* 0x00020c0001007983 */ /* 0x00aee40000100800 */
[----:B---3--:R-:W-:-:S13]  /*9c90*/  LOP3.LUT P2, RZ, R0, 0xff, RZ, 0xc0, !PT ;  /* 0x000000ff00ff7812 */ /* 0x008fda000784c0ff */
[----:B------:R-:W-:Y:S05]  /*9ca0*/  @!P2 BRA `(.L_x_51) ;  /* 0x00000000000ca947 */ /* 0x000fea0003800000 */
[----:B-----5:R-:W-:Y:S01]  /*9cb0*/  FSETP.EQ.AND P4, PT, R16, RZ, PT ;  /* 0x000000ff1000720b */ /* 0x020fe20003f82000 */
[----:B------:R-:W-:-:S12]  /*9cc0*/  BRA `(.L_x_51) ;  /* 0x0000000000047947 */ /* 0x000fd80003800000 */
.L_x_50:
[----:B-----5:R-:W-:-:S13]  /*9cd0*/  FSETP.EQ.AND P4, PT, R16, RZ, PT ;  /* 0x000000ff1000720b */ /* 0x020fda0003f82000 */
.L_x_51:
[----:B------:R-:W-:Y:S05]  /*9ce0*/  BSYNC B0 ;  /* 0x0000000000007941 */ /* 0x000fea0003800000 */
.L_x_49:
[----:B------:R-:W-:Y:S01]  /*9cf0*/  BSSY B0, `(.L_x_52) ;  /* 0x0000024000007945 */ /* 0x000fe20003800000 */
[----:B-1-3--:R-:W-:Y:S02]  /*9d00*/  MOV R0, RZ ;  /* 0x000000ff00007202 */ /* 0x00afe40000000f00 */
[----:B------:R-:W-:Y:S02]  /*9d10*/  CS2R R8, SRZ ;  /* 0x0000000000087805 */ /* 0x000fe4000001ff00 */
[----:B------:R-:W-:Y:S02]  /*9d20*/  CS2R R10, SRZ ;  /* 0x00000000000a7805 */ /* 0x000fe4000001ff00 */
[----:B------:R-:W-:Y:S02]  /*9d30*/  CS2R R4, SRZ ;  /* 0x0000000000047805 */ /* 0x000fe4000001ff00 */
[----:B------:R-:W-:Y:S01]  /*9d40*/  CS2R R6, SRZ ;  /* 0x0000000000067805 */ /* 0x000fe2000001ff00 */
[----:B------:R-:W-:Y:S06]  /*9d50*/  @P0 BRA `(.L_x_53) ;  /* 0x0000000000740947 */ /* 0x000fec0003800000 */
[----:B------:R-:W-:-:S13]  /*9d60*/  ISETP.NE.AND P2, PT, R22, 0x3, PT ;  /* 0x000000031600780c */ /* 0x000fda0003f45270 */
[----:B------:R-:W-:Y:S05]  /*9d70*/  @!P2 BRA `(.L_x_54) ;  /* 0x000000000004a947 */ /* 0x000fea0003800000 */
[----:B------:R-:W-:Y:S01]  /*9d80*/  BPT.TRAP 0x1 ;  /* 0x000000040000795c */ /* 0x000fe20000300000 */
.L_x_54:
[----:B------:R-:W-:-:S04]  /*9d90*/  SHF.L.U32 R0, RZ, 0x1f, RZ ;  /* 0x0000001fff007819 */ /* 0x000fc800000006ff */
[----:B------:R-:W1:Y:S02]  /*9da0*/  SYNCS.PHASECHK.TRANS64.TRYWAIT P2, [UR49+0x30], R0 ;  /* 0x00003000ff0075a7 */ /* 0x000e640008040171 */
[----:B-1----:R-:W-:Y:S05]  /*9db0*/  @!P2 BRA `(.L_x_55) ;  /* 0x000002500020a947 */ /* 0x002fea0003800000 */
.L_x_373:
[----:B-1----:R-:W-:Y:S01]  /*9dc0*/  IMAD.MOV.U32 R0, RZ, RZ, 0x1 ;  /* 0x00000001ff007424 */ /* 0x002fe200078e00ff */
[----:B------:R-:W-:Y:S02]  /*9dd0*/  CS2R R8, SRZ ;  /* 0x0000000000087805 */ /* 0x000fe4000001ff00 */
[----:B------:R-:W-:Y:S02]  /*9de0*/  CS2R R10, SRZ ;  /* 0x00000000000a7805 */ /* 0x000fe4000001ff00 */
[----:B------:R-:W-:Y:S02]  /*9df0*/  CS2R R4, SRZ ;  /* 0x0000000000047805 */ /* 0x000fe4000001ff00 */
[----:B------:R-:W-:Y:S01]  /*9e00*/  CS2R R6, SRZ ;  /* 0x0000000000067805 */ /* 0x000fe2000001ff00 */
[----:B------:R-:W-:Y:S06]  /*9e10*/  @P4 BRA `(.L_x_53) ;  /* 0x0000000000444947 */ /* 0x000fec0003800000 */
[----:B------:R-:W2:Y:S01]  /*9e20*/  S2R R12, SR_TID.X ;  /* 0x00000000000c7919 */ /* 0x000ea20000002100 */
[----:B------:R-:W-:Y:S05]  /*9e30*/  WARPSYNC.ALL ;  /* 0x0000000000007948 */ /* 0x000fea0003800000 */
[C---:B--2---:R-:W-:Y:S02]  /*9e40*/  SHF.L.U32 R2, R12.reuse, 0x4, RZ ;  /* 0x000000040c027819 */ /* 0x044fe400000006ff */
[----:B------:R-:W-:Y:S02]  /*9e50*/  SHF.L.U32 R3, R12, 0x5, RZ ;  /* 0x000000050c037819 */ /* 0x000fe400000006ff */
[----:B------:R-:W-:-:S02]  /*9e60*/  LOP3.LUT R2, R2, 0xe00, RZ, 0xc0, !PT ;  /* 0x00000e0002027812 */ /* 0x000fc400078ec0ff */
[----:B------:R-:W-:Y:S02]  /*9e70*/  LOP3.LUT R8, R3, 0xc0, RZ, 0xc0, !PT ;  /* 0x000000c003087812 */ /* 0x000fe400078ec0ff */
[----:B------:R-:W-:-:S04]  /*9e80*/  LOP3.LUT R2, R2, 0x20, R3, 0xf8, !PT ;  /* 0x0000002002027812 */ /* 0x000fc800078ef803 */
[----:B------:R-:W-:Y:S02]  /*9e90*/  LOP3.LUT R2, R2, 0x100, R3, 0xf8, !PT ;  /* 0x0000010002027812 */ /* 0x000fe400078ef803 */
[----:B------:R-:W-:-:S04]  /*9ea0*/  SHF.R.U32.HI R3, RZ, 0x1, R12 ;  /* 0x00000001ff037819 */ /* 0x000fc8000001160c */
[----:B------:R-:W-:Y:S01]  /*9eb0*/  LOP3.LUT R8, R8, 0x8, R3, 0xf8, !PT ;  /* 0x0000000808087812 */ /* 0x000fe200078ef803 */
[----:B------:R-:W-:-:S05]  /*9ec0*/  IMAD.SHL.U32 R3, R12, 0x4, RZ ;  /* 0x000000040c037824 */ /* 0x000fca00078e00ff */
[----:B------:R-:W-:-:S04]  /*9ed0*/  LOP3.LUT R8, R8, 0x18, R3, 0x78, !PT ;  /* 0x0000001808087812 */ /* 0x000fc800078e7803 */
[----:B------:R-:W-:-:S04]  /*9ee0*/  LOP3.LUT R8, R2, R8, RZ, 0xfc, !PT ;  /* 0x0000000802087212 */ /* 0x000fc800078efcff */
[----:B------:R-:W-:-:S04]  /*9ef0*/  LEA R8, R8, UR49, 0x1 ;  /* 0x0000003108087c11 */ /* 0x000fc8000f8e08ff */
[----:B------:R-:W-:Y:S02]  /*9f00*/  LEA R4, R156, R8, 0x1 ;  /* 0x000000089c047211 */ /* 0x000fe400078e08ff */
[----:B------:R-:W1:Y:S04]  /*9f10*/  LDSM.16.M88.4 R8, [R8+0x200] ;  /* 0x000200000808783b */ /* 0x000e680000000200 */
[----:B------:R-:W3:Y:S02]  /*9f20*/  LDSM.16.M88.4 R4, [R4+0x200] ;  /* 0x000200000404783b */ /* 0x000ee40000000200 */
.L_x_53:
[----:B------:R-:W-:Y:S05]  /*9f30*/  BSYNC B0 ;  /* 0x0000000000007941 */ /* 0x000fea0003800000 */
.L_x_52:
[----:B------:R-:W4:Y:S04]  /*9f40*/  LDL.LU R13, [R1+0x8] ;  /* 0x00000800010d7983 */ /* 0x000f280000300800 */
[----:B------:R-:W3:Y:S04]  /*9f50*/  LDL.LU R18, [R1+0x10] ;  /* 0x0000100001127983 */ /* 0x000ee80000300800 */
[----:B------:R-:W3:Y:S04]  /*9f60*/  LDL.LU R15, [R1+0x14] ;  /* 0x00001400010f7983 */ /* 0x000ee80000300800 */
[----:B------:R-:W3:Y:S04]  /*9f70*/  LDL.LU R165, [R1+0x18] ;  /* 0x0000180001a57983 */ /* 0x000ee80000300800 */
[----:B------:R-:W3:Y:S04]  /*9f80*/  LDL.LU R152, [R1+0x1c] ;  /* 0x00001c0001987983 */ /* 0x000ee80000300800 */
[----:B------:R-:W3:Y:S04]  /*9f90*/  LDL.LU R23, [R1] ;  /* 0x0000000001177983 */ /* 0x000ee80000300800 */
        /* <DEDUP_REMOVED lines=9> */
[----:B------:R-:W2:Y:S01]  /*a030*/  S2R R14, SR_TID.X ;  /* 0x00000000000e7919 */ /* 0x000ea20000002100 */
[----:B-1----:R-:W-:-:S05]  /*a040*/  SHF.L.U32 R21, R9, 0x10, RZ ;  /* 0x0000001009157819 */ /* 0x002fca00000006ff */
[----:B-----5:R-:W-:Y:S01]  /*a050*/  FMUL R21, R16, R21 ;  /* 0x0000001510157220 */ /* 0x020fe20000400000 */
[C---:B--2---:R-:W-:Y:S01]  /*a060*/  SHF.L.U32 R2, R14.reuse, 0x4, RZ ;  /* 0x000000040e027819 */ /* 0x044fe200000006ff */
[----:B------:R-:W-:-:S03]  /*a070*/  IMAD.SHL.U32 R12, R14, 0x20, RZ ;  /* 0x000000200e0c7824 */ /* 0x000fc600078e00ff */
[----:B------:R-:W-:-:S04]  /*a080*/  LOP3.LUT R2, R2, 0xe00, RZ, 0xc0, !PT ;  /* 0x00000e0002027812 */ /* 0x000fc800078ec0ff */
[----:B------:R-:W-:-:S04]  /*a090*/  LOP3.LUT R2, R2, 0x20, R12, 0xf8, !PT ;  /* 0x0000002002027812 */ /* 0x000fc800078ef80c */
[----:B------:R-:W-:Y:S02]  /*a0a0*/  LOP3.LUT R3, R2, 0x100, R12, 0xf8, !PT ;  /* 0x0000010002037812 */ /* 0x000fe400078ef80c */
[----:B------:R-:W-:Y:S02]  /*a0b0*/  LOP3.LUT R2, R12, 0xc0, RZ, 0xc0, !PT ;  /* 0x000000c00c027812 */ /* 0x000fe400078ec0ff */
[----:B------:R-:W-:-:S04]  /*a0c0*/  SHF.R.U32.HI R12, RZ, 0x1, R14 ;  /* 0x00000001ff0c7819 */ /* 0x000fc8000001160e */
[----:B------:R-:W-:Y:S02]  /*a0d0*/  LOP3.LUT R2, R2, 0x8, R12, 0xf8, !PT ;  /* 0x0000000802027812 */ /* 0x000fe400078ef80c */
[----:B------:R-:W-:-:S04]  /*a0e0*/  SHF.L.U32 R12, R14, 0x2, RZ ;  /* 0x000000020e0c7819 */ /* 0x000fc800000006ff */
[----:B------:R-:W-:-:S04]  /*a0f0*/  LOP3.LUT R2, R2, 0x18, R12, 0x78, !PT ;  /* 0x0000001802027812 */ /* 0x000fc800078e780c */
[----:B------:R-:W-:Y:S01]  /*a100*/  LOP3.LUT R154, R3, R2, RZ, 0xfc, !PT ;  /* 0x00000002039a7212 */ /* 0x000fe200078efcff */
[----:B------:R-:W-:Y:S01]  /*a110*/  IMAD.MOV.U32 R172, RZ, RZ, 0x38eb4c3a ;  /* 0x38eb4c3affac7424 */ /* 0x000fe200078e00ff */
[----:B------:R-:W-:Y:S02]  /*a120*/  MOV R171, 0x3aae005b ;  /* 0x3aae005b00ab7802 */ /* 0x000fe40000000f00 */
[----:B------:R-:W-:Y:S01]  /*a130*/  MOV R170, 0x3c09919f ;  /* 0x3c09919f00aa7802 */ /* 0x000fe20000000f00 */
[----:B------:R-:W-:Y:S01]  /*a140*/  IMAD.MOV.U32 R169, RZ, RZ, 0x3d24d99a ;  /* 0x3d24d99affa97424 */ /* 0x000fe200078e00ff */
[----:B------:R-:W-:Y:S02]  /*a150*/  MOV R168, 0x3e235519 ;  /* 0x3e23551900a87802 */ /* 0x000fe40000000f00 */
[----:B------:R-:W-:Y:S01]  /*a160*/  MOV R167, 0x3f69b4f9 ;  /* 0x3f69b4f900a77802 */ /* 0x000fe20000000f00 */
[----:B------:R-:W-:Y:S01]  /*a170*/  IMAD.MOV.U32 R166, RZ, RZ, 0x3f210a14 ;  /* 0x3f210a14ffa67424 */ /* 0x000fe200078e00ff */
[----:B------:R-:W-:-:S05]  /*a180*/  LOP3.LUT R9, R9, 0xffff0000, RZ, 0xc0, !PT ;  /* 0xffff000009097812 */ /* 0x000fca00078ec0ff */
[----:B------:R-:W-:Y:S01]  /*a190*/  FMUL R20, R16, R9 ;  /* 0x0000000910147220 */ /* 0x000fe20000400000 */
[----:B----4-:R-:W-:-:S04]  /*a1a0*/  FFMA R12, R17, R13, R21 ;  /* 0x0000000d110c7223 */ /* 0x010fc80000000015 */
[----:B------:R-:W-:-:S04]  /*a1b0*/  FMUL R3, R12, 0.70710676908493041992 ;  /* 0x3f3504f30c037820 */ /* 0x000fc80000400000 */
[C---:B------:R-:W-:Y:S01]  /*a1c0*/  FMUL R2, R3.reuse, R3 ;  /* 0x0000000303027220 */ /* 0x040fe20000400000 */
[----:B------:R-:W-:-:S04]  /*a1d0*/  FSETP.GE.AND P2, PT, |R3|, 1.0029599666595458984, PT ;  /* 0x3f8060fe0300780b */ /* 0x000fc80003f46200 */
[----:B------:R-:W-:Y:S02]  /*a1e0*/  FSEL R2, |R3|, R2, P2 ;  /* 0x0000000203027208 */ /* 0x000fe40001000200 */
[----:B------:R-:W-:Y:S02]  /*a1f0*/  FSEL R14, R172, 8.4834944573231041431e-05, P2 ;  /* 0x38b1e96aac0e7808 */ /* 0x000fe40001000000 */
[----:B------:R-:W-:-:S05]  /*a200*/  FSEL R13, -R171, -0.00082130916416645050049, P2 ;  /* 0xba574d20ab0d7808 */ /* 0x000fca0001000100 */
[----:B------:R-:W-:Y:S01]  /*a210*/  FFMA R14, R2, R14, R13 ;  /* 0x0000000e020e7223 */ /* 0x000fe2000000000d */
[----:B------:R-:W-:-:S05]  /*a220*/  FSEL R13, R170, 0.0052134888246655464172, P2 ;  /* 0x3baad5eaaa0d7808 */ /* 0x000fca0001000000 */
[----:B------:R-:W-:Y:S01]  /*a230*/  FFMA R14, R2, R14, R13 ;  /* 0x0000000e020e7223 */ /* 0x000fe2000000000d */
[----:B------:R-:W-:-:S05]  /*a240*/  FSEL R13, -R169, -0.026868773624300956726, P2 ;  /* 0xbcdc1be7a90d7808 */ /* 0x000fca0001000100 */
[----:B------:R-:W-:Y:S01]  /*a250*/  FFMA R14, R2, R14, R13 ;  /* 0x0000000e020e7223 */ /* 0x000fe2000000000d */
[----:B------:R-:W-:-:S05]  /*a260*/  FSEL R13, R168, 0.11284004896879196167, P2 ;  /* 0x3de718afa80d7808 */ /* 0x000fca0001000000 */
[----:B------:R-:W-:Y:S01]  /*a270*/  FFMA R14, R2, R14, R13 ;  /* 0x0000000e020e7223 */ /* 0x000fe2000000000d */
[----:B------:R-:W-:-:S05]  /*a280*/  FSEL R13, R167, -0.37612664699554443359, P2 ;  /* 0xbec093aca70d7808 */ /* 0x000fca0001000000 */
[----:B------:R-:W-:Y:S01]  /*a290*/  FFMA R14, R2, R14, R13 ;  /* 0x0000000e020e7223 */ /* 0x000fe2000000000d */
[----:B------:R-:W-:-:S05]  /*a2a0*/  FSEL R13, R166, 0.12837915122509002686, P2 ;  /* 0x3e0375d3a60d7808 */ /* 0x000fca0001000000 */
[----:B------:R-:W-:Y:S01]  /*a2b0*/  FFMA R13, R2, R14, R13 ;  /* 0x0000000e020d7223 */ /* 0x000fe2000000000d */
[----:B------:R-:W-:-:S05]  /*a2c0*/  FSEL R2, -|R3|, R3, P2 ;  /* 0x0000000303027208 */ /* 0x000fca0001000300 */
[----:B------:R-:W-:-:S04]  /*a2d0*/  FFMA R2, R13, R2, R2 ;  /* 0x000000020d027223 */ /* 0x000fc80000000002 */
[----:B------:R-:W1:Y:S01]  /*a2e0*/  @P2 MUFU.EX2 R13, R2 ;  /* 0x00000002000d2308 */ /* 0x000e620000000800 */
[----:B---3--:R-:W-:Y:S01]  /*a2f0*/  FFMA R9, R17, R19, R20 ;  /* 0x0000001311097223 */ /* 0x008fe20000000014 */
[----:B------:R-:W-:Y:S01]  /*a300*/  FMUL R12, R12, 0.5 ;  /* 0x3f0000000c0c7820 */ /* 0x000fe20000400000 */
[----:B-1----:R-:W-:-:S05]  /*a310*/  @P2 FADD R13, -R13, 1 ;  /* 0x3f8000000d0d2421 */ /* 0x002fca0000000100 */
[----:B------:R-:W-:Y:S01]  /*a320*/  @P2 LOP3.LUT R2, R13, 0x80000000, R3, 0xb8, !PT ;  /* 0x800000000d022812 */ /* 0x000fe200078eb803 */
[----:B------:R-:W-:-:S04]  /*a330*/  FMUL R3, R9, 0.70710676908493041992 ;  /* 0x3f3504f309037820 */ /* 0x000fc80000400000 */
[----:B------:R-:W-:Y:S01]  /*a340*/  FADD R2, R2, 1 ;  /* 0x3f80000002027421 */ /* 0x000fe20000000000 */
[----:B------:R-:W-:-:S03]  /*a350*/  FSETP.GE.AND P2, PT, |R3|, 1.0029599666595458984, PT ;  /* 0x3f8060fe0300780b */ /* 0x000fc60003f46200 */
[----:B------:R-:W-:Y:S01]  /*a360*/  FMUL R14, R2, R12 ;  /* 0x0000000c020e7220 */ /* 0x000fe20000400000 */
[----:B------:R-:W-:Y:S01]  /*a370*/  FMUL R2, R3, R3 ;  /* 0x0000000303027220 */ /* 0x000fe20000400000 */
[----:B------:R-:W-:Y:S02]  /*a380*/  FSEL R13, R172, 8.4834944573231041431e-05, P2 ;  /* 0x38b1e96aac0d7808 */ /* 0x000fe40001000000 */
[----:B------:R-:W-:Y:S02]  /*a390*/  FSEL R12, -R171, -0.00082130916416645050049, P2 ;  /* 0xba574d20ab0c7808 */ /* 0x000fe40001000100 */
[----:B------:R-:W-:-:S05]  /*a3a0*/  FSEL R2, |R3|, R2, P2 ;  /* 0x0000000203027208 */ /* 0x000fca0001000200 */
        /* <DEDUP_REMOVED lines=14> */
[----:B------:R-:W-:-:S05]  /*a490*/  SHF.L.U32 R19, R10, 0x10, RZ ;  /* 0x000000100a137819 */ /* 0x000fca00000006ff */
[----:B------:R-:W-:Y:S01]  /*a4a0*/  FMUL R19, R16, R19 ;  /* 0x0000001310137220 */ /* 0x000fe20000400000 */
[----:B------:R-:W-:Y:S01]  /*a4b0*/  FMUL R9, R9, 0.5 ;  /* 0x3f00000009097820 */ /* 0x000fe20000400000 */
[----:B-1----:R-:W-:-:S05]  /*a4c0*/  @P2 FADD R12, -R12, 1 ;  /* 0x3f8000000c0c2421 */ /* 0x002fca0000000100 */
[----:B------:R-:W-:Y:S01]  /*a4d0*/  @P2 LOP3.LUT R2, R12, 0x80000000, R3, 0xb8, !PT ;  /* 0x800000000c022812 */ /* 0x000fe200078eb803 */
[----:B------:R-:W-:-:S04]  /*a4e0*/  FFMA R12, R17, R18, R19 ;  /* 0x00000012110c7223 */ /* 0x000fc80000000013 */
[----:B------:R-:W-:Y:S01]  /*a4f0*/  FADD R2, R2, 1 ;  /* 0x3f80000002027421 */ /* 0x000fe20000000000 */
[----:B------:R-:W-:-:S03]  /*a500*/  FMUL R3, R12, 0.70710676908493041992 ;  /* 0x3f3504f30c037820 */ /* 0x000fc60000400000 */
[----:B------:R-:W-:Y:S01]  /*a510*/  FMUL R9, R2, R9 ;  /* 0x0000000902097220 */ /* 0x000fe20000400000 */
[C---:B------:R-:W-:Y:S01]  /*a520*/  FMUL R2, R3.reuse, R3 ;  /* 0x0000000303027220 */ /* 0x040fe20000400000 */
[----:B------:R-:W-:-:S03]  /*a530*/  FSETP.GE.AND P2, PT, |R3|, 1.0029599666595458984, PT ;  /* 0x3f8060fe0300780b */ /* 0x000fc60003f46200 */
[----:B------:R-:W-:Y:S02]  /*a540*/  F2FP.BF16.F32.PACK_AB R9, R9, R14 ;  /* 0x0000000e0909723e */ /* 0x000fe400000010ff */
        /* <DEDUP_REMOVED lines=17> */
[----:B------:R-:W-:-:S05]  /*a660*/  LOP3.LUT R10, R10, 0xffff0000, RZ, 0xc0, !PT ;  /* 0xffff00000a0a7812 */ /* 0x000fca00078ec0ff */
[----:B------:R-:W-:Y:S01]  /*a670*/  FMUL R18, R16, R10 ;  /* 0x0000000a10127220 */ /* 0x000fe20000400000 */
[----:B------:R-:W-:-:S03]  /*a680*/  FMUL R12, R12, 0.5 ;  /* 0x3f0000000c0c7820 */ /* 0x000fc60000400000 */
[----:B------:R-:W-:Y:S01]  /*a690*/  FFMA R10, R17, R15, R18 ;  /* 0x0000000f110a7223 */ /* 0x000fe20000000012 */
        /* <DEDUP_REMOVED lines=29> */
[----:B------:R-:W-:Y:S02]  /*a870*/  FFMA R12, R17, R165, R15 ;  /* 0x000000a5110c7223 */ /* 0x000fe4000000000f */
[----:B------:R-:W2:Y:S02]  /*a880*/  LDL.LU R165, [R1+0x20] ;  /* 0x0000200001a57983 */ /* 0x000ea40000300800 */
        /* <DEDUP_REMOVED lines=51> */
[----:B------:R-:W-:-:S04]  /*abc0*/  IMAD.U32 R13, R8, 0x10000, RZ ;  /* 0x00010000080d7824 */ /* 0x000fc800078e00ff */
        /* <DEDUP_REMOVED lines=10> */
[----:B------:R-:W-:-:S03]  /*ac70*/  FSEL R12, -R171, -0.00082130916416645050049, P2 ;  /* 0xba574d20ab0c7808 */ /* 0x000fc60001000100 */
[----:B------:R-:W-:Y:S02]  /*ac80*/  F2FP.BF16.F32.PACK_AB R11, R11, R152 ;  /* 0x000000980b0b723e */ /* 0x000fe400000010ff */
[----:B------:R-:W-:Y:S02]  /*ac90*/  FSEL R2, |R3|, R2, P2 ;  /* 0x0000000203027208 */ /* 0x000fe40001000200 */
[----:B------:R-:W-:-:S05]  /*aca0*/  FSEL R152, R172, 8.4834944573231041431e-05, P2 ;  /* 0x38b1e96aac987808 */ /* 0x000fca0001000000 */
        /* <DEDUP_REMOVED lines=14> */
[----:B------:R-:W-:Y:S01]  /*ad90*/  LOP3.LUT R8, R8, 0xffff0000, RZ, 0xc0, !PT ;  /* 0xffff000008087812 */ /* 0x000fe200078ec0ff */
[----:B------:R-:W-:Y:S01]  /*ada0*/  FMUL R23, R23, 0.5 ;  /* 0x3f00000017177820 */ /* 0x000fe20000400000 */
[----:B-1----:R-:W-:-:S05]  /*adb0*/  @P2 FADD R12, -R12, 1 ;  /* 0x3f8000000c0c2421 */ /* 0x002fca0000000100 */
[----:B------:R-:W-:Y:S01]  /*adc0*/  @P2 LOP3.LUT R2, R12, 0x80000000, R3, 0xb8, !PT ;  /* 0x800000000c022812 */ /* 0x000fe200078eb803 */
[----:B------:R-:W-:-:S04]  /*add0*/  FMUL R12, R16, R8 ;  /* 0x00000008100c7220 */ /* 0x000fc80000400000 */
[----:B------:R-:W-:Y:S01]  /*ade0*/  FFMA R8, R17, R153, R12 ;  /* 0x0000009911087223 */ /* 0x000fe2000000000c */
[----:B------:R-:W-:-:S03]  /*adf0*/  FADD R2, R2, 1 ;  /* 0x3f80000002027421 */ /* 0x000fc60000000000 */
[----:B------:R-:W-:Y:S01]  /*ae00*/  FMUL R3, R8, 0.70710676908493041992 ;  /* 0x3f3504f308037820 */ /* 0x000fe20000400000 */
[----:B------:R-:W-:-:S03]  /*ae10*/  FMUL R153, R2, R23 ;  /* 0x0000001702997220 */ /* 0x000fc60000400000 */
        /* <DEDUP_REMOVED lines=18> */
[----:B------:R-:W1:Y:S02]  /*af40*/  @P2 MUFU.EX2 R23, R2 ;  /* 0x0000000200172308 */ /* 0x000e640000000800 */
[----:B-1----:R-:W-:-:S05]  /*af50*/  @P2 FADD R23, -R23, 1 ;  /* 0x3f80000017172421 */ /* 0x002fca0000000100 */
[----:B------:R-:W-:Y:S01]  /*af60*/  @P2 LOP3.LUT R2, R23, 0x80000000, R3, 0xb8, !PT ;  /* 0x8000000017022812 */ /* 0x000fe200078eb803 */
[----:B------:R-:W-:-:S04]  /*af70*/  FMUL R3, R8, 0.5 ;  /* 0x3f00000008037820 */ /* 0x000fc80000400000 */
[----:B------:R-:W-:-:S04]  /*af80*/  FADD R8, R2, 1 ;  /* 0x3f80000002087421 */ /* 0x000fc80000000000 */
[----:B------:R-:W-:Y:S01]  /*af90*/  FMUL R8, R8, R3 ;  /* 0x0000000308087220 */ /* 0x000fe20000400000 */
[----:B------:R-:W-:-:S04]  /*afa0*/  LEA R23, R154, UR49, 0x1 ;  /* 0x000000319a177c11 */ /* 0x000fc8000f8e08ff */
[----:B------:R-:W-:Y:S01]  /*afb0*/  F2FP.BF16.F32.PACK_AB R8, R8, R153 ;  /* 0x000000990808723e */ /* 0x000fe200000010ff */
[----:B------:R-:W-:Y:S05]  /*afc0*/  WARPSYNC.ALL ;  /* 0x0000000000007948 */ /* 0x000fea0003800000 */
[----:B------:R1:W-:Y:S02]  /*afd0*/  STSM.16.M88.4 [R23+0x200], R8 ;  /* 0x0002000817007844 */ /* 0x0003e40000000200 */
[----:B-1----:R-:W-:-:S05]  /*afe0*/  SHF.L.U32 R11, R4, 0x10, RZ ;  /* 0x00000010040b7819 */ /* 0x002fca00000006ff */
[----:B------:R-:W-:-:S04]  /*aff0*/  FMUL R11, R16, R11 ;  /* 0x0000000b100b7220 */ /* 0x000fc80000400000 */
[----:B--2---:R-:W-:-:S04]  /*b000*/  FFMA R152, R17, R165, R11 ;  /* 0x000000a511987223 */ /* 0x004fc8000000000b */
        /* <DEDUP_REMOVED lines=21> */
[----:B------:R-:W-:-:S04]  /*b160*/  FMUL R10, R16, R4 ;  /* 0x00000004100a7220 */ /* 0x000fc80000400000 */
[----:B------:R-:W-:Y:S01]  /*b170*/  FFMA R155, R17, R155, R10 ;  /* 0x0000009b119b7223 */ /* 0x000fe2000000000a */
[----:B-1----:R-:W-:-:S05]  /*b180*/  @P2 FADD R2, -R2, 1 ;  /* 0x3f80000002022421 */ /* 0x002fca0000000100 */
[----:B------:R-:W-:Y:S01]  /*b190*/  @P2 LOP3.LUT R8, R2, 0x80000000, R3, 0xb8, !PT ;  /* 0x8000000002082812 */ /* 0x000fe200078eb803 */
        /* <DEDUP_REMOVED lines=21> */
[----:B------:R-:W-:-:S04]  /*b2f0*/  FMUL R9, R16, R9 ;  /* 0x0000000910097220 */ /* 0x000fc80000400000 */
[----:B------:R-:W-:Y:S01]  /*b300*/  FFMA R154, R17, R164, R9 ;  /* 0x000000a4119a7223 */ /* 0x000fe20000000009 */
[----:B-1----:R-:W-:-:S05]  /*b310*/  @P2 FADD R2, -R2, 1 ;  /* 0x3f80000002022421 */ /* 0x002fca0000000100 */
[----:B------:R-:W-:Y:S01]  /*b320*/  @P2 LOP3.LUT R4, R2, 0x80000000, R3, 0xb8, !PT ;  /* 0x8000000002042812 */ /* 0x000fe200078eb803 */
[----:B------:R-:W-:Y:S01]  /*b330*/  FMUL R3, R154, 0.70710676908493041992 ;  /* 0x3f3504f39a037820 */ /* 0x000fe20000400000 */
[----:B------:R-:W-:Y:S01]  /*b340*/  FMUL R152, R152, 0.5 ;  /* 0x3f00000098987820 */ /* 0x000fe20000400000 */
[----:B------:R-:W-:Y:S02]  /*b350*/  FADD R8, R8, 1 ;  /* 0x3f80000008087421 */ /* 0x000fe40000000000 */
[C---:B------:R-:W-:Y:S01]  /*b360*/  FMUL R2, R3.reuse, R3 ;  /* 0x0000000303027220 */ /* 0x040fe20000400000 */
[----:B------:R-:W-:Y:S01]  /*b370*/  FSETP.GE.AND P2, PT, |R3|, 1.0029599666595458984, PT ;  /* 0x3f8060fe0300780b */ /* 0x000fe20003f46200 */
[----:B------:R-:W-:-:S03]  /*b380*/  FMUL R165, R8, R152 ;  /* 0x0000009808a57220 */ /* 0x000fc60000400000 */
        /* <DEDUP_REMOVED lines=12> */
[----:B------:R-:W-:Y:S02]  /*b450*/  FSEL R8, R166, 0.12837915122509002686, P2 ;  /* 0x3e0375d3a6087808 */ /* 0x000fe40001000000 */
[----:B------:R-:W-:-:S03]  /*b460*/  FSEL R153, -|R3|, R3, P2 ;  /* 0x0000000303997208 */ /* 0x000fc60001000300 */
[----:B------:R-:W-:-:S04]  /*b470*/  FFMA R2, R2, R152, R8 ;  /* 0x0000009802027223 */ /* 0x000fc80000000008 */
[----:B------:R-:W-:-:S04]  /*b480*/  FFMA R153, R2, R153, R153 ;  /* 0x0000009902997223 */ /* 0x000fc80000000099 */
[----:B------:R-:W1:Y:S01]  /*b490*/  @P2 MUFU.EX2 R2, R153 ;  /* 0x0000009900022308 */ /* 0x000e620000000800 */
[----:B------:R-:W-:-:S05]  /*b4a0*/  LOP3.LUT R5, R5, 0xffff0000, RZ, 0xc0, !PT ;  /* 0xffff000005057812 */ /* 0x000fca00078ec0ff */
[----:B------:R-:W-:Y:S01]  /*b4b0*/  FMUL R8, R16, R5 ;  /* 0x0000000510087220 */ /* 0x000fe20000400000 */
[----:B------:R-:W-:Y:S01]  /*b4c0*/  FADD R4, R4, 1 ;  /* 0x3f80000004047421 */ /* 0x000fe20000000000 */
[----:B-1----:R-:W-:-:S05]  /*b4d0*/  @P2 FADD R2, -R2, 1 ;  /* 0x3f80000002022421 */ /* 0x002fca0000000100 */
[----:B------:R-:W-:Y:S01]  /*b4e0*/  @P2 LOP3.LUT R153, R2, 0x80000000, R3, 0xb8, !PT ;  /* 0x8000000002992812 */ /* 0x000fe200078eb803 */
[----:B------:R-:W-:Y:S01]  /*b4f0*/  FMUL R2, R155, 0.5 ;  /* 0x3f0000009b027820 */ /* 0x000fe20000400000 */
[----:B------:R-:W-:-:S04]  /*b500*/  FFMA R155, R17, R163, R8 ;  /* 0x000000a3119b7223 */ /* 0x000fc80000000008 */
        /* <DEDUP_REMOVED lines=21> */
[----:B------:R-:W-:-:S04]  /*b660*/  IMAD.U32 R5, R6, 0x10000, RZ ;  /* 0x0001000006057824 */ /* 0x000fc800078e00ff */
        /* <DEDUP_REMOVED lines=54> */
[----:B------:R-:W1:Y:S02]  /*b9d0*/  @P2 MUFU.EX2 R2, R153 ;  /* 0x0000009900022308 */ /* 0x000e640000000800 */
[----:B-1----:R-:W-:-:S05]  /*b9e0*/  @P2 FADD R2, -R2, 1 ;  /* 0x3f80000002022421 */ /* 0x002fca0000000100 */
[----:B------:R-:W-:Y:S02]  /*b9f0*/  @P2 LOP3.LUT R153, R2, 0x80000000, R3, 0xb8, !PT ;  /* 0x8000000002992812 */ /* 0x000fe400078eb803 */
[----:B------:R-:W-:Y:S01]  /*ba00*/  SHF.L.U32 R3, R7, 0x10, RZ ;  /* 0x0000001007037819 */ /* 0x000fe200000006ff */
[----:B------:R-:W-:-:S04]  /*ba10*/  FADD R2, R154, 1 ;  /* 0x3f8000009a027421 */ /* 0x000fc80000000000 */
[----:B------:R-:W-:Y:S01]  /*ba20*/  FMUL R3, R16, R3 ;  /* 0x0000000310037220 */ /* 0x000fe20000400000 */
[----:B------:R-:W-:-:S03]  /*ba30*/  FMUL R157, R157, 0.5 ;  /* 0x3f0000009d9d7820 */ /* 0x000fc60000400000 */
[----:B------:R-:W-:Y:S01]  /*ba40*/  FFMA R154, R17, R161, R3 ;  /* 0x000000a1119a7223 */ /* 0x000fe20000000003 */
[----:B------:R-:W-:-:S03]  /*ba50*/  FMUL R161, R2, R157 ;  /* 0x0000009d02a17220 */ /* 0x000fc60000400000 */
        /* <DEDUP_REMOVED lines=21> */
[----:B------:R-:W-:Y:S02]  /*bbb0*/  @P2 LOP3.LUT R152, R2, 0x80000000, R6, 0xb8, !PT ;  /* 0x8000000002982812 */ /* 0x000fe400078eb806 */
[----:B------:R-:W-:Y:S01]  /*bbc0*/  LOP3.LUT R2, R7, 0xffff0000, RZ, 0xc0, !PT ;  /* 0xffff000007027812 */ /* 0x000fe200078ec0ff */
        /* <DEDUP_REMOVED lines=25> */
[----:B------:R-:W-:Y:S01]  /*bd60*/  FMUL R153, R153, 0.5 ;  /* 0x3f00000099997820 */ /* 0x000fe20000400000 */
[----:B------:R-:W-:Y:S01]  /*bd70*/  FADD R152, R152, 1 ;  /* 0x3f80000098987421 */ /* 0x000fe20000000000 */
[----:B-1----:R-:W-:-:S05]  /*bd80*/  @P2 FADD R155, -R155, 1 ;  /* 0x3f8000009b9b2421 */ /* 0x002fca0000000100 */
[----:B------:R-:W-:Y:S01]  /*bd90*/  @P2 LOP3.LUT R6, R155, 0x80000000, R7, 0xb8, !PT ;  /* 0x800000009b062812 */ /* 0x000fe200078eb807 */
[----:B------:R-:W-:-:S04]  /*bda0*/  FMUL R155, R154, 0.5 ;  /* 0x3f0000009a9b7820 */ /* 0x000fc80000400000 */
[----:B------:R-:W-:Y:S01]  /*bdb0*/  FADD R6, R6, 1 ;  /* 0x3f80000006067421 */ /* 0x000fe20000000000 */
[----:B------:R-:W-:-:S03]  /*bdc0*/  FMUL R155, R152, R155 ;  /* 0x0000009b989b7220 */ /* 0x000fc60000400000 */
[----:B------:R-:W-:Y:S01]  /*bdd0*/  FMUL R6, R6, R153 ;  /* 0x0000009906067220 */ /* 0x000fe20000400000 */
[----:B------:R-:W-:Y:S02]  /*bde0*/  F2FP.BF16.F32.PACK_AB R154, R160, R161 ;  /* 0x000000a1a09a723e */ /* 0x000fe400000010ff */
[----:B------:R-:W-:Y:S02]  /*bdf0*/  F2FP.BF16.F32.PACK_AB R152, R164, R165 ;  /* 0x000000a5a498723e */ /* 0x000fe400000010ff */
[----:B------:R-:W-:Y:S02]  /*be00*/  F2FP.BF16.F32.PACK_AB R153, R162, R163 ;  /* 0x000000a3a299723e */ /* 0x000fe400000010ff */
[----:B------:R-:W-:Y:S02]  /*be10*/  F2FP.BF16.F32.PACK_AB R155, R6, R155 ;  /* 0x0000009b069b723e */ /* 0x000fe400000010ff */
[----:B------:R-:W-:-:S05]  /*be20*/  LEA R161, R156, R23, 0x1 ;  /* 0x000000179ca17211 */ /* 0x000fca00078e08ff */
[----:B------:R1:W-:Y:S01]  /*be30*/  STSM.16.M88.4 [R161+0x200], R152 ;  /* 0x00020098a1007844 */ /* 0x0003e20000000200 */
[----:B------:R-:W-:Y:S01]  /*be40*/  @!PT LDS RZ, [RZ] ;  /* 0x00000000fffff984 */ /* 0x000fe20000000800 */
[----:B------:R-:W-:Y:S01]  /*be50*/  @!PT LDS RZ, [RZ] ;  /* 0x00000000fffff984 */ /* 0x000fe20000000800 */
[----:B------:R-:W-:Y:S01]  /*be60*/  @!PT LDS RZ, [RZ] ;  /* 0x00000000fffff984 */ /* 0x000fe20000000800 */
[----:B------:R-:W-:Y:S01]  /*be70*/  @!PT LDS RZ, [RZ] ;  /* 0x00000000fffff984 */ /* 0x000fe20000000800 */
[----:B------:R2:W-:Y:S06]  /*be80*/  MEMBAR.ALL.CTA ;  /* 0x0000000000007992 */ /* 0x0005ec0000008000 */
[----:B--2---:R-:W2:Y:S02]  /*be90*/  FENCE.VIEW.ASYNC.S ;  /* 0x00000000000073c6 */ /* 0x004ea40000000000 */
[----:B--2---:R-:W-:Y:S01]  /*bea0*/  BAR.SYNC.DEFER_BLOCKING 0x1, 0x100 ;  /* 0x0044000000007b1d */ /* 0x004fe20000010000 */
[----:B------:R-:W-:-:S05]  /*beb0*/  ISETP.GT.U32.AND P2, PT, R175, 0x3e, PT ;  /* 0x0000003eaf00780c */ /* 0x000fca0003f44070 */
[----:B------:R-:W-:Y:S08]  /*bec0*/  BSSY B0, `(.L_x_56) ;  /* 0x0000008000007945 */ /* 0x000ff00003800000 */
[----:B-1----:R-:W-:Y:S05]  /*bed0*/  @P2 BRA `(.L_x_57) ;  /* 0x0000000000182947 */ /* 0x002fea0003800000 */
[----:B------:R-:W-:Y:S02]  /*bee0*/  UIADD3 UR4, UP0, UR50, 0x4f0, URZ ;  /* 0x000004f032047890 */ /* 0x000fe4000ff1e03f */
[----:B------:R-:W-:Y:S02]  /*bef0*/  UIADD3 UR40, UR49, 0x200, URZ ;  /* 0x0000020031287890 */ /* 0x000fe4000fffe03f */
[----:B------:R-:W-:-:S09]  /*bf00*/  UIADD3.X UR5, URZ, UR51, URZ, UP0, !UPT ;  /* 0x000000333f057290 */ /* 0x000fd200087fe43f */
[----:B------:R1:W-:Y:S01]  /*bf10*/  UTMASTG.3D [UR40], [UR4] ;  /* 0x00000028040073b5 */ /* 0x0003e20008010000 */
[----:B------:R0:W-:Y:S01]  /*bf20*/  UTMACMDFLUSH ;  /* 0x00000000000079b7 */ /* 0x0001e20000000000 */
[----:B-1----:R-:W-:-:S04]  /*bf30*/  DEPBAR.LE SB0, 0x1 ;  /* 0x000080400000791a */ /* 0x002fc80000000000 */
.L_x_57:
[----:B------:R-:W-:Y:S05]  /*bf40*/  BSYNC B0 ;  /* 0x0000000000007941 */ /* 0x000fea0003800000 */
.L_x_56:
[----:B------:R-:W-:Y:S01]  /*bf50*/  BAR.SYNC.DEFER_BLOCKING 0x1, 0x100 ;  /* 0x0044000000007b1d */ /* 0x000fe20000010000 */
[----:B------:R-:W-:Y:S01]  /*bf60*/  ISETP.NE.AND P3, PT, RZ, UR39, PT ;  /* 0x00000027ff007c0c */ /* 0x000fe2000bf65270 */
[----:B------:R-:W-:-:S05]  /*bf70*/  VIADD R157, R23, 0x200 ;  /* 0x00000200179d7836 */ /* 0x000fca0000000000 */
[----:B------:R-:W-:-:S07]  /*bf80*/  LEA R162, R156, R157, 0x1 ;  /* 0x0000009d9ca27211 */ /* 0x000fce00078e08ff */
[----:B------:R-:W-:Y:S05]  /*bf90*/  @!P3 BRA `(.L_x_58) ;  /* 0x000000000034b947 */ /* 0x000fea0003800000 */
[----:B------:R-:W-:Y:S04]  /*bfa0*/  BSSY B0, `(.L_x_59) ;  /* 0x0000009000007945 */ /* 0x000fe80003800000 */
[----:B------:R-:W-:Y:S05]  /*bfb0*/  @P0 BRA `(.L_x_60) ;  /* 0x00000000001c0947 */ /* 0x000fea0003800000 */
[----:B------:R-:W-:-:S13]  /*bfc0*/  ISETP.NE.AND P3, PT, R22, 0x3, PT ;  /* 0x000000031600780c */ /* 0x000fda0003f65270 */
[----:B------:R-:W-:Y:S05]  /*bfd0*/  @!P3 BRA `(.L_x_61) ;  /* 0x000000000004b947 */ /* 0x000fea0003800000 */
[----:B------:R-:W-:Y:S01]  /*bfe0*/  BPT.TRAP 0x1 ;  /* 0x000000040000795c */ /* 0x000fe20000300000 */
.L_x_61:
[----:B------:R-:W-:-:S04]  /*bff0*/  ULEA UR4, UR36, UR49, 0x3 ;  /* 0x0000003124047291 */ /* 0x000fc8000f8e183f */
[----:B------:R-:W-:-:S04]  /*c000*/  UIADD3 UR4, UR4, 0x50, URZ ;  /* 0x0000005004047890 */ /* 0x000fc8000fffe03f */
[----:B------:R-:W-:-:S09]  /*c010*/  UPRMT UR4, UR48, 0x654, UR4 ;  /* 0x0000065430047896 */ /* 0x000fd20008000004 */
[----:B------:R-:W-:Y:S03]  /*c020*/  SYNCS.ARRIVE.TRANS64.RED.A1T0 RZ, [UR4], RZ ;  /* 0x000000ffffff79a7 */ /* 0x000fe60008100404 */
.L_x_60:
[----:B------:R-:W-:Y:S05]  /*c030*/  BSYNC B0 ;  /* 0x0000000000007941 */ /* 0x000fea0003800000 */
.L_x_59:
[----:B------:R-:W-:-:S04]  /*c040*/  UIADD3 UR36, UR36, 0x1, URZ ;  /* 0x0000000124247890 */ /* 0x000fc8000fffe03f */
[----:B------:R-:W-:-:S04]  /*c050*/  UISETP.NE.AND UP0, UPT, UR36, 0x4, UPT ;  /* 0x000000042400788c */ /* 0x000fc8000bf05270 */
[----:B------:R-:W-:-:S12]  /*c060*/  USEL UR36, UR36, URZ, UP0 ;  /* 0x0000003f24247287 */ /* 0x000fd80008000000 */
.L_x_58:
[----:B------:R-:W-:Y:S04]  /*c070*/  BSSY B0, `(.L_x_62) ;  /* 0x0000032000007945 */ /* 0x000fe80003800000 */
[----:B------:R-:W-:Y:S05]  /*c080*/  @P0 BRA `(.L_x_63) ;  /* 0x0000000000c00947 */ /* 0x000fea0003800000 */
[----:B------:R-:W-:-:S13]  /*c090*/  ISETP.NE.AND P3, PT, R22, 0x3, PT ;  /* 0x000000031600780c */ /* 0x000fda0003f65270 */
[----:B------:R-:W-:Y:S05]  /*c0a0*/  @!P3 BRA `(.L_x_64) ;  /* 0x000000000004b947 */ /* 0x000fea0003800000 */
[----:B------:R-:W-:Y:S01]  /*c0b0*/  BPT.TRAP 0x1 ;  /* 0x000000040000795c */ /* 0x000fe20000300000 */
.L_x_64:
[----:B------:R-:W-:Y:S01]  /*c0c0*/  LEA R6, R0, UR49, 0x3 ;  /* 0x0000003100067c11 */ /* 0x000fe2000f8e18ff */
[----:B------:R-:W-:Y:S01]  /*c0d0*/  BSSY B1, `(.L_x_65) ;  /* 0x0000004000017945 */ /* 0x000fe20003800000 */
[----:B------:R-:W-:-:S04]  /*c0e0*/  SHF.L.U32 R7, RZ, 0x1f, RZ ;  /* 0x0000001fff077819 */ /* 0x000fc800000006ff */
[----:B------:R-:W1:Y:S02]  /*c0f0*/  SYNCS.PHASECHK.TRANS64.TRYWAIT P3, [R6+URZ+0x30], R7 ;  /* 0x00003007060075a7 */ /* 0x000e64000806017f */
[----:B-1----:R-:W-:Y:S05]  /*c100*/  @!P3 BRA `(.L_x_66) ;  /* 0x0000022c0064b947 */ /* 0x002fea0003800000 */
.L_x_374:
[----:B------:R-:W-:Y:S05]  /*c110*/  BSYNC B1 ;  /* 0x0000000000017941 */ /* 0x000fea0003800000 */
.L_x_65:
[----:B------:R-:W-:Y:S05]  /*c120*/  @P4 BRA `(.L_x_67) ;  /* 0x0000000000944947 */ /* 0x000fea0003800000 */
[----:B------:R-:W-:Y:S01]  /*c130*/  LEA R8, R0, R157, 0xd ;  /* 0x0000009d00087211 */ /* 0x000fe200078e68ff */
[----:B------:R-:W-:Y:S05]  /*c140*/  WARPSYNC.ALL ;  /* 0x0000000000007948 */ /* 0x000fea0003800000 */
[----:B------:R-:W-:Y:S02]  /*c150*/  IMAD R4, R156, 0x2, R8 ;  /* 0x000000029c047824 */ /* 0x000fe400078e0208 */
[----:B------:R-:W2:Y:S04]  /*c160*/  LDSM.16.M88.4 R8, [R8] ;  /* 0x000000000808783b */ /* 0x000ea80000000200 */
[----:B-1----:R-:W1:Y:S01]  /*c170*/  LDSM.16.M88.4 R4, [R4] ;  /* 0x000000000404783b */ /* 0x002e620000000200 */
[----:B--2---:R-:W-:Y:S01]  /*c180*/  SHF.L.U32 R13, R8, 0x10, RZ ;  /* 0x00000010080d7819 */ /* 0x004fe200000006ff */
[----:B------:R-:W-:Y:S01]  /*c190*/  IMAD.U32 R19, R10, 0x10000, RZ ;  /* 0x000100000a137824 */ /* 0x000fe200078e00ff */
[----:B------:R-:W-:-:S02]  /*c1a0*/  SHF.L.U32 R21, R9, 0x10, RZ ;  /* 0x0000001009157819 */ /* 0x000fc400000006ff */
[----:B------:R-:W-:Y:S01]  /*c1b0*/  SHF.L.U32 R15, R11, 0x10, RZ ;  /* 0x000000100b0f7819 */ /* 0x000fe200000006ff */
[----:B-1----:R-:W-:Y:S01]  /*c1c0*/  IMAD.U32 R3, R5, 0x10000, RZ ;  /* 0x0001000005037824 */ /* 0x002fe200078e00ff */
[----:B------:R-:W-:Y:S01]  /*c1d0*/  LOP3.LUT R8, R8, 0xffff0000, RZ, 0xc0, !PT ;  /* 0xffff000008087812 */ /* 0x000fe200078ec0ff */
[C---:B------:R-:W-:Y:S01]  /*c1e0*/  FMUL R13, R16.reuse, R13 ;  /* 0x0000000d100d7220 */ /* 0x040fe20000400000 */
[----:B------:R-:W-:Y:S01]  /*c1f0*/  LOP3.LUT R9, R9, 0xffff0000, RZ, 0xc0, !PT ;  /* 0xffff000009097812 */ /* 0x000fe200078ec0ff */
[----:B------:R-:W-:Y:S01]  /*c200*/  FMUL R21, R16, R21 ;  /* 0x0000001510157220 */ /* 0x000fe20000400000 */
[----:B------:R-:W-:Y:S01]  /*c210*/  LOP3.LUT R10, R10, 0xffff0000, RZ, 0xc0, !PT ;  /* 0xffff00000a0a7812 */ /* 0x000fe200078ec0ff */
[C---:B------:R-:W-:Y:S01]  /*c220*/  FMUL R12, R16.reuse, R8 ;  /* 0x00000008100c7220 */ /* 0x040fe20000400000 */
[----:B------:R-:W-:Y:S01]  /*c230*/  LOP3.LUT R11, R11, 0xffff0000, RZ, 0xc0, !PT ;  /* 0xffff00000b0b7812 */ /* 0x000fe200078ec0ff */
[----:B------:R-:W-:Y:S01]  /*c240*/  FMUL R20, R16, R9 ;  /* 0x0000000910147220 */ /* 0x000fe20000400000 */
[----:B------:R-:W-:Y:S01]  /*c250*/  SHF.L.U32 R2, R4, 0x10, RZ ;  /* 0x0000001004027819 */ /* 0x000fe200000006ff */
[----:B------:R-:W-:Y:S01]  /*c260*/  FMUL R18, R16, R10 ;  /* 0x0000000a10127220 */ /* 0x000fe20000400000 */
[----:B------:R-:W-:Y:S01]  /*c270*/  LOP3.LUT R4, R4, 0xffff0000, RZ, 0xc0, !PT ;  /* 0xffff000004047812 */ /* 0x000fe200078ec0ff */
[C---:B------:R-:W-:Y:S01]  /*c280*/  FMUL R14, R16.reuse, R11 ;  /* 0x0000000b100e7220 */ /* 0x040fe20000400000 */
[----:B------:R-:W-:Y:S01]  /*c290*/  LOP3.LUT R5, R5, 0xffff0000, RZ, 0xc0, !PT ;  /* 0xffff000005057812 */ /* 0x000fe200078ec0ff */
[----:B------:R-:W-:Y:S01]  /*c2a0*/  FMUL R11, R16, R2 ;  /* 0x00000002100b7220 */ /* 0x000fe20000400000 */
[----:B------:R-:W-:Y:S01]  /*c2b0*/  SHF.L.U32 R152, R6, 0x10, RZ ;  /* 0x0000001006987819 */ /* 0x000fe200000006ff */
[C---:B------:R-:W-:Y:S01]  /*c2c0*/  FMUL R10, R16.reuse, R4 ;  /* 0x00000004100a7220 */ /* 0x040fe20000400000 */
[C---:B------:R-:W-:Y:S01]  /*c2d0*/  SHF.L.U32 R153, R7.reuse, 0x10, RZ ;  /* 0x0000001007997819 */ /* 0x040fe200000006ff */
[----:B------:R-:W-:Y:S01]  /*c2e0*/  FMUL R9, R16, R3 ;  /* 0x0000000310097220 */ /* 0x000fe20000400000 */
[----:B------:R-:W-:Y:S01]  /*c2f0*/  LOP3.LUT R6, R6, 0xffff0000, RZ, 0xc0, !PT ;  /* 0xffff000006067812 */ /* 0x000fe200078ec0ff */
[C---:B------:R-:W-:Y:S01]  /*c300*/  FMUL R8, R16.reuse, R5 ;  /* 0x0000000510087220 */ /* 0x040fe20000400000 */
[----:B------:R-:W-:Y:S01]  /*c310*/  LOP3.LUT R7, R7, 0xffff0000, RZ, 0xc0, !PT ;  /* 0xffff000007077812 */ /* 0x000fe200078ec0ff */
[C---:B------:R-:W-:Y:S01]  /*c320*/  FMUL R19, R16.reuse, R19 ;  /* 0x0000001310137220 */ /* 0x040fe20000400000 */
[C---:B------:R-:W-:Y:S01]  /*c330*/  FMUL R15, R16.reuse, R15 ;  /* 0x0000000f100f7220 */ /* 0x040fe20000400000 */
[C---:B------:R-:W-:Y:S01]  /*c340*/  FMUL R5, R16.reuse, R152 ;  /* 0x0000009810057220 */ /* 0x040fe20000400000 */
[C---:B------:R-:W-:Y:S01]  /*c350*/  FMUL R4, R16.reuse, R6 ;  /* 0x0000000610047220 */ /* 0x040fe20000400000 */
[C---:B------:R-:W-:Y:S01]  /*c360*/  FMUL R3, R16.reuse, R153 ;  /* 0x0000009910037220 */ /* 0x040fe20000400000 */
[----:B------:R-:W-:-:S07]  /*c370*/  FMUL R2, R16, R7 ;  /* 0x0000000710027220 */ /* 0x000fce0000400000 */
.L_x_67:
[----:B------:R-:W-:-:S07]  /*c380*/  VIADD R0, R0, 0x1 ;  /* 0x0000000100007836 */ /* 0x000fce0000000000 */
.L_x_63:
[----:B------:R-:W-:Y:S05]  /*c390*/  BSYNC B0 ;  /* 0x0000000000007941 */ /* 0x000fea0003800000 */
.L_x_62:
[C---:B------:R-:W-:Y:S01]  /*c3a0*/  FFMA R26, R17.reuse, R26, R21 ;  /* 0x0000001a111a7223 */ /* 0x040fe20000000015 */
[C---:B------:R-:W-:Y:S01]  /*c3b0*/  FFMA R27, R17.reuse, R27, R20 ;  /* 0x0000001b111b7223 */ /* 0x040fe20000000014 */
[C---:B------:R-:W-:Y:S01]  /*c3c0*/  FFMA R28, R17.reuse, R28, R19 ;  /* 0x0000001c111c7223 */ /* 0x040fe20000000013 */
[C---:B------:R-:W-:Y:S01]  /*c3d0*/  FFMA R29, R17.reuse, R29, R18 ;  /* 0x0000001d111d7223 */ /* 0x040fe20000000012 */
[C---:B-1----:R-:W-:Y:S01]  /*c3e0*/  FMUL R7, R26.reuse, 0.70710676908493041992 ;  /* 0x3f3504f31a077820 */ /* 0x042fe20000400000 */
[----:B------:R-:W-:Y:S01]  /*c3f0*/  FMUL R26, R26, 0.5 ;  /* 0x3f0000001a1a7820 */ /* 0x000fe20000400000 */
[C---:B------:R-:W-:Y:S01]  /*c400*/  FFMA R30, R17.reuse, R30, R15 ;  /* 0x0000001e111e7223 */ /* 0x040fe2000000000f */
[----:B------:R-:W-:Y:S01]  /*c410*/  FFMA R31, R17, R31, R14 ;  /* 0x0000001f111f7223 */ /* 0x000fe2000000000e */
[C---:B------:R-:W-:Y:S01]  /*c420*/  FMUL R6, R7.reuse, R7 ;  /* 0x0000000707067220 */ /* 0x040fe20000400000 */
[----:B------:R-:W-:Y:S01]  /*c430*/  FSETP.GE.AND P3, PT, |R7|, 1.0029599666595458984, PT ;  /* 0x3f8060fe0700780b */ /* 0x000fe20003f66200 */
[C---:B------:R-:W-:Y:S01]  /*c440*/  FFMA R32, R17.reuse, R32, R11 ;  /* 0x0000002011207223 */ /* 0x040fe2000000000b */
[C---:B------:R-:W-:Y:S01]  /*c450*/  FFMA R33, R17.reuse, R33, R10 ;  /* 0x0000002111217223 */ /* 0x040fe2000000000a */
[----:B------:R-:W-:Y:S01]  /*c460*/  FFMA R34, R17, R34, R9 ;  /* 0x0000002211227223 */ /* 0x000fe20000000009 */
[----:B------:R-:W-:Y:S01]  /*c470*/  FSEL R6, |R7|, R6, P3 ;  /* 0x0000000607067208 */ /* 0x000fe20001800200 */
[C---:B------:R-:W-:Y:S01]  /*c480*/  FFMA R35, R17.reuse, R35, R8 ;  /* 0x0000002311237223 */ /* 0x040fe20000000008 */
[----:B------:R-:W-:Y:S01]  /*c490*/  FSEL R153, R172, 8.4834944573231041431e-05, P3 ;  /* 0x38b1e96aac997808 */ /* 0x000fe20001800000 */
[----:B------:R-:W-:Y:S01]  /*c4a0*/  FFMA R36, R17, R36, R5 ;  /* 0x0000002411247223 */ /* 0x000fe20000000005 */
[----:B------:R-:W-:Y:S01]  /*c4b0*/  FSEL R152, -R171, -0.00082130916416645050049, P3 ;  /* 0xba574d20ab987808 */ /* 0x000fe20001800100 */
[C---:B------:R-:W-:Y:S01]  /*c4c0*/  FFMA R37, R17.reuse, R37, R4 ;  /* 0x0000002511257223 */ /* 0x040fe20000000004 */
[C---:B------:R-:W-:Y:S01]  /*c4d0*/  FFMA R38, R17.reuse, R38, R3 ;  /* 0x0000002611267223 */ /* 0x040fe20000000003 */
[C---:B------:R-:W-:Y:S01]  /*c4e0*/  FFMA R39, R17.reuse, R39, R2 ;  /* 0x0000002711277223 */ /* 0x040fe20000000002 */
[C---:B------:R-:W-:Y:S01]  /*c4f0*/  FFMA R25, R17.reuse, R25, R12 ;  /* 0x0000001911197223 */ /* 0x040fe2000000000c */
[----:B------:R-:W-:Y:S01]  /*c500*/  FFMA R153, R6, R153, R152 ;  /* 0x0000009906997223 */ /* 0x000fe20000000098 */
[----:B------:R-:W-:Y:S01]  /*c510*/  FSEL R152, R170, 0.0052134888246655464172, P3 ;  /* 0x3baad5eaaa987808 */ /* 0x000fe20001800000 */
[----:B------:R-:W-:Y:S01]  /*c520*/  FFMA R24, R17, R24, R13 ;  /* 0x0000001811187223 */ /* 0x000fe2000000000d */
[----:B------:R-:W-:Y:S05]  /*c530*/  WARPSYNC.ALL ;  /* 0x0000000000007948 */ /* 0x000fea0003800000 */
[C---:B------:R-:W-:Y:S01]  /*c540*/  FFMA R153, R6.reuse, R153, R152 ;  /* 0x0000009906997223 */ /* 0x040fe20000000098 */
[----:B------:R-:W-:Y:S01]  /*c550*/  FSEL R152, -R169, -0.026868773624300956726, P3 ;  /* 0xbcdc1be7a9987808 */ /* 0x000fe20001800100 */
[----:B------:R-:W-:Y:S04]  /*c560*/  BSSY B0, `(.L_x_68) ;  /* 0x00001a1000007945 */ /* 0x000fe80003800000 */
        /* <DEDUP_REMOVED lines=12> */
[C---:B------:R-:W-:Y:S01]  /*c630*/  FMUL R7, R27.reuse, 0.70710676908493041992 ;  /* 0x3f3504f31b077820 */ /* 0x040fe20000400000 */
[----:B------:R-:W-:-:S03]  /*c640*/  FMUL R27, R27, 0.5 ;  /* 0x3f0000001b1b7820 */ /* 0x000fc60000400000 */
        /* <DEDUP_REMOVED lines=28> */
[----:B------:R-:W-:Y:S02]  /*c810*/  FSEL R27, R172, 8.4834944573231041431e-05, P3 ;  /* 0x38b1e96aac1b7808 */ /* 0x000fe40001800000 */
[----:B------:R-:W-:Y:S02]  /*c820*/  FSEL R26, -R171, -0.00082130916416645050049, P3 ;  /* 0xba574d20ab1a7808 */ /* 0x000fe40001800100 */
[----:B------:R-:W-:Y:S01]  /*c830*/  F2FP.BF16.F32.PACK_AB R153, R6, R153 ;  /* 0x000000990699723e */ /* 0x000fe200000010ff */
[----:B------:R-:W-:-:S05]  /*c840*/  FMUL R6, R7, R7 ;  /* 0x0000000707067220 */ /* 0x000fca0000400000 */
        /* <DEDUP_REMOVED lines=101> */
[----:B------:R-:W-:Y:S02]  /*cea0*/  FSEL R6, |R7|, R6, P3 ;  /* 0x0000000607067208 */ /* 0x000fe40001800200 */
[----:B------:R-:W-:-:S03]  /*ceb0*/  F2FP.BF16.F32.PACK_AB R155, R31, R30 ;  /* 0x0000001e1f9b723e */ /* 0x000fc600000010ff */
        /* <DEDUP_REMOVED lines=43> */
[C---:B------:R-:W-:Y:S01]  /*d170*/  FMUL R6, R7.reuse, R7 ;  /* 0x0000000707067220 */ /* 0x040fe20000400000 */
[----:B------:R-:W-:Y:S01]  /*d180*/  FSETP.GE.AND P3, PT, |R7|, 1.0029599666595458984, PT ;  /* 0x3f8060fe0700780b */ /* 0x000fe20003f66200 */
[----:B------:R-:W-:-:S03]  /*d190*/  FADD R26, R26, 1 ;  /* 0x3f8000001a1a7421 */ /* 0x000fc60000000000 */
[----:B------:R-:W-:Y:S01]  /*d1a0*/  FSEL R6, |R7|, R6, P3 ;  /* 0x0000000607067208 */ /* 0x000fe20001800200 */
[----:B------:R-:W-:Y:S01]  /*d1b0*/  FMUL R33, R26, R33 ;  /* 0x000000211a217220 */ /* 0x000fe20000400000 */
        /* <DEDUP_REMOVED lines=93> */
[----:B------:R-:W-:-:S04]  /*d790*/  FMUL R7, R38, 0.70710676908493041992 ;  /* 0x3f3504f326077820 */ /* 0x000fc80000400000 */
        /* <DEDUP_REMOVED lines=96> */
[----:B------:R-:W-:-:S03]  /*dda0*/  F2FP.BF16.F32.PACK_AB R25, R35, R34 ;  /* 0x000000222319723e */ /* 0x000fc600000010ff */
[----:B------:R-:W-:Y:S01]  /*ddb0*/  FADD R152, R6, 1 ;  /* 0x3f80000006987421 */ /* 0x000fe20000000000 */
[----:B------:R-:W-:-:S03]  /*ddc0*/  FMUL R6, R38, 0.5 ;  /* 0x3f00000026067820 */ /* 0x000fc60000400000 */
[----:B------:R-:W-:Y:S01]  /*ddd0*/  FMUL R152, R152, R24 ;  /* 0x0000001898987220 */ /* 0x000fe20000400000 */
[----:B------:R-:W-:Y:S01]  /*dde0*/  FMUL R6, R27, R6 ;  /* 0x000000061b067220 */ /* 0x000fe20000400000 */
[----:B------:R-:W-:Y:S01]  /*ddf0*/  FMUL R27, R26, R39 ;  /* 0x000000271a1b7220 */ /* 0x000fe20000400000 */
[----:B------:R-:W-:Y:S02]  /*de00*/  F2FP.BF16.F32.PACK_AB R24, R33, R32 ;  /* 0x000000202118723e */ /* 0x000fe400000010ff */
[----:B------:R-:W-:Y:S02]  /*de10*/  F2FP.BF16.F32.PACK_AB R152, R31, R152 ;  /* 0x000000981f98723e */ /* 0x000fe400000010ff */
[----:B------:R-:W-:Y:S02]  /*de20*/  F2FP.BF16.F32.PACK_AB R26, R28, R29 ;  /* 0x0000001d1c1a723e */ /* 0x000fe400000010ff */
[----:B------:R-:W-:Y:S01]  /*de30*/  F2FP.BF16.F32.PACK_AB R27, R27, R6 ;  /* 0x000000061b1b723e */ /* 0x000fe200000010ff */
[----:B------:R1:W-:Y:S04]  /*de40*/  STSM.16.M88.4 [R23+0x2200], R152 ;  /* 0x0022009817007844 */ /* 0x0003e80000000200 */
[----:B------:R1:W-:Y:S01]  /*de50*/  STSM.16.M88.4 [R161+0x2200], R24 ;  /* 0x00220018a1007844 */ /* 0x0003e20000000200 */
[----:B------:R-:W-:Y:S01]  /*de60*/  @!PT LDS RZ, [RZ] ;  /* 0x00000000fffff984 */ /* 0x000fe20000000800 */
[----:B------:R-:W-:Y:S01]  /*de70*/  @!PT LDS RZ, [RZ] ;  /* 0x00000000fffff984 */ /* 0x000fe20000000800 */
[----:B------:R-:W-:Y:S01]  /*de80*/  @!PT LDS RZ, [RZ] ;  /* 0x00000000fffff984 */ /* 0x000fe20000000800 */
[----:B------:R-:W-:Y:S01]  /*de90*/  @!PT LDS RZ, [RZ] ;  /* 0x00000000fffff984 */ /* 0x000fe20000000800 */
[----:B------:R2:W-:Y:S06]  /*dea0*/  MEMBAR.ALL.CTA ;  /* 0x0000000000007992 */ /* 0x0005ec0000008000 */
[----:B--2---:R-:W2:Y:S02]  /*deb0*/  FENCE.VIEW.ASYNC.S ;  /* 0x00000000000073c6 */ /* 0x004ea40000000000 */
[----:B--2---:R-:W-:Y:S06]  /*dec0*/  BAR.SYNC.DEFER_BLOCKING 0x1, 0x100 ;  /* 0x0044000000007b1d */ /* 0x004fec0000010000 */
[----:B------:R-:W-:Y:S05]  /*ded0*/  @P2 BRA `(.L_x_69) ;  /* 0x0000000000242947 */ /* 0x000fea0003800000 */
[----:B------:R-:W-:Y:S02]  /*dee0*/  UIADD3 UR8, UP0, UR50, 0x4f0, URZ ;  /* 0x000004f032087890 */ /* 0x000fe4000ff1e03f */
[----:B------:R-:W-:Y:S02]  /*def0*/  UIADD3 UR6, UR42, 0x80, URZ ;  /* 0x000000802a067890 */ /* 0x000fe4000fffe03f */
[----:B------:R-:W-:Y:S02]  /*df00*/  UIADD3 UR4, UR49, 0x2200, URZ ;  /* 0x0000220031047890 */ /* 0x000fe4000fffe03f */
[----:B------:R-:W-:Y:S01]  /*df10*/  UIADD3.X UR9, URZ, UR51, URZ, UP0, !UPT ;  /* 0x000000333f097290 */ /* 0x000fe200087fe43f */
[----:B------:R-:W-:Y:S01]  /*df20*/  UMOV UR5, UR41 ;  /* 0x0000002900057c82 */ /* 0x000fe20008000000 */
[----:B------:R-:W-:-:S07]  /*df30*/  UMOV UR7, UR43 ;  /* 0x0000002b00077c82 */ /* 0x000fce0008000000 */
[----:B------:R2:W-:Y:S01]  /*df40*/  UTMASTG.3D [UR4], [UR8] ;  /* 0x00000004080073b5 */ /* 0x0005e20008010000 */
[----:B------:R0:W-:Y:S01]  /*df50*/  UTMACMDFLUSH ;  /* 0x00000000000079b7 */ /* 0x0001e20000000000 */
[----:B--2---:R-:W-:-:S04]  /*df60*/  DEPBAR.LE SB0, 0x1 ;  /* 0x000080400000791a */ /* 0x004fc80000000000 */
.L_x_69:
[----:B------:R-:W-:Y:S05]  /*df70*/  BSYNC B0 ;  /* 0x0000000000007941 */ /* 0x000fea0003800000 */
.L_x_68:
[----:B------:R-:W-:Y:S01]  /*df80*/  IADD3 R6, R23, 0x2200, RZ ;  /* 0x0000220017067810 */ /* 0x000fe20007ffe0ff */
[----:B------:R-:W-:Y:S03]  /*df90*/  BAR.SYNC.DEFER_BLOCKING 0x1, 0x100 ;  /* 0x0044000000007b1d */ /* 0x000fe60000010000 */
[----:B------:R-:W-:-:S03]  /*dfa0*/  LEA R160, R156, R6, 0x1 ;  /* 0x000000069ca07211 */ /* 0x000fc600078e08ff */
[----:B------:R-:W-:Y:S04]  /*dfb0*/  BSSY B0, `(.L_x_70) ;  /* 0x0000009000007945 */ /* 0x000fe80003800000 */
[----:B------:R-:W-:Y:S05]  /*dfc0*/  @P0 BRA `(.L_x_71) ;  /* 0x00000000001c0947 */ /* 0x000fea0003800000 */
[----:B------:R-:W-:-:S13]  /*dfd0*/  ISETP.NE.AND P3, PT, R22, 0x3, PT ;  /* 0x000000031600780c */ /* 0x000fda0003f65270 */
[----:B------:R-:W-:Y:S05]  /*dfe0*/  @!P3 BRA `(.L_x_72) ;  /* 0x000000000004b947 */ /* 0x000fea0003800000 */
[----:B------:R-:W-:Y:S01]  /*dff0*/  BPT.TRAP 0x1 ;  /* 0x000000040000795c */ /* 0x000fe20000300000 */
.L_x_72:
[----:B------:R-:W-:-:S04]  /*e000*/  ULEA UR4, UR36, UR49, 0x3 ;  /* 0x0000003124047291 */ /* 0x000fc8000f8e183f */
[----:B------:R-:W-:-:S04]  /*e010*/  UIADD3 UR4, UR4, 0x50, URZ ;  /* 0x0000005004047890 */ /* 0x000fc8000fffe03f */
[----:B------:R-:W-:-:S09]  /*e020*/  UPRMT UR4, UR48, 0x654, UR4 ;  /* 0x0000065430047896 */ /* 0x000fd20008000004 */
[----:B------:R-:W-:Y:S03]  /*e030*/  SYNCS.ARRIVE.TRANS64.RED.A1T0 RZ, [UR4], RZ ;  /* 0x000000ffffff79a7 */ /* 0x000fe60008100404 */
.L_x_71:
[----:B------:R-:W-:Y:S05]  /*e040*/  BSYNC B0 ;  /* 0x0000000000007941 */ /* 0x000fea0003800000 */
.L_x_70:
[----:B------:R-:W-:Y:S01]  /*e050*/  UIADD3 UR36, UR36, 0x1, URZ ;  /* 0x0000000124247890 */ /* 0x000fe2000fffe03f */
[----:B------:R-:W-:Y:S01]  /*e060*/  BSSY B0, `(.L_x_73) ;  /* 0x0000038000007945 */ /* 0x000fe20003800000 */
[----:B------:R-:W-:Y:S02]  /*e070*/  IMAD.MOV.U32 R6, RZ, RZ, RZ ;  /* 0x000000ffff067224 */ /* 0x000fe400078e00ff */
[----:B------:R-:W-:-:S04]  /*e080*/  UISETP.NE.AND UP0, UPT, UR36, 0x4, UPT ;  /* 0x000000042400788c */ /* 0x000fc8000bf05270 */
[----:B------:R-:W-:Y:S01]  /*e090*/  USEL UR36, UR36, URZ, UP0 ;  /* 0x0000003f24247287 */ /* 0x000fe20008000000 */
[----:B------:R-:W-:Y:S11]  /*e0a0*/  @P0 BRA `(.L_x_74) ;  /* 0x0000000000cc0947 */ /* 0x000ff60003800000 */
[----:B------:R-:W-:-:S13]  /*e0b0*/  ISETP.NE.AND P3, PT, R22, 0x3, PT ;  /* 0x000000031600780c */ /* 0x000fda0003f65270 */
[----:B------:R-:W-:Y:S05]  /*e0c0*/  @!P3 BRA `(.L_x_75) ;  /* 0x000000000004b947 */ /* 0x000fea0003800000 */
[----:B------:R-:W-:Y:S01]  /*e0d0*/  BPT.TRAP 0x1 ;  /* 0x000000040000795c */ /* 0x000fe20000300000 */
.L_x_75:
[----:B------:R-:W-:Y:S01]  /*e0e0*/  LEA R6, R0, UR49, 0x3 ;  /* 0x0000003100067c11 */ /* 0x000fe2000f8e18ff */
[----:B------:R-:W-:Y:S01]  /*e0f0*/  BSSY B1, `(.L_x_76) ;  /* 0x0000004000017945 */ /* 0x000fe20003800000 */
[----:B------:R-:W-:-:S04]  /*e100*/  SHF.L.U32 R7, RZ, 0x1f, RZ ;  /* 0x0000001fff077819 */ /* 0x000fc800000006ff */
[----:B------:R-:W2:Y:S02]  /*e110*/  SYNCS.PHASECHK.TRANS64.TRYWAIT P3, [R6+URZ+0x30], R7 ;  /* 0x00003007060075a7 */ /* 0x000ea4000806017f */
[----:B--2---:R-:W-:Y:S05]  /*e120*/  @!P3 BRA `(.L_x_77) ;  /* 0x0000020c0070b947 */ /* 0x004fea0003800000 */
.L_x_375:
[----:B------:R-:W-:Y:S05]  /*e130*/  BSYNC B1 ;  /* 0x0000000000017941 */ /* 0x000fea0003800000 */
.L_x_76:
[----:B------:R-:W-:Y:S05]  /*e140*/  @P4 BRA `(.L_x_78) ;  /* 0x0000000000944947 */ /* 0x000fea0003800000 */
[----:B------:R-:W-:Y:S01]  /*e150*/  LEA R8, R0, R157, 0xd ;  /* 0x0000009d00087211 */ /* 0x000fe200078e68ff */
[----:B------:R-:W-:Y:S05]  /*e160*/  WARPSYNC.ALL ;  /* 0x0000000000007948 */ /* 0x000fea0003800000 */
[----:B------:R-:W-:Y:S02]  /*e170*/  LEA R4, R156, R8, 0x1 ;  /* 0x000000089c047211 */ /* 0x000fe400078e08ff */
[----:B------:R-:W3:Y:S04]  /*e180*/  LDSM.16.M88.4 R8, [R8] ;  /* 0x000000000808783b */ /* 0x000ee80000000200 */
[----:B--2---:R-:W1:Y:S01]  /*e190*/  LDSM.16.M88.4 R4, [R4] ;  /* 0x000000000404783b */ /* 0x004e620000000200 */
[----:B---3--:R-:W-:Y:S01]  /*e1a0*/  IMAD.U32 R13, R8, 0x10000, RZ ;  /* 0x00010000080d7824 */ /* 0x008fe200078e00ff */
[----:B------:R-:W-:Y:S01]  /*e1b0*/  SHF.L.U32 R21, R9, 0x10, RZ ;  /* 0x0000001009157819 */ /* 0x000fe200000006ff */
[----:B------:R-:W-:Y:S01]  /*e1c0*/  IMAD.U32 R15, R11, 0x10000, RZ ;  /* 0x000100000b0f7824 */ /* 0x000fe200078e00ff */
        /* <DEDUP_REMOVED lines=29> */
.L_x_78:
[----:B------:R-:W-:-:S04]  /*e3a0*/  IADD3 R0, R0, 0x1, RZ ;  /* 0x0000000100007810 */ /* 0x000fc80007ffe0ff */
[----:B------:R-:W-:-:S04]  /*e3b0*/  ISETP.NE.AND P3, PT, R0, 0x4, PT ;  /* 0x000000040000780c */ /* 0x000fc80003f65270 */
[----:B------:R-:W-:Y:S02]  /*e3c0*/  SEL R0, R0, RZ, P3 ;  /* 0x000000ff00007207 */ /* 0x000fe40001800000 */
[----:B--2---:R-:W-:-:S07]  /*e3d0*/  SEL R6, RZ, 0x1, P3 ;  /* 0x00000001ff067807 */ /* 0x004fce0001800000 */
.L_x_74:
[----:B------:R-:W-:Y:S05]  /*e3e0*/  BSYNC B0 ;  /* 0x0000000000007941 */ /* 0x000fea0003800000 */
.L_x_73:
[----:B------:R-:W2:Y:S04]  /*e3f0*/  LDL.LU R7, [R1+0x48] ;  /* 0x0000480001077983 */ /* 0x000ea80000300800 */
[----:B------:R-:W3:Y:S04]  /*e400*/  LDL.LU R28, [R1+0x4c] ;  /* 0x00004c00011c7983 */ /* 0x000ee80000300800 */
[----:B-1----:R-:W4:Y:S04]  /*e410*/  LDL.LU R153, [R1+0x50] ;  /* 0x0000500001997983 */ /* 0x002f280000300800 */
[----:B------:R-:W5:Y:S04]  /*e420*/  LDL.LU R29, [R1+0x54] ;  /* 0x00005400011d7983 */ /* 0x000f680000300800 */
[----:B------:R-:W5:Y:S04]  /*e430*/  LDL.LU R152, [R1+0x58] ;  /* 0x0000580001987983 */ /* 0x000f680000300800 */
[----:B------:R-:W5:Y:S04]  /*e440*/  LDL.LU R37, [R1+0x5c] ;  /* 0x00005c0001257983 */ /* 0x000f680000300800 */
[----:B------:R-:W5:Y:S04]  /*e450*/  LDL.LU R36, [R1+0x60] ;  /* 0x0000600001247983 */ /* 0x000f680000300800 */
[----:B------:R-:W5:Y:S04]  /*e460*/  LDL.LU R31, [R1+0x64] ;  /* 0x00006400011f7983 */ /* 0x000f680000300800 */
[----:B------:R-:W3:Y:S04]  /*e470*/  LDL.LU R30, [R1+0x68] ;  /* 0x00006800011e7983 */ /* 0x000ee80000300800 */
[----:B------:R-:W5:Y:S04]  /*e480*/  LDL.LU R38, [R1+0x6c] ;  /* 0x00006c0001267983 */ /* 0x000f680000300800 */
[----:B------:R-:W5:Y:S04]  /*e490*/  LDL.LU R32, [R1+0x70] ;  /* 0x0000700001207983 */ /* 0x000f680000300800 */
[----:B------:R-:W4:Y:S04]  /*e4a0*/  LDL.LU R35, [R1+0x74] ;  /* 0x0000740001237983 */ /* 0x000f280000300800 */
[----:B------:R-:W5:Y:S04]  /*e4b0*/  LDL.LU R34, [R1+0x78] ;  /* 0x0000780001227983 */ /* 0x000f680000300800 */
[----:B------:R-:W5:Y:S04]  /*e4c0*/  LDL.LU R33, [R1+0x7c] ;  /* 0x00007c0001217983 */ /* 0x000f680000300800 */
[----:B------:R-:W5:Y:S04]  /*e4d0*/  LDL.LU R39, [R1+0x44] ;  /* 0x0000440001277983 */ /* 0x000f680000300800 */
[----:B------:R-:W5:Y:S01]  /*e4e0*/  LDL.LU R163, [R1+0x40] ;  /* 0x0000400001a37983 */ /* 0x000f620000300800 */
[----:B------:R-:W-:Y:S05]  /*e4f0*/  WARPSYNC.ALL ;  /* 0x0000000000007948 */ /* 0x000fea0003800000 */
[----:B------:R-:W-:Y:S01]  /*e500*/  BSSY B0, `(.L_x_79) ;  /* 0x00001bc000007945 */ /* 0x000fe20003800000 */
        /* <DEDUP_REMOVED lines=10> */
[----:B------:R-:W-:Y:S01]  /*e5b0*/  FSEL R26, -R169, -0.026868773624300956726, P3 ;  /* 0xbcdc1be7a91a7808 */ /* 0x000fe20001800100 */
[----:B---3--:R-:W-:-:S04]  /*e5c0*/  FFMA R30, R17, R30, R9 ;  /* 0x0000001e111e7223 */ /* 0x008fc80000000009 */
[----:B------:R-:W-:Y:S01]  /*e5d0*/  FFMA R27, R7, R27, R26 ;  /* 0x0000001b071b7223 */ /* 0x000fe2000000001a */
[----:B------:R-:W-:-:S05]  /*e5e0*/  FSEL R26, R168, 0.11284004896879196167, P3 ;  /* 0x3de718afa81a7808 */ /* 0x000fca0001800000 */
[----:B------:R-:W-:Y:S01]  /*e5f0*/  FFMA R27, R7, R27, R26 ;  /* 0x0000001b071b7223 */ /* 0x000fe2000000001a */
[----:B------:R-:W-:Y:S01]  /*e600*/  FSEL R26, R167, -0.37612664699554443359, P3 ;  /* 0xbec093aca71a7808 */ /* 0x000fe20001800000 */
[----:B----4-:R-:W-:-:S04]  /*e610*/  FFMA R35, R17, R35, R4 ;  /* 0x0000002311237223 */ /* 0x010fc80000000004 */
[----:B------:R-:W-:Y:S01]  /*e620*/  FFMA R27, R7, R27, R26 ;  /* 0x0000001b071b7223 */ /* 0x000fe2000000001a */
[----:B------:R-:W-:Y:S01]  /*e630*/  FSEL R26, R166, 0.12837915122509002686, P3 ;  /* 0x3e0375d3a61a7808 */ /* 0x000fe20001800000 */
[----:B-----5:R-:W-:-:S04]  /*e640*/  FFMA R34, R17, R34, R3 ;  /* 0x0000002211227223 */ /* 0x020fc80000000003 */
[----:B------:R-:W-:Y:S01]  /*e650*/  FFMA R26, R7, R27, R26 ;  /* 0x0000001b071a7223 */ /* 0x000fe2000000001a */
[----:B------:R-:W-:Y:S01]  /*e660*/  FSEL R7, -|R24|, R24, P3 ;  /* 0x0000001818077208 */ /* 0x000fe20001800300 */
[----:B------:R-:W-:-:S04]  /*e670*/  FFMA R33, R17, R33, R2 ;  /* 0x0000002111217223 */ /* 0x000fc80000000002 */
[----:B------:R-:W-:-:S04]  /*e680*/  FFMA R7, R26, R7, R7 ;  /* 0x000000071a077223 */ /* 0x000fc80000000007 */
[----:B------:R-:W1:Y:S02]  /*e690*/  @P3 MUFU.EX2 R26, R7 ;  /* 0x00000007001a3308 */ /* 0x000e640000000800 */
[----:B-1----:R-:W-:-:S05]  /*e6a0*/  @P3 FADD R26, -R26, 1 ;  /* 0x3f8000001a1a3421 */ /* 0x002fca0000000100 */
[----:B------:R-:W-:Y:S01]  /*e6b0*/  @P3 LOP3.LUT R7, R26, 0x80000000, R24, 0xb8, !PT ;  /* 0x800000001a073812 */ /* 0x000fe200078eb818 */
[----:B------:R-:W-:Y:S01]  /*e6c0*/  FMUL R24, R25, 0.5 ;  /* 0x3f00000019187820 */ /* 0x000fe20000400000 */
[----:B------:R-:W-:-:S03]  /*e6d0*/  FFMA R25, R17, R28, R20 ;  /* 0x0000001c11197223 */ /* 0x000fc60000000014 */
[----:B------:R-:W-:-:S04]  /*e6e0*/  FADD R7, R7, 1 ;  /* 0x3f80000007077421 */ /* 0x000fc80000000000 */
[----:B------:R-:W-:Y:S01]  /*e6f0*/  FMUL R28, R7, R24 ;  /* 0x00000018071c7220 */ /* 0x000fe20000400000 */
[C---:B------:R-:W-:Y:S01]  /*e700*/  FMUL R24, R25.reuse, 0.70710676908493041992 ;  /* 0x3f3504f319187820 */ /* 0x040fe20000400000 */
[----:B------:R-:W-:-:S03]  /*e710*/  FMUL R25, R25, 0.5 ;  /* 0x3f00000019197820 */ /* 0x000fc60000400000 */
        /* <DEDUP_REMOVED lines=21> */
[----:B------:R-:W-:-:S04]  /*e870*/  FFMA R26, R17, R153, R19 ;  /* 0x00000099111a7223 */ /* 0x000fc80000000013 */
[----:B------:R-:W-:Y:S01]  /*e880*/  FADD R7, R7, 1 ;  /* 0x3f80000007077421 */ /* 0x000fe20000000000 */
[----:B------:R-:W-:-:S03]  /*e890*/  FMUL R24, R26, 0.70710676908493041992 ;  /* 0x3f3504f31a187820 */ /* 0x000fc60000400000 */
[----:B------:R-:W-:Y:S02]  /*e8a0*/  FMUL R7, R7, R25 ;  /* 0x0000001907077220 */ /* 0x000fe40000400000 */
[----:B------:R-:W-:-:S03]  /*e8b0*/  FSETP.GE.AND P3, PT, |R24|, 1.0029599666595458984, PT ;  /* 0x3f8060fe1800780b */ /* 0x000fc60003f66200 */
[----:B------:R-:W-:Y:S01]  /*e8c0*/  F2FP.BF16.F32.PACK_AB R25, R7, R28 ;  /* 0x0000001c0719723e */ /* 0x000fe200000010ff */
        /* <DEDUP_REMOVED lines=121> */
[----:B------:R-:W-:Y:S01]  /*f060*/  FSEL R7, -|R24|, R24, P3 ;  /* 0x0000001818077208 */ /* 0x000fe20001800300 */
[----:B------:R-:W-:-:S04]  /*f070*/  FFMA R29, R17, R31, R10 ;  /* 0x0000001f111d7223 */ /* 0x000fc8000000000a */
[----:B------:R-:W-:-:S04]  /*f080*/  FFMA R7, R28, R7, R7 ;  /* 0x000000071c077223 */ /* 0x000fc80000000007 */
[----:B------:R-:W1:Y:S02]  /*f090*/  @P3 MUFU.EX2 R28, R7 ;  /* 0x00000007001c3308 */ /* 0x000e640000000800 */
        /* <DEDUP_REMOVED lines=51> */
[C---:B------:R-:W-:Y:S01]  /*f3d0*/  FFMA R29, R17.reuse, R38, R8 ;  /* 0x00000026111d7223 */ /* 0x040fe20000000008 */
[----:B------:R-:W-:Y:S02]  /*f3e0*/  FFMA R38, R17, R32, R5 ;  /* 0x0000002011267223 */ /* 0x000fe40000000005 */
[----:B------:R-:W-:Y:S01]  /*f3f0*/  FMUL R154, R27, R7 ;  /* 0x000000071b9a7220 */ /* 0x000fe20000400000 */
[C---:B------:R-:W-:Y:S01]  /*f400*/  FMUL R24, R29.reuse, 0.70710676908493041992 ;  /* 0x3f3504f31d187820 */ /* 0x040fe20000400000 */
[----:B------:R-:W-:Y:S01]  /*f410*/  FADD R28, R28, 1 ;  /* 0x3f8000001c1c7421 */ /* 0x000fe20000000000 */
[----:B------:R-:W-:Y:S02]  /*f420*/  FMUL R29, R29, 0.5 ;  /* 0x3f0000001d1d7820 */ /* 0x000fe40000400000 */
        /* <DEDUP_REMOVED lines=77> */
[----:B------:R-:W-:Y:S02]  /*f900*/  FSEL R27, -R171, -0.00082130916416645050049, P3 ;  /* 0xba574d20ab1b7808 */ /* 0x000fe40001800100 */
[----:B------:R-:W-:-:S03]  /*f910*/  FSEL R29, -|R24|, R24, P3 ;  /* 0x00000018181d7208 */ /* 0x000fc60001800300 */
        /* <DEDUP_REMOVED lines=11> */
[----:B------:R-:W-:-:S03]  /*f9d0*/  F2FP.BF16.F32.PACK_AB R27, R36, R37 ;  /* 0x00000025241b723e */ /* 0x000fc600000010ff */
        /* <DEDUP_REMOVED lines=52> */
[----:B------:R-:W-:-:S05]  /*fd20*/  @P3 LOP3.LUT R7, R36, 0x80000000, R24, 0xb8, !PT ;  /* 0x8000000024073812 */ /* 0x000fca00078eb818 */
[----:B------:R-:W-:-:S04]  /*fd30*/  FADD R7, R7, 1 ;  /* 0x3f80000007077421 */ /* 0x000fc80000000000 */
[----:B------:R-:W-:Y:S01]  /*fd40*/  FMUL R39, R7, R32 ;  /* 0x0000002007277220 */ /* 0x000fe20000400000 */
[----:B------:R-:W-:-:S04]  /*fd50*/  FFMA R32, R17, R163, R13 ;  /* 0x000000a311207223 */ /* 0x000fc8000000000d */
        /* <DEDUP_REMOVED lines=23> */
[----:B------:R-:W-:Y:S01]  /*fed0*/  FADD R24, R7, 1 ;  /* 0x3f80000007187421 */ /* 0x000fe20000000000 */
[----:B------:R-:W-:-:S03]  /*fee0*/  FMUL R7, R38, 0.5 ;  /* 0x3f00000026077820 */ /* 0x000fc60000400000 */
[----:B------:R-:W-:Y:S01]  /*fef0*/  FMUL R24, R24, R32 ;  /* 0x0000002018187220 */ /* 0x000fe20000400000 */
[----:B------:R-:W-:-:S04]  /*ff00*/  FMUL R7, R31, R7 ;  /* 0x000000071f077220 */ /* 0x000fc80000400000 */
[----:B------:R-:W-:-:S05]  /*ff10*/  F2FP.BF16.F32.PACK_AB R24, R39, R24 ;  /* 0x000000182718723e */ /* 0x000fca00000010ff */
[----:B------:R1:W-:Y:S02]  /*ff20*/  STSM.16.M88.4 [R23+0x4200], R24 ;  /* 0x0042001817007844 */ /* 0x0003e40000000200 */
[----:B-1----:R-:W-:Y:S01]  /*ff30*/  FMUL R27, R33, 0.5 ;  /* 0x3f000000211b7820 */ /* 0x002fe20000400000 */
[----:B------:R-:W-:Y:S01]  /*ff40*/  FMUL R26, R30, R35 ;  /* 0x000000231e1a7220 */ /* 0x000fe20000400000 */
[----:B------:R-:W-:Y:S02]  /*ff50*/  F2FP.BF16.F32.PACK_AB R24, R154, R155 ;  /* 0x0000009b9a18723e */ /* 0x000fe400000010ff */
[----:B------:R-:W-:Y:S01]  /*ff60*/  FMUL R27, R28, R27 ;  /* 0x0000001b1c1b7220 */ /* 0x000fe20000400000 */
[----:B------:R-:W-:Y:S02]  /*ff70*/  F2FP.BF16.F32.PACK_AB R25, R152, R153 ;  /* 0x000000999819723e */ /* 0x000fe400000010ff */
[----:B------:R-:W-:Y:S02]  /*ff80*/  F2FP.BF16.F32.PACK_AB R26, R26, R7 ;  /* 0x000000071a1a723e */ /* 0x000fe400000010ff */
[----:B------:R-:W-:-:S05]  /*ff90*/  F2FP.BF16.F32.PACK_AB R27, R27, R29 ;  /* 0x0000001d1b1b723e */ /* 0x000fca00000010ff */
        /* <DEDUP_REMOVED lines=18> */
.L_x_80:
[----:B------:R-:W-:Y:S05]  /*100c0*/  BSYNC B0 ;  /* 0x0000000000007941 */ /* 0x000fea0003800000 */
.L_x_79:
[----:B------:R-:W-:Y:S01]  /*100d0*/  VIADD R7, R23, 0x4200 ;  /* 0x0000420017077836 */ /* 0x000fe20000000000 */
[----:B------:R-:W-:Y:S04]  /*100e0*/  BAR.SYNC.DEFER_BLOCKING 0x1, 0x100 ;  /* 0x0044000000007b1d */ /* 0x000fe80000010000 */
[----:B------:R-:W-:Y:S02]  /*100f0*/  LEA R35, R156, R7, 0x1 ;  /* 0x000000079c237211 */ /* 0x000fe400078e08ff */
[----:B------:R-:W-:Y:S04]  /*10100*/  BSSY B0, `(.L_x_81) ;  /* 0x0000009000007945 */ /* 0x000fe80003800000 */
[----:B------:R-:W-:Y:S05]  /*10110*/  @P0 BRA `(.L_x_82) ;  /* 0x00000000001c0947 */ /* 0x000fea0003800000 */
[----:B------:R-:W-:-:S13]  /*10120*/  ISETP.NE.AND P3, PT, R22, 0x3, PT ;  /* 0x000000031600780c */ /* 0x000fda0003f65270 */
[----:B------:R-:W-:Y:S05]  /*10130*/  @!P3 BRA `(.L_x_83) ;  /* 0x000000000004b947 */ /* 0x000fea0003800000 */
[----:B------:R-:W-:Y:S01]  /*10140*/  BPT.TRAP 0x1 ;  /* 0x000000040000795c */ /* 0x000fe20000300000 */
.L_x_83:
[----:B------:R-:W-:-:S04]  /*10150*/  ULEA UR4, UR36, UR49, 0x3 ;  /* 0x0000003124047291 */ /* 0x000fc8000f8e183f */
[----:B------:R-:W-:-:S04]  /*10160*/  UIADD3 UR4, UR4, 0x50, URZ ;  /* 0x0000005004047890 */ /* 0x000fc8000fffe03f */
[----:B------:R-:W-:-:S09]  /*10170*/  UPRMT UR4, UR48, 0x654, UR4 ;  /* 0x0000065430047896 */ /* 0x000fd20008000004 */
[----:B------:R-:W-:Y:S03]  /*10180*/  SYNCS.ARRIVE.TRANS64.RED.A1T0 RZ, [UR4], RZ ;  /* 0x000000ffffff79a7 */ /* 0x000fe60008100404 */
.L_x_82:
[----:B------:R-:W-:Y:S05]  /*10190*/  BSYNC B0 ;  /* 0x0000000000007941 */ /* 0x000fea0003800000 */
.L_x_81:
[----:B------:R-:W-:Y:S01]  /*101a0*/  UIADD3 UR4, UR36, 0x1, URZ ;  /* 0x0000000124047890 */ /* 0x000fe2000fffe03f */
[----:B------:R-:W-:Y:S03]  /*101b0*/  BSSY B0, `(.L_x_84) ;  /* 0x0000038000007945 */ /* 0x000fe60003800000 */
[----:B------:R-:W-:-:S04]  /*101c0*/  UISETP.NE.AND UP0, UPT, UR4, 0x4, UPT ;  /* 0x000000040400788c */ /* 0x000fc8000bf05270 */
[----:B------:R-:W-:Y:S01]  /*101d0*/  USEL UR5, UR4, URZ, UP0 ;  /* 0x0000003f04057287 */ /* 0x000fe20008000000 */
[----:B------:R-:W-:Y:S11]  /*101e0*/  @P0 BRA `(.L_x_85) ;  /* 0x0000000000d00947 */ /* 0x000ff60003800000 */
[----:B------:R-:W-:-:S13]  /*101f0*/  ISETP.NE.AND P3, PT, R22, 0x3, PT ;  /* 0x000000031600780c */ /* 0x000fda0003f65270 */
[----:B------:R-:W-:Y:S05]  /*10200*/  @!P3 BRA `(.L_x_86) ;  /* 0x000000000004b947 */ /* 0x000fea0003800000 */
[----:B------:R-:W-:Y:S01]  /*10210*/  BPT.TRAP 0x1 ;  /* 0x000000040000795c */ /* 0x000fe20000300000 */
.L_x_86:
[----:B------:R-:W-:Y:S01]  /*10220*/  LEA R7, R0, UR49, 0x3 ;  /* 0x0000003100077c11 */ /* 0x000fe2000f8e18ff */
[----:B------:R-:W-:Y:S01]  /*10230*/  BSSY B1, `(.L_x_87) ;  /* 0x0000004000017945 */ /* 0x000fe20003800000 */
[----:B-1----:R-:W-:-:S04]  /*10240*/  SHF.L.U32 R24, R6, 0x1f, RZ ;  /* 0x0000001f06187819 */ /* 0x002fc800000006ff */
[----:B------:R-:W1:Y:S02]  /*10250*/  SYNCS.PHASECHK.TRANS64.TRYWAIT P3, [R7+URZ+0x30], R24 ;  /* 0x00003018070075a7 */ /* 0x000e64000806017f */
[----:B-1----:R-:W-:Y:S05]  /*10260*/  @!P3 BRA `(.L_x_88) ;  /* 0x000001ec0034b947 */ /* 0x002fea0003800000 */
.L_x_376:
[----:B------:R-:W-:Y:S05]  /*10270*/  BSYNC B1 ;  /* 0x0000000000017941 */ /* 0x000fea0003800000 */
.L_x_87:
[----:B------:R-:W-:Y:S05]  /*10280*/  @P4 BRA `(.L_x_89) ;  /* 0x0000000000944947 */ /* 0x000fea0003800000 */
[----:B------:R-:W-:Y:S01]  /*10290*/  LEA R8, R0, R157, 0xd ;  /* 0x0000009d00087211 */ /* 0x000fe200078e68ff */
[----:B------:R-:W-:Y:S05]  /*102a0*/  WARPSYNC.ALL ;  /* 0x0000000000007948 */ /* 0x000fea0003800000 */
[----:B------:R-:W-:Y:S02]  /*102b0*/  IMAD R12, R156, 0x2, R8 ;  /* 0x000000029c0c7824 */ /* 0x000fe400078e0208 */
[----:B------:R-:W2:Y:S04]  /*102c0*/  LDSM.16.M88.4 R8, [R8] ;  /* 0x000000000808783b */ /* 0x000ea80000000200 */
[----:B------:R-:W1:Y:S01]  /*102d0*/  LDSM.16.M88.4 R12, [R12] ;  /* 0x000000000c0c783b */ /* 0x000e620000000200 */
[----:B--2---:R-:W-:Y:S01]  /*102e0*/  IMAD.U32 R19, R10, 0x10000, RZ ;  /* 0x000100000a137824 */ /* 0x004fe200078e00ff */
[----:B------:R-:W-:-:S02]  /*102f0*/  SHF.L.U32 R3, R11, 0x10, RZ ;  /* 0x000000100b037819 */ /* 0x000fc400000006ff */
[----:B------:R-:W-:Y:S01]  /*10300*/  SHF.L.U32 R2, R8, 0x10, RZ ;  /* 0x0000001008027819 */ /* 0x000fe200000006ff */
[----:B-1----:R-:W-:Y:S01]  /*10310*/  IMAD.U32 R24, R13, 0x10000, RZ ;  /* 0x000100000d187824 */ /* 0x002fe200078e00ff */
[----:B------:R-:W-:Y:S01]  /*10320*/  SHF.L.U32 R21, R9, 0x10, RZ ;  /* 0x0000001009157819 */ /* 0x000fe200000006ff */
[----:B------:R-:W-:Y:S01]  /*10330*/  FMUL R19, R16, R19 ;  /* 0x0000001310137220 */ /* 0x000fe20000400000 */
[----:B------:R-:W-:Y:S02]  /*10340*/  LOP3.LUT R10, R10, 0xffff0000, RZ, 0xc0, !PT ;  /* 0xffff00000a0a7812 */ /* 0x000fe400078ec0ff */
[----:B------:R-:W-:Y:S01]  /*10350*/  LOP3.LUT R11, R11, 0xffff0000, RZ, 0xc0, !PT ;  /* 0xffff00000b0b7812 */ /* 0x000fe200078ec0ff */
[----:B------:R-:W-:Y:S01]  /*10360*/  FMUL R21, R16, R21 ;  /* 0x0000001510157220 */ /* 0x000fe20000400000 */
[----:B------:R-:W-:Y:S01]  /*10370*/  LOP3.LUT R8, R8, 0xffff0000, RZ, 0xc0, !PT ;  /* 0xffff000008087812 */ /* 0x000fe200078ec0ff */
[----:B------:R-:W-:Y:S01]  /*10380*/  FMUL R18, R16, R10 ;  /* 0x0000000a10127220 */ /* 0x000fe20000400000 */
[----:B------:R-:W-:-:S02]  /*10390*/  LOP3.LUT R9, R9, 0xffff0000, RZ, 0xc0, !PT ;  /* 0xffff000009097812 */ /* 0x000fc400078ec0ff */
[C---:B------:R-:W-:Y:S02]  /*103a0*/  SHF.L.U32 R5, R12.reuse, 0x10, RZ ;  /* 0x000000100c057819 */ /* 0x040fe400000006ff */
        /* <DEDUP_REMOVED lines=8> */
[C---:B------:R-:W-:Y:S01]  /*10430*/  SHF.L.U32 R28, R15.reuse, 0x10, RZ ;  /* 0x000000100f1c7819 */ /* 0x040fe200000006ff */
[C---:B------:R-:W-:Y:S01]  /*10440*/  FMUL R11, R16.reuse, R5 ;  /* 0x00000005100b7220 */ /* 0x040fe20000400000 */
[----:B------:R-:W-:Y:S01]  /*10450*/  LOP3.LUT R27, R15, 0xffff0000, RZ, 0xc0, !PT ;  /* 0xffff00000f1b7812 */ /* 0x000fe200078ec0ff */
[C---:B------:R-:W-:Y:S01]  /*10460*/  FMUL R15, R16.reuse, R3 ;  /* 0x00000003100f7220 */ /* 0x040fe20000400000 */
[C---:B------:R-:W-:Y:S01]  /*10470*/  FMUL R10, R16.reuse, R4 ;  /* 0x00000004100a7220 */ /* 0x040fe20000400000 */
[C---:B------:R-:W-:Y:S01]  /*10480*/  FMUL R9, R16.reuse, R24 ;  /* 0x0000001810097220 */ /* 0x040fe20000400000 */
[C---:B------:R-:W-:Y:S01]  /*10490*/  FMUL R8, R16.reuse, R7 ;  /* 0x0000000710087220 */ /* 0x040fe20000400000 */
[C---:B------:R-:W-:Y:S01]  /*104a0*/  FMUL R5, R16.reuse, R26 ;  /* 0x0000001a10057220 */ /* 0x040fe20000400000 */
[C---:B------:R-:W-:Y:S01]  /*104b0*/  FMUL R4, R16.reuse, R25 ;  /* 0x0000001910047220 */ /* 0x040fe20000400000 */
[C---:B------:R-:W-:Y:S01]  /*104c0*/  FMUL R3, R16.reuse, R28 ;  /* 0x0000001c10037220 */ /* 0x040fe20000400000 */
[----:B------:R-:W-:-:S07]  /*104d0*/  FMUL R2, R16, R27 ;  /* 0x0000001b10027220 */ /* 0x000fce0000400000 */
.L_x_89:
[----:B------:R-:W-:-:S05]  /*104e0*/  VIADD R0, R0, 0x1 ;  /* 0x0000000100007836 */ /* 0x000fca0000000000 */
[----:B------:R-:W-:-:S04]  /*104f0*/  ISETP.NE.AND P3, PT, R0, 0x4, PT ;  /* 0x000000040000780c */ /* 0x000fc80003f65270 */
[----:B-1----:R-:W-:Y:S02]  /*10500*/  SEL R7, RZ, 0x1, P3 ;  /* 0x00000001ff077807 */ /* 0x002fe40001800000 */
[----:B------:R-:W-:Y:S02]  /*10510*/  SEL R0, R0, RZ, P3 ;  /* 0x000000ff00007207 */ /* 0x000fe40001800000 */
[----:B------:R-:W-:-:S07]  /*10520*/  LOP3.LUT R6, R6, R7, RZ, 0x3c, !PT ;  /* 0x0000000706067212 */ /* 0x000fce00078e3cff */
.L_x_85:
[----:B------:R-:W-:Y:S05]  /*10530*/  BSYNC B0 ;  /* 0x0000000000007941 */ /* 0x000fea0003800000 */
.L_x_84:
[C---:B------:R-:W-:Y:S01]  /*10540*/  FFMA R42, R17.reuse, R42, R21 ;  /* 0x0000002a112a7223 */ /* 0x040fe20000000015 */
[C---:B------:R-:W-:Y:S01]  /*10550*/  FFMA R43, R17.reuse, R43, R20 ;  /* 0x0000002b112b7223 */ /* 0x040fe20000000014 */
[C---:B------:R-:W-:Y:S01]  /*10560*/  FFMA R44, R17.reuse, R44, R19 ;  /* 0x0000002c112c7223 */ /* 0x040fe20000000013 */
[C---:B------:R-:W-:Y:S01]  /*10570*/  FFMA R45, R17.reuse, R45, R18 ;  /* 0x0000002d112d7223 */ /* 0x040fe20000000012 */
[C---:B-1----:R-:W-:Y:S01]  /*10580*/  FMUL R24, R42.reuse, 0.70710676908493041992 ;  /* 0x3f3504f32a187820 */ /* 0x042fe20000400000 */
[----:B------:R-:W-:Y:S01]  /*10590*/  FMUL R42, R42, 0.5 ;  /* 0x3f0000002a2a7820 */ /* 0x000fe20000400000 */
[C---:B------:R-:W-:Y:S01]  /*105a0*/  FFMA R46, R17.reuse, R46, R15 ;  /* 0x0000002e112e7223 */ /* 0x040fe2000000000f */
[C---:B------:R-:W-:Y:S01]  /*105b0*/  FFMA R47, R17.reuse, R47, R14 ;  /* 0x0000002f112f7223 */ /* 0x040fe2000000000e */
[C---:B------:R-:W-:Y:S01]  /*105c0*/  FMUL R7, R24.reuse, R24 ;  /* 0x0000001818077220 */ /* 0x040fe20000400000 */
[C---:B------:R-:W-:Y:S01]  /*105d0*/  FSETP.GE.AND P3, PT, |R24|.reuse, 1.0029599666595458984, PT ;  /* 0x3f8060fe1800780b */ /* 0x040fe20003f66200 */
[----:B------:R-:W-:Y:S01]  /*105e0*/  FFMA R48, R17, R48, R11 ;  /* 0x0000003011307223 */ /* 0x000fe2000000000b */
[----:B------:R-:W-:Y:S01]  /*105f0*/  FMUL R31, R47, 0.5 ;  /* 0x3f0000002f1f7820 */ /* 0x000fe20000400000 */
[C---:B------:R-:W-:Y:S01]  /*10600*/  FFMA R49, R17.reuse, R49, R10 ;  /* 0x0000003111317223 */ /* 0x040fe2000000000a */
[----:B------:R-:W-:Y:S01]  /*10610*/  FSEL R7, |R24|, R7, P3 ;  /* 0x0000000718077208 */ /* 0x000fe20001800200 */
[----:B------:R-:W-:Y:S01]  /*10620*/  FFMA R50, R17, R50, R9 ;  /* 0x0000003211327223 */ /* 0x000fe20000000009 */
[----:B------:R-:W-:Y:S01]  /*10630*/  FSEL R26, R172, 8.4834944573231041431e-05, P3 ;  /* 0x38b1e96aac1a7808 */ /* 0x000fe20001800000 */
[----:B------:R-:W-:Y:S01]  /*10640*/  FMUL R38, R49, 0.5 ;  /* 0x3f00000031267820 */ /* 0x000fe20000400000 */
[----:B------:R-:W-:Y:S01]  /*10650*/  FSEL R25, -R171, -0.00082130916416645050049, P3 ;  /* 0xba574d20ab197808 */ /* 0x000fe20001800100 */
[C---:B------:R-:W-:Y:S01]  /*10660*/  FFMA R51, R17.reuse, R51, R8 ;  /* 0x0000003311337223 */ /* 0x040fe20000000008 */
[C---:B------:R-:W-:Y:S01]  /*10670*/  FFMA R52, R17.reuse, R52, R5 ;  /* 0x0000003411347223 */ /* 0x040fe20000000005 */
[----:B------:R-:W-:Y:S01]  /*10680*/  FMUL R37, R50, 0.5 ;  /* 0x3f00000032257820 */ /* 0x000fe20000400000 */
[----:B------:R-:W-:Y:S01]  /*10690*/  FFMA R53, R17, R53, R4 ;  /* 0x0000003511357223 */ /* 0x000fe20000000004 */
[----:B------:R-:W-:Y:S01]  /*106a0*/  FFMA R26, R7, R26, R25 ;  /* 0x0000001a071a7223 */ /* 0x000fe20000000019 */
[----:B------:R-:W-:Y:S01]  /*106b0*/  FSEL R25, R170, 0.0052134888246655464172, P3 ;  /* 0x3baad5eaaa197808 */ /* 0x000fe20001800000 */
[----:B------:R-:W-:Y:S01]  /*106c0*/  FMUL R36, R51, 0.5 ;  /* 0x3f00000033247820 */ /* 0x000fe20000400000 */
[C---:B------:R-:W-:Y:S01]  /*106d0*/  FFMA R54, R17.reuse, R54, R3 ;  /* 0x0000003611367223 */ /* 0x040fe20000000003 */
[C---:B------:R-:W-:Y:S01]  /*106e0*/  FFMA R55, R17.reuse, R55, R2 ;  /* 0x0000003711377223 */ /* 0x040fe20000000002 */
[----:B------:R-:W-:Y:S01]  /*106f0*/  FFMA R41, R17, R41, R12 ;  /* 0x0000002911297223 */ /* 0x000fe2000000000c */
[----:B------:R-:W-:Y:S01]  /*10700*/  FFMA R26, R7, R26, R25 ;  /* 0x0000001a071a7223 */ /* 0x000fe20000000019 */
[----:B------:R-:W-:Y:S01]  /*10710*/  FSEL R25, -R169, -0.026868773624300956726, P3 ;  /* 0xbcdc1be7a9197808 */ /* 0x000fe20001800100 */
[----:B------:R-:W-:Y:S01]  /*10720*/  FFMA R40, R17, R40, R13 ;  /* 0x0000002811287223 */ /* 0x000fe2000000000d */
[----:B------:R-:W-:Y:S01]  /*10730*/  FMUL R34, R41, 0.5 ;  /* 0x3f00000029227820 */ /* 0x000fe20000400000 */
[----:B------:R-:W-:Y:S05]  /*10740*/  WARPSYNC.ALL ;  /* 0x0000000000007948 */ /* 0x000fea0003800000 */
[C---:B------:R-:W-:Y:S01]  /*10750*/  FFMA R26, R7.reuse, R26, R25 ;  /* 0x0000001a071a7223 */ /* 0x040fe20000000019 */
[----:B------:R-:W-:Y:S01]  /*10760*/  FSEL R25, R168, 0.11284004896879196167, P3 ;  /* 0x3de718afa8197808 */ /* 0x000fe20001800000 */
[----:B------:R-:W-:Y:S04]  /*10770*/  BSSY B0, `(.L_x_90) ;  /* 0x000019a000007945 */ /* 0x000fe80003800000 */
        /* <DEDUP_REMOVED lines=89> */
[C---:B------:R-:W-:Y:S01]  /*10d10*/  FMUL R27, R24.reuse, R24 ;  /* 0x00000018181b7220 */ /* 0x040fe20000400000 */
[C---:B------:R-:W-:Y:S02]  /*10d20*/  FSETP.GE.AND P3, PT, |R24|.reuse, 1.0029599666595458984, PT ;  /* 0x3f8060fe1800780b */ /* 0x040fe40003f66200 */
[----:B------:R-:W-:Y:S02]  /*10d30*/  FMUL R7, R7, R45 ;  /* 0x0000002d07077220 */ /* 0x000fe40000400000 */
[----:B------:R-:W-:Y:S02]  /*10d40*/  FSEL R27, |R24|, R27, P3 ;  /* 0x0000001b181b7208 */ /* 0x000fe40001800200 */
[----:B------:R-:W-:Y:S02]  /*10d50*/  FSEL R28, R172, 8.4834944573231041431e-05, P3 ;  /* 0x38b1e96aac1c7808 */ /* 0x000fe40001800000 */
[----:B------:R-:W-:-:S02]  /*10d60*/  F2FP.BF16.F32.PACK_AB R26, R7, R44 ;  /* 0x0000002c071a723e */ /* 0x000fc400000010ff */
        /* <DEDUP_REMOVED lines=96> */
[----:B------:R-:W-:Y:S01]  /*11370*/  FSEL R28, R172, 8.4834944573231041431e-05, P3 ;  /* 0x38b1e96aac1c7808 */ /* 0x000fe20001800000 */
[----:B------:R-:W-:Y:S01]  /*11380*/  FMUL R7, R51, 0.70710676908493041992 ;  /* 0x3f3504f333077820 */ /* 0x000fe20000400000 */
        /* <DEDUP_REMOVED lines=17> */
[C---:B------:R-:W-:Y:S01]  /*114a0*/  FMUL R24, R7.reuse, R7 ;  /* 0x0000000707187220 */ /* 0x040fe20000400000 */
[----:B------:R-:W-:-:S03]  /*114b0*/  FSETP.GE.AND P3, PT, |R7|, 1.0029599666595458984, PT ;  /* 0x3f8060fe0700780b */ /* 0x000fc60003f66200 */
[----:B------:R-:W-:Y:S01]  /*114c0*/  FADD R27, R27, 1 ;  /* 0x3f8000001b1b7421 */ /* 0x000fe20000000000 */
[----:B------:R-:W-:Y:S02]  /*114d0*/  FSEL R24, |R7|, R24, P3 ;  /* 0x0000001807187208 */ /* 0x000fe40001800200 */
[----:B------:R-:W-:Y:S01]  /*114e0*/  FSEL R28, R172, 8.4834944573231041431e-05, P3 ;  /* 0x38b1e96aac1c7808 */ /* 0x000fe20001800000 */
[----:B------:R-:W-:Y:S01]  /*114f0*/  FMUL R37, R27, R37 ;  /* 0x000000251b257220 */ /* 0x000fe20000400000 */
[----:B------:R-:W-:Y:S01]  /*11500*/  FSEL R29, -R171, -0.00082130916416645050049, P3 ;  /* 0xba574d20ab1d7808 */ /* 0x000fe20001800100 */
[C---:B------:R-:W-:Y:S01]  /*11510*/  FMUL R27, R53.reuse, 0.70710676908493041992 ;  /* 0x3f3504f3351b7820 */ /* 0x040fe20000400000 */
[----:B------:R-:W-:-:S03]  /*11520*/  FMUL R53, R53, 0.5 ;  /* 0x3f00000035357820 */ /* 0x000fc60000400000 */
        /* <DEDUP_REMOVED lines=23> */
[----:B------:R-:W-:Y:S01]  /*116a0*/  FSEL R29, R172, 8.4834944573231041431e-05, P3 ;  /* 0x38b1e96aac1d7808 */ /* 0x000fe20001800000 */
[C---:B------:R-:W-:Y:S01]  /*116b0*/  FMUL R24, R54.reuse, 0.70710676908493041992 ;  /* 0x3f3504f336187820 */ /* 0x040fe20000400000 */
[----:B------:R-:W-:Y:S01]  /*116c0*/  FSEL R30, -R171, -0.00082130916416645050049, P3 ;  /* 0xba574d20ab1e7808 */ /* 0x000fe20001800100 */
[----:B------:R-:W-:-:S04]  /*116d0*/  FMUL R54, R54, 0.5 ;  /* 0x3f00000036367820 */ /* 0x000fc80000400000 */
        /* <DEDUP_REMOVED lines=61> */
[----:B------:R-:W-:Y:S01]  /*11ab0*/  FMUL R24, R55, 0.70710676908493041992 ;  /* 0x3f3504f337187820 */ /* 0x000fe20000400000 */
[----:B------:R-:W-:Y:S01]  /*11ac0*/  F2FP.BF16.F32.PACK_AB R27, R31, R46 ;  /* 0x0000002e1f1b723e */ /* 0x000fe200000010ff */
[----:B------:R-:W-:Y:S02]  /*11ad0*/  FMUL R55, R55, 0.5 ;  /* 0x3f00000037377820 */ /* 0x000fe40000400000 */
        /* <DEDUP_REMOVED lines=71> */
[----:B------:R-:W-:-:S05]  /*11f50*/  FMUL R24, R31, R40 ;  /* 0x000000281f187220 */ /* 0x000fca0000400000 */
[----:B------:R-:W-:-:S05]  /*11f60*/  F2FP.BF16.F32.PACK_AB R24, R34, R24 ;  /* 0x000000182218723e */ /* 0x000fca00000010ff */
[----:B------:R1:W-:Y:S02]  /*11f70*/  STSM.16.M88.4 [R23+0x6200], R24 ;  /* 0x0062001817007844 */ /* 0x0003e40000000200 */
[----:B-1----:R-:W-:Y:S01]  /*11f80*/  FADD R27, R29, 1 ;  /* 0x3f8000001d1b7421 */ /* 0x002fe20000000000 */
        /* <DEDUP_REMOVED lines=18> */
[----:B------:R-:W-:Y:S02]  /*120b0*/  UIADD3 UR8, UR49, 0x6200, URZ ;  /* 0x0000620031087890 */ /* 0x000fe4000fffe03f */
[----:B------:R-:W-:Y:S01]  /*120c0*/  UIADD3.X UR7, URZ, UR51, URZ, UP0, !UPT ;  /* 0x000000333f077290 */ /* 0x000fe200087fe43f */
[----:B------:R-:W-:-:S08]  /*120d0*/  UMOV UR11, UR43 ;  /* 0x0000002b000b7c82 */ /* 0x000fd00008000000 */
[----:B------:R2:W-:Y:S01]  /*120e0*/  UTMASTG.3D [UR8], [UR6] ;  /* 0x00000008060073b5 */ /* 0x0005e20008010000 */
[----:B------:R0:W-:Y:S01]  /*120f0*/  UTMACMDFLUSH ;  /* 0x00000000000079b7 */ /* 0x0001e20000000000 */
[----:B--2---:R-:W-:-:S04]  /*12100*/  DEPBAR.LE SB0, 0x1 ;  /* 0x000080400000791a */ /* 0x004fc80000000000 */
.L_x_91:
[----:B------:R-:W-:Y:S05]  /*12110*/  BSYNC B0 ;  /* 0x0000000000007941 */ /* 0x000fea0003800000 */
.L_x_90:
        /* <DEDUP_REMOVED lines=8> */
.L_x_94:
[----:B------:R-:W-:-:S04]  /*121a0*/  ULEA UR4, UR5, UR49, 0x3 ;  /* 0x0000003105047291 */ /* 0x000fc8000f8e183f */
[----:B------:R-:W-:-:S04]  /*121b0*/  UIADD3 UR4, UR4, 0x50, URZ ;  /* 0x0000005004047890 */ /* 0x000fc8000fffe03f */
[----:B------:R-:W-:-:S09]  /*121c0*/  UPRMT UR4, UR48, 0x654, UR4 ;  /* 0x0000065430047896 */ /* 0x000fd20008000004 */
[----:B------:R-:W-:Y:S03]  /*121d0*/  SYNCS.ARRIVE.TRANS64.RED.A1T0 RZ, [UR4], RZ ;  /* 0x000000ffffff79a7 */ /* 0x000fe60008100404 */
.L_x_93:
[----:B------:R-:W-:Y:S05]  /*121e0*/  BSYNC B0 ;  /* 0x0000000000007941 */ /* 0x000fea0003800000 */
.L_x_92:
        /* <DEDUP_REMOVED lines=8> */
.L_x_97:
[----:B-1----:R-:W-:Y:S01]  /*12270*/  LEA R24, R0, UR49, 0x3 ;  /* 0x0000003100187c11 */ /* 0x002fe2000f8e18ff */
[----:B------:R-:W-:Y:S01]  /*12280*/  BSSY B1, `(.L_x_98) ;  /* 0x0000004000017945 */ /* 0x000fe20003800000 */
[----:B------:R-:W-:-:S04]  /*12290*/  SHF.L.U32 R25, R6, 0x1f, RZ ;  /* 0x0000001f06197819 */ /* 0x000fc800000006ff */
[----:B------:R-:W1:Y:S02]  /*122a0*/  SYNCS.PHASECHK.TRANS64.TRYWAIT P3, [R24+URZ+0x30], R25 ;  /* 0x00003019180075a7 */ /* 0x000e64000806017f */
[----:B-1----:R-:W-:Y:S05]  /*122b0*/  @!P3 BRA `(.L_x_99) ;  /* 0x000001cc0034b947 */ /* 0x002fea0003800000 */
.L_x_377:
[----:B------:R-:W-:Y:S05]  /*122c0*/  BSYNC B1 ;  /* 0x0000000000017941 */ /* 0x000fea0003800000 */
.L_x_98:
[----:B------:R-:W-:Y:S05]  /*122d0*/  @P4 BRA `(.L_x_100) ;  /* 0x0000000000944947 */ /* 0x000fea0003800000 */
[----:B------:R-:W-:Y:S01]  /*122e0*/  IMAD R9, R0, 0x2000, R157 ;  /* 0x0000200000097824 */ /* 0x000fe200078e029d */
[----:B------:R-:W-:Y:S05]  /*122f0*/  WARPSYNC.ALL ;  /* 0x0000000000007948 */ /* 0x000fea0003800000 */
[----:B------:R-:W-:Y:S02]  /*12300*/  LEA R12, R156, R9, 0x1 ;  /* 0x000000099c0c7211 */ /* 0x000fe400078e08ff */
[----:B------:R-:W2:Y:S04]  /*12310*/  LDSM.16.M88.4 R8, [R9] ;  /* 0x000000000908783b */ /* 0x000ea80000000200 */
[----:B------:R-:W3:Y:S01]  /*12320*/  LDSM.16.M88.4 R12, [R12] ;  /* 0x000000000c0c783b */ /* 0x000ee20000000200 */
[C---:B--2---:R-:W-:Y:S01]  /*12330*/  SHF.L.U32 R26, R8.reuse, 0x10, RZ ;  /* 0x00000010081a7819 */ /* 0x044fe200000006ff */
[----:B------:R-:W-:Y:S01]  /*12340*/  IMAD.U32 R21, R9, 0x10000, RZ ;  /* 0x0001000009157824 */ /* 0x000fe200078e00ff */
[----:B------:R-:W-:-:S02]  /*12350*/  LOP3.LUT R27, R8, 0xffff0000, RZ, 0xc0, !PT ;  /* 0xffff0000081b7812 */ /* 0x000fc400078ec0ff */
[----:B------:R-:W-:Y:S01]  /*12360*/  LOP3.LUT R20, R9, 0xffff0000, RZ, 0xc0, !PT ;  /* 0xffff000009147812 */ /* 0x000fe200078ec0ff */
[----:B---3--:R-:W-:Y:S01]  /*12370*/  IMAD.U32 R3, R15, 0x10000, RZ ;  /* 0x000100000f037824 */ /* 0x008fe200078e00ff */
[----:B------:R-:W-:Y:S01]  /*12380*/  SHF.L.U32 R19, R10, 0x10, RZ ;  /* 0x000000100a137819 */ /* 0x000fe200000006ff */
[----:B------:R-:W-:Y:S01]  /*12390*/  FMUL R21, R16, R21 ;  /* 0x0000001510157220 */ /* 0x000fe20000400000 */
[----:B------:R-:W-:Y:S01]  /*123a0*/  LOP3.LUT R18, R10, 0xffff0000, RZ, 0xc0, !PT ;  /* 0xffff00000a127812 */ /* 0x000fe200078ec0ff */
[C---:B------:R-:W-:Y:S01]  /*123b0*/  FMUL R20, R16.reuse, R20 ;  /* 0x0000001410147220 */ /* 0x040fe20000400000 */
[C---:B-1----:R-:W-:Y:S01]  /*123c0*/  SHF.L.U32 R24, R11.reuse, 0x10, RZ ;  /* 0x000000100b187819 */ /* 0x042fe200000006ff */
[----:B------:R-:W-:Y:S01]  /*123d0*/  FMUL R19, R16, R19 ;  /* 0x0000001310137220 */ /* 0x000fe20000400000 */
[----:B------:R-:W-:Y:S01]  /*123e0*/  LOP3.LUT R25, R11, 0xffff0000, RZ, 0xc0, !PT ;  /* 0xffff00000b197812 */ /* 0x000fe200078ec0ff */
[C---:B------:R-:W-:Y:S01]  /*123f0*/  IMAD.U32 R11, R12.reuse, 0x10000, RZ ;  /* 0x000100000c0b7824 */ /* 0x040fe200078e00ff */
[----:B------:R-:W-:Y:S01]  /*12400*/  LOP3.LUT R10, R12, 0xffff0000, RZ, 0xc0, !PT ;  /* 0xffff00000c0a7812 */ /* 0x000fe200078ec0ff */
[C---:B------:R-:W-:Y:S01]  /*12410*/  FMUL R12, R16.reuse, R27 ;  /* 0x0000001b100c7220 */ /* 0x040fe20000400000 */
[C---:B------:R-:W-:Y:S01]  /*12420*/  SHF.L.U32 R9, R13.reuse, 0x10, RZ ;  /* 0x000000100d097819 */ /* 0x040fe200000006ff */
        /* <DEDUP_REMOVED lines=16> */
.L_x_100:
[----:B------:R-:W-:-:S04]  /*12530*/  IADD3 R0, R0, 0x1, RZ ;  /* 0x0000000100007810 */ /* 0x000fc80007ffe0ff */
[----:B------:R-:W-:-:S04]  /*12540*/  ISETP.NE.AND P3, PT, R0, 0x4, PT ;  /* 0x000000040000780c */ /* 0x000fc80003f65270 */
[----:B-1----:R-:W-:Y:S02]  /*12550*/  SEL R24, RZ, 0x1, P3 ;  /* 0x00000001ff187807 */ /* 0x002fe40001800000 */
[----:B------:R-:W-:Y:S02]  /*12560*/  SEL R0, R0, RZ, P3 ;  /* 0x000000ff00007207 */ /* 0x000fe40001800000 */
[----:B------:R-:W-:-:S07]  /*12570*/  LOP3.LUT R6, R6, R24, RZ, 0x3c, !PT ;  /* 0x0000001806067212 */ /* 0x000fce00078e3cff */
.L_x_96:
[----:B------:R-:W-:Y:S05]  /*12580*/  BSYNC B0 ;  /* 0x0000000000007941 */ /* 0x000fea0003800000 */
.L_x_95:
[----:B-1----:R-:W2:Y:S04]  /*12590*/  LDL.LU R24, [R1+0x88] ;  /* 0x0000880001187983 */ /* 0x002ea80000300800 */
[----:B------:R-:W3:Y:S04]  /*125a0*/  LDL.LU R29, [R1+0x8c] ;  /* 0x00008c00011d7983 */ /* 0x000ee80000300800 */
[----:B------:R-:W4:Y:S04]  /*125b0*/  LDL.LU R39, [R1+0x90] ;  /* 0x0000900001277983 */ /* 0x000f280000300800 */
        /* <DEDUP_REMOVED lines=8> */
[----:B------:R-:W5:Y:S04]  /*12640*/  LDL.LU R40, [R1+0xb4] ;  /* 0x0000b40001287983 */ /* 0x000f680000300800 */
[----:B------:R-:W5:Y:S04]  /*12650*/  LDL.LU R41, [R1+0xb8] ;  /* 0x0000b80001297983 */ /* 0x000f680000300800 */
[----:B------:R-:W5:Y:S04]  /*12660*/  LDL.LU R42, [R1+0xbc] ;  /* 0x0000bc00012a7983 */ /* 0x000f680000300800 */
[----:B------:R-:W5:Y:S04]  /*12670*/  LDL.LU R43, [R1+0x84] ;  /* 0x00008400012b7983 */ /* 0x000f680000300800 */
[----:B------:R-:W5:Y:S01]  /*12680*/  LDL.LU R45, [R1+0x80] ;  /* 0x00008000012d7983 */ /* 0x000f620000300800 */
[----:B------:R-:W-:Y:S05]  /*12690*/  WARPSYNC.ALL ;  /* 0x0000000000007948 */ /* 0x000fea0003800000 */
[----:B------:R-:W-:Y:S01]  /*126a0*/  BSSY B0, `(.L_x_101) ;  /* 0x00001bc000007945 */ /* 0x000fe20003800000 */
[----:B--2---:R-:W-:-:S04]  /*126b0*/  FFMA R25, R17, R24, R21 ;  /* 0x0000001811197223 */ /* 0x004fc80000000015 */
        /* <DEDUP_REMOVED lines=25> */
[----:B------:R-:W-:-:S03]  /*12850*/  FFMA R26, R17, R29, R20 ;  /* 0x0000001d111a7223 */ /* 0x000fc60000000014 */
        /* <DEDUP_REMOVED lines=24> */
[----:B----4-:R-:W-:-:S04]  /*129e0*/  FFMA R24, R17, R39, R19 ;  /* 0x0000002711187223 */ /* 0x010fc80000000013 */
[----:B------:R-:W-:-:S04]  /*129f0*/  FADD R27, R27, 1 ;  /* 0x3f8000001b1b7421 */ /* 0x000fc80000000000 */
[----:B------:R-:W-:-:S05]  /*12a00*/  FMUL R26, R27, R26 ;  /* 0x0000001a1b1a7220 */ /* 0x000fca0000400000 */
[----:B------:R-:W-:Y:S01]  /*12a10*/  F2FP.BF16.F32.PACK_AB R25, R26, R25 ;  /* 0x000000191a19723e */ /* 0x000fe200000010ff */
        /* <DEDUP_REMOVED lines=23> */
[----:B------:R-:W-:Y:S01]  /*12b90*/  FADD R24, R27, 1 ;  /* 0x3f8000001b187421 */ /* 0x000fe20000000000 */
[----:B-----5:R-:W-:-:S03]  /*12ba0*/  FFMA R27, R17, R30, R18 ;  /* 0x0000001e111b7223 */ /* 0x020fc60000000012 */
        /* <DEDUP_REMOVED lines=52> */
[----:B------:R-:W-:-:S03]  /*12ef0*/  FFMA R28, R17, R31, R14 ;  /* 0x0000001f111c7223 */ /* 0x000fc6000000000e */
        /* <DEDUP_REMOVED lines=29> */
[----:B------:R-:W-:Y:S02]  /*130d0*/  FSETP.GE.AND P3, PT, |R28|, 1.0029599666595458984, PT ;  /* 0x3f8060fe1c00780b */ /* 0x000fe40003f66200 */
        /* <DEDUP_REMOVED lines=72> */
[----:B------:R-:W-:Y:S01]  /*13560*/  FMUL R30, R33, 0.70710676908493041992 ;  /* 0x3f3504f3211e7820 */ /* 0x000fe20000400000 */
[----:B------:R-:W-:Y:S01]  /*13570*/  FADD R31, R31, 1 ;  /* 0x3f8000001f1f7421 */ /* 0x000fe20000000000 */
        /* <DEDUP_REMOVED lines=126> */
[----:B------:R-:W-:-:S03]  /*13d60*/  FADD R40, R40, 1 ;  /* 0x3f80000028287421 */ /* 0x000fc60000000000 */
        /* <DEDUP_REMOVED lines=48> */
[----:B------:R-:W-:-:S04]  /*14070*/  FADD R41, R30, 1 ;  /* 0x3f8000001e297421 */ /* 0x000fc80000000000 */
[----:B------:R-:W-:Y:S01]  /*14080*/  FADD R43, R43, 1 ;  /* 0x3f8000002b2b7421 */ /* 0x000fe20000000000 */
[----:B------:R-:W-:-:S03]  /*14090*/  FMUL R32, R41, R32 ;  /* 0x0000002029207220 */ /* 0x000fc60000400000 */
[----:B------:R-:W-:Y:S01]  /*140a0*/  FMUL R42, R43, R42 ;  /* 0x0000002a2b2a7220 */ /* 0x000fe20000400000 */
[----:B------:R-:W-:-:S04]  /*140b0*/  FADD R43, R36, 1 ;  /* 0x3f800000242b7421 */ /* 0x000fc80000000000 */
[----:B------:R-:W-:Y:S01]  /*140c0*/  F2FP.BF16.F32.PACK_AB R24, R24, R42 ;  /* 0x0000002a1818723e */ /* 0x000fe200000010ff */
[----:B------:R-:W-:-:S04]  /*140d0*/  FMUL R41, R43, R34 ;  /* 0x000000222b297220 */ /* 0x000fc80000400000 */
[----:B------:R1:W-:Y:S02]  /*140e0*/  STSM.16.M88.4 [R23+0x200], R24 ;  /* 0x0002001817007844 */ /* 0x0003e40000000200 */
[----:B-1----:R-:W-:Y:S01]  /*140f0*/  FMUL R27, R40, R39 ;  /* 0x00000027281b7220 */ /* 0x002fe20000400000 */
[----:B------:R-:W-:Y:S02]  /*14100*/  F2FP.BF16.F32.PACK_AB R24, R29, R28 ;  /* 0x0000001c1d18723e */ /* 0x000fe400000010ff */
[----:B------:R-:W-:Y:S02]  /*14110*/  F2FP.BF16.F32.PACK_AB R25, R33, R31 ;  /* 0x0000001f2119723e */ /* 0x000fe400000010ff */
[----:B------:R-:W-:Y:S02]  /*14120*/  F2FP.BF16.F32.PACK_AB R26, R41, R32 ;  /* 0x00000020291a723e */ /* 0x000fe400000010ff */
[----:B------:R-:W-:-:S05]  /*14130*/  F2FP.BF16.F32.PACK_AB R27, R27, R38 ;  /* 0x000000261b1b723e */ /* 0x000fca00000010ff */
[----:B------:R1:W-:Y:S01]  /*14140*/  STSM.16.M88.4 [R162], R24 ;  /* 0x00000018a2007844 */ /* 0x0003e20000000200 */
        /* <DEDUP_REMOVED lines=17> */
.L_x_102:
[----:B------:R-:W-:Y:S05]  /*14260*/  BSYNC B0 ;  /* 0x0000000000007941 */ /* 0x000fea0003800000 */
.L_x_101:
[----:B------:R-:W-:Y:S06]  /*14270*/  BAR.SYNC.DEFER_BLOCKING 0x1, 0x100 ;  /* 0x0044000000007b1d */ /* 0x000fec0000010000 */
[----:B------:R-:W-:Y:S04]  /*14280*/  BSSY B0, `(.L_x_103) ;  /* 0x0000009000007945 */ /* 0x000fe80003800000 */
[----:B------:R-:W-:Y:S05]  /*14290*/  @P0 BRA `(.L_x_104) ;  /* 0x00000000001c0947 */ /* 0x000fea0003800000 */
[----:B------:R-:W-:-:S13]  /*142a0*/  ISETP.NE.AND P3, PT, R22, 0x3, PT ;  /* 0x000000031600780c */ /* 0x000fda0003f65270 */
[----:B------:R-:W-:Y:S05]  /*142b0*/  @!P3 BRA `(.L_x_105) ;  /* 0x000000000004b947 */ /* 0x000fea0003800000 */
[----:B------:R-:W-:Y:S01]  /*142c0*/  BPT.TRAP 0x1 ;  /* 0x000000040000795c */ /* 0x000fe20000300000 */
.L_x_105:
[----:B------:R-:W-:-:S04]  /*142d0*/  ULEA UR4, UR5, UR49, 0x3 ;  /* 0x0000003105047291 */ /* 0x000fc8000f8e183f */
[----:B------:R-:W-:-:S04]  /*142e0*/  UIADD3 UR4, UR4, 0x50, URZ ;  /* 0x0000005004047890 */ /* 0x000fc8000fffe03f */
[----:B------:R-:W-:-:S09]  /*142f0*/  UPRMT UR4, UR48, 0x654, UR4 ;  /* 0x0000065430047896 */ /* 0x000fd20008000004 */
[----:B------:R-:W-:Y:S03]  /*14300*/  SYNCS.ARRIVE.TRANS64.RED.A1T0 RZ, [UR4], RZ ;  /* 0x000000ffffff79a7 */ /* 0x000fe60008100404 */
.L_x_104:
[----:B------:R-:W-:Y:S05]  /*14310*/  BSYNC B0 ;  /* 0x0000000000007941 */ /* 0x000fea0003800000 */
.L_x_103:
        /* <DEDUP_REMOVED lines=8> */
.L_x_108:
[----:B-1----:R-:W-:Y:S01]  /*143a0*/  LEA R25, R0, UR49, 0x3 ;  /* 0x0000003100197c11 */ /* 0x002fe2000f8e18ff */
[----:B------:R-:W-:Y:S01]  /*143b0*/  BSSY B1, `(.L_x_109) ;  /* 0x0000006000017945 */ /* 0x000fe20003800000 */
[----:B------:R-:W-:Y:S02]  /*143c0*/  SHF.L.U32 R26, R6, 0x1f, RZ ;  /* 0x0000001f061a7819 */ /* 0x000fe400000006ff */
[----:B------:R-:W-:Y:S02]  /*143d0*/  IADD3 R24, R0, 0x1, RZ ;  /* 0x0000000100187810 */ /* 0x000fe40007ffe0ff */
[----:B------:R-:W1:Y:S02]  /*143e0*/  SYNCS.PHASECHK.TRANS64.TRYWAIT P5, [R25+URZ+0x30], R26 ;  /* 0x0000301a190075a7 */ /* 0x000e6400080a017f */
[----:B------:R-:W-:Y:S01]  /*143f0*/  ISETP.NE.AND P3, PT, R24, 0x4, PT ;  /* 0x000000041800780c */ /* 0x000fe20003f65270 */
[----:B-1----:R-:W-:-:S12]  /*14400*/  @!P5 BRA `(.L_x_110) ;  /* 0x000001a800f4d947 */ /* 0x002fd80003800000 */
.L_x_378:
[----:B------:R-:W-:Y:S05]  /*14410*/  BSYNC B1 ;  /* 0x0000000000017941 */ /* 0x000fea0003800000 */
.L_x_109:
[----:B------:R-:W-:Y:S05]  /*14420*/  @P4 BRA `(.L_x_111) ;  /* 0x0000000000944947 */ /* 0x000fea0003800000 */
[----:B------:R-:W-:Y:S01]  /*14430*/  IMAD R3, R0, 0x2000, R157 ;  /* 0x0000200000037824 */ /* 0x000fe200078e029d */
[----:B------:R-:W-:Y:S05]  /*14440*/  WARPSYNC.ALL ;  /* 0x0000000000007948 */ /* 0x000fea0003800000 */
[----:B------:R-:W-:Y:S01]  /*14450*/  LEA R12, R156, R3, 0x1 ;  /* 0x000000039c0c7211 */ /* 0x000fe200078e08ff */
[----:B------:R-:W2:Y:S05]  /*14460*/  LDSM.16.M88.4 R8, [R3] ;  /* 0x000000000308783b */ /* 0x000eaa0000000200 */
[----:B------:R-:W3:Y:S01]  /*14470*/  LDSM.16.M88.4 R12, [R12] ;  /* 0x000000000c0c783b */ /* 0x000ee20000000200 */
[----:B--2---:R-:W-:Y:S01]  /*14480*/  IMAD.U32 R21, R9, 0x10000, RZ ;  /* 0x0001000009157824 */ /* 0x004fe200078e00ff */
[----:B------:R-:W-:-:S02]  /*14490*/  SHF.L.U32 R31, R11, 0x10, RZ ;  /* 0x000000100b1f7819 */ /* 0x000fc400000006ff */
[----:B------:R-:W-:Y:S01]  /*144a0*/  SHF.L.U32 R5, R8, 0x10, RZ ;  /* 0x0000001008057819 */ /* 0x000fe200000006ff */
[----:B------:R-:W-:Y:S01]  /*144b0*/  FMUL R21, R16, R21 ;  /* 0x0000001510157220 */ /* 0x000fe20000400000 */
[----:B------:R-:W-:Y:S01]  /*144c0*/  LOP3.LUT R19, R8, 0xffff0000, RZ, 0xc0, !PT ;  /* 0xffff000008137812 */ /* 0x000fe200078ec0ff */
[----:B---3--:R-:W-:Y:S01]  /*144d0*/  IMAD.U32 R33, R12, 0x10000, RZ ;  /* 0x000100000c217824 */ /* 0x008fe200078e00ff */
[----:B------:R-:W-:Y:S01]  /*144e0*/  LOP3.LUT R9, R9, 0xffff0000, RZ, 0xc0, !PT ;  /* 0xffff000009097812 */ /* 0x000fe200078ec0ff */
[----:B------:R-:W-:Y:S01]  /*144f0*/  IMAD.U32 R3, R15, 0x10000, RZ ;  /* 0x000100000f037824 */ /* 0x000fe200078e00ff */
[----:B------:R-:W-:Y:S02]  /*14500*/  LOP3.LUT R11, R11, 0xffff0000, RZ, 0xc0, !PT ;  /* 0xffff00000b0b7812 */ /* 0x000fe400078ec0ff */
[----:B------:R-:W-:Y:S01]  /*14510*/  SHF.L.U32 R27, R10, 0x10, RZ ;  /* 0x000000100a1b7819 */ /* 0x000fe200000006ff */
[----:B------:R-:W-:Y:S01]  /*14520*/  FMUL R20, R16, R9 ;  /* 0x0000000910147220 */ /* 0x000fe20000400000 */
[----:B------:R-:W-:Y:S01]  /*14530*/  LOP3.LUT R29, R10, 0xffff0000, RZ, 0xc0, !PT ;  /* 0xffff00000a1d7812 */ /* 0x000fe200078ec0ff */
[----:B------:R-:W-:Y:S01]  /*14540*/  FMUL R3, R16, R3 ;  /* 0x0000000310037220 */ /* 0x000fe20000400000 */
        /* <DEDUP_REMOVED lines=10> */
[----:B-1----:R-:W-:Y:S01]  /*145f0*/  LOP3.LUT R25, R15, 0xffff0000, RZ, 0xc0, !PT ;  /* 0xffff00000f197812 */ /* 0x002fe200078ec0ff */
        /* <DEDUP_REMOVED lines=8> */
.L_x_111:
[----:B-1----:R-:W-:Y:S02]  /*14680*/  SEL R25, RZ, 0x1, P3 ;  /* 0x00000001ff197807 */ /* 0x002fe40001800000 */
[----:B------:R-:W-:Y:S02]  /*14690*/  SEL R0, R24, RZ, P3 ;  /* 0x000000ff18007207 */ /* 0x000fe40001800000 */
[----:B------:R-:W-:-:S07]  /*146a0*/  LOP3.LUT R6, R6, R25, RZ, 0x3c, !PT ;  /* 0x0000001906067212 */ /* 0x000fce00078e3cff */
.L_x_107:
[----:B------:R-:W-:Y:S05]  /*146b0*/  BSYNC B0 ;  /* 0x0000000000007941 */ /* 0x000fea0003800000 */
.L_x_106:
[C---:B------:R-:W-:Y:S01]  /*146c0*/  FFMA R58, R17.reuse, R58, R21 ;  /* 0x0000003a113a7223 */ /* 0x040fe20000000015 */
[C---:B------:R-:W-:Y:S01]  /*146d0*/  FFMA R59, R17.reuse, R59, R20 ;  /* 0x0000003b113b7223 */ /* 0x040fe20000000014 */
[C---:B------:R-:W-:Y:S01]  /*146e0*/  FFMA R60, R17.reuse, R60, R19 ;  /* 0x0000003c113c7223 */ /* 0x040fe20000000013 */
[C---:B------:R-:W-:Y:S01]  /*146f0*/  FFMA R61, R17.reuse, R61, R18 ;  /* 0x0000003d113d7223 */ /* 0x040fe20000000012 */
[----:B-1----:R-:W-:Y:S01]  /*14700*/  FMUL R25, R58, 0.70710676908493041992 ;  /* 0x3f3504f33a197820 */ /* 0x002fe20000400000 */
[C---:B------:R-:W-:Y:S01]  /*14710*/  FFMA R62, R17.reuse, R62, R15 ;  /* 0x0000003e113e7223 */ /* 0x040fe2000000000f */
        /* <DEDUP_REMOVED lines=13> */
[----:B------:R-:W-:Y:S01]  /*147f0*/  FSEL R26, R170, 0.0052134888246655464172, P3 ;  /* 0x3baad5eaaa1a7808 */ /* 0x000fe20001800000 */
[C---:B------:R-:W-:Y:S01]  /*14800*/  FFMA R71, R17.reuse, R71, R2 ;  /* 0x0000004711477223 */ /* 0x040fe20000000002 */
[----:B------:R-:W-:Y:S01]  /*14810*/  FFMA R57, R17, R57, R12 ;  /* 0x0000003911397223 */ /* 0x000fe2000000000c */
[C---:B------:R-:W-:Y:S01]  /*14820*/  FFMA R27, R24.reuse, R27, R29 ;  /* 0x0000001b181b7223 */ /* 0x040fe2000000001d */
[----:B------:R-:W-:Y:S01]  /*14830*/  FSEL R29, -|R25|, R25, P3 ;  /* 0x00000019191d7208 */ /* 0x000fe20001800300 */
        /* <DEDUP_REMOVED lines=12> */
[C---:B------:R-:W-:Y:S01]  /*14900*/  FMUL R26, R59.reuse, 0.70710676908493041992 ;  /* 0x3f3504f33b1a7820 */ /* 0x040fe20000400000 */
[----:B------:R-:W-:Y:S02]  /*14910*/  FMUL R59, R59, 0.5 ;  /* 0x3f0000003b3b7820 */ /* 0x000fe40000400000 */
[----:B------:R-:W-:Y:S01]  /*14920*/  FFMA R24, R24, R29, R29 ;  /* 0x0000001d18187223 */ /* 0x000fe2000000001d */
[C---:B------:R-:W-:Y:S01]  /*14930*/  FMUL R27, R26.reuse, R26 ;  /* 0x0000001a1a1b7220 */ /* 0x040fe20000400000 */
[----:B------:R-:W-:-:S04]  /*14940*/  FSETP.GE.AND P5, PT, |R26|, 1.0029599666595458984, PT ;  /* 0x3f8060fe1a00780b */ /* 0x000fc80003fa6200 */
[----:B------:R-:W-:Y:S02]  /*14950*/  FSEL R27, |R26|, R27, P5 ;  /* 0x0000001b1a1b7208 */ /* 0x000fe40002800200 */
[----:B------:R-:W-:Y:S02]  /*14960*/  FSEL R28, R172, 8.4834944573231041431e-05, P5 ;  /* 0x38b1e96aac1c7808 */ /* 0x000fe40002800000 */
[----:B------:R-:W-:Y:S02]  /*14970*/  FSEL R30, -R171, -0.00082130916416645050049, P5 ;  /* 0xba574d20ab1e7808 */ /* 0x000fe40002800100 */
[----:B------:R-:W-:Y:S02]  /*14980*/  FSEL R31, R170, 0.0052134888246655464172, P5 ;  /* 0x3baad5eaaa1f7808 */ /* 0x000fe40002800000 */
[----:B------:R-:W-:Y:S01]  /*14990*/  FSEL R29, -R169, -0.026868773624300956726, P5 ;  /* 0xbcdc1be7a91d7808 */ /* 0x000fe20002800100 */
[----:B------:R-:W-:-:S04]  /*149a0*/  FFMA R28, R27, R28, R30 ;  /* 0x0000001c1b1c7223 */ /* 0x000fc8000000001e */
[----:B------:R-:W-:Y:S01]  /*149b0*/  FFMA R28, R27, R28, R31 ;  /* 0x0000001c1b1c7223 */ /* 0x000fe2000000001f */
[----:B------:R-:W-:-:S03]  /*149c0*/  FSEL R31, R168, 0.11284004896879196167, P5 ;  /* 0x3de718afa81f7808 */ /* 0x000fc60002800000 */
[C---:B------:R-:W-:Y:S02]  /*149d0*/  FFMA R28, R27.reuse, R28, R29 ;  /* 0x0000001c1b1c7223 */ /* 0x040fe4000000001d */
[----:B------:R-:W1:Y:S02]  /*149e0*/  @P3 MUFU.EX2 R29, R24 ;  /* 0x00000018001d3308 */ /* 0x000e640000000800 */
[----:B------:R-:W-:Y:S01]  /*149f0*/  FFMA R28, R27, R28, R31 ;  /* 0x0000001c1b1c7223 */ /* 0x000fe2000000001f */
[----:B------:R-:W-:-:S05]  /*14a00*/  FSEL R31, R167, -0.37612664699554443359, P5 ;  /* 0xbec093aca71f7808 */ /* 0x000fca0002800000 */
[----:B------:R-:W-:Y:S01]  /*14a10*/  FFMA R28, R27, R28, R31 ;  /* 0x0000001c1b1c7223 */ /* 0x000fe2000000001f */
[----:B------:R-:W-:-:S05]  /*14a20*/  FSEL R31, R166, 0.12837915122509002686, P5 ;  /* 0x3e0375d3a61f7808 */ /* 0x000fca0002800000 */
[----:B------:R-:W-:Y:S01]  /*14a30*/  FFMA R28, R27, R28, R31 ;  /* 0x0000001c1b1c7223 */ /* 0x000fe2000000001f */
[C---:B------:R-:W-:Y:S01]  /*14a40*/  FMUL R27, R60.reuse, 0.70710676908493041992 ;  /* 0x3f3504f33c1b7820 */ /* 0x040fe20000400000 */
[----:B------:R-:W-:Y:S01]  /*14a50*/  FMUL R60, R60, 0.5 ;  /* 0x3f0000003c3c7820 */ /* 0x000fe20000400000 */
[----:B-1----:R-:W-:-:S05]  /*14a60*/  @P3 FADD R30, -R29, 1 ;  /* 0x3f8000001d1e3421 */ /* 0x002fca0000000100 */
[----:B------:R-:W-:Y:S01]  /*14a70*/  @P3 LOP3.LUT R24, R30, 0x80000000, R25, 0xb8, !PT ;  /* 0x800000001e183812 */ /* 0x000fe200078eb819 */
[C---:B------:R-:W-:Y:S01]  /*14a80*/  FMUL R30, R27.reuse, R27 ;  /* 0x0000001b1b1e7220 */ /* 0x040fe20000400000 */
[C---:B------:R-:W-:Y:S02]  /*14a90*/  FSETP.GE.AND P3, PT, |R27|.reuse, 1.0029599666595458984, PT ;  /* 0x3f8060fe1b00780b */ /* 0x040fe40003f66200 */
[----:B------:R-:W-:Y:S02]  /*14aa0*/  FSEL R25, -|R26|, R26, P5 ;  /* 0x0000001a1a197208 */ /* 0x000fe40002800300 */
[----:B------:R-:W-:Y:S02]  /*14ab0*/  FSEL R29, |R27|, R30, P3 ;  /* 0x0000001e1b1d7208 */ /* 0x000fe40001800200 */
[----:B------:R-:W-:Y:S01]  /*14ac0*/  FSEL R30, R172, 8.4834944573231041431e-05, P3 ;  /* 0x38b1e96aac1e7808 */ /* 0x000fe20001800000 */
[----:B------:R-:W-:Y:S01]  /*14ad0*/  FFMA R25, R28, R25, R25 ;  /* 0x000000191c197223 */ /* 0x000fe20000000019 */
[----:B------:R-:W-:-:S02]  /*14ae0*/  FSEL R32, -R171, -0.00082130916416645050049, P3 ;  /* 0xba574d20ab207808 */ /* 0x000fc40001800100 */
[----:B------:R-:W-:Y:S01]  /*14af0*/  FSEL R31, R170, 0.0052134888246655464172, P3 ;  /* 0x3baad5eaaa1f7808 */ /* 0x000fe20001800000 */
[----:B------:R-:W1:Y:S02]  /*14b00*/  @P5 MUFU.EX2 R28, R25 ;  /* 0x00000019001c5308 */ /* 0x000e640000000800 */
[----:B------:R-:W-:-:S04]  /*14b10*/  FFMA R30, R29, R30, R32 ;  /* 0x0000001e1d1e7223 */ /* 0x000fc80000000020 */
        /* <DEDUP_REMOVED lines=9> */
[----:B-1----:R-:W-:Y:S01]  /*14bb0*/  @P5 FADD R31, -R28, 1 ;  /* 0x3f8000001c1f5421 */ /* 0x002fe20000000100 */
[C---:B------:R-:W-:Y:S01]  /*14bc0*/  FMUL R28, R61.reuse, 0.70710676908493041992 ;  /* 0x3f3504f33d1c7820 */ /* 0x040fe20000400000 */
[----:B------:R-:W-:-:S03]  /*14bd0*/  FMUL R61, R61, 0.5 ;  /* 0x3f0000003d3d7820 */ /* 0x000fc60000400000 */
        /* <DEDUP_REMOVED lines=44> */
[----:B------:R-:W-:-:S04]  /*14ea0*/  FMUL R30, R63, 0.70710676908493041992 ;  /* 0x3f3504f33f1e7820 */ /* 0x000fc80000400000 */
        /* <DEDUP_REMOVED lines=43> */
[----:B-1----:R-:W-:-:S05]  /*15160*/  @P5 FADD R33, -R32, 1 ;  /* 0x3f80000020215421 */ /* 0x002fca0000000100 */
[----:B------:R-:W-:Y:S01]  /*15170*/  @P5 LOP3.LUT R29, R33, 0x80000000, R30, 0xb8, !PT ;  /* 0x80000000211d5812 */ /* 0x000fe200078eb81e */
[C---:B------:R-:W-:Y:S01]  /*15180*/  FMUL R33, R65.reuse, 0.70710676908493041992 ;  /* 0x3f3504f341217820 */ /* 0x040fe20000400000 */
[----:B------:R-:W-:-:S03]  /*15190*/  FMUL R65, R65, 0.5 ;  /* 0x3f00000041417820 */ /* 0x000fc60000400000 */
[C---:B------:R-:W-:Y:S01]  /*151a0*/  FMUL R32, R33.reuse, R33 ;  /* 0x0000002121207220 */ /* 0x040fe20000400000 */
[----:B------:R-:W-:-:S04]  /*151b0*/  FSETP.GE.AND P5, PT, |R33|, 1.0029599666595458984, PT ;  /* 0x3f8060fe2100780b */ /* 0x000fc80003fa6200 */
[----:B------:R-:W-:Y:S02]  /*151c0*/  FSEL R32, |R33|, R32, P5 ;  /* 0x0000002021207208 */ /* 0x000fe40002800200 */
[----:B------:R-:W-:Y:S02]  /*151d0*/  FSEL R37, R172, 8.4834944573231041431e-05, P5 ;  /* 0x38b1e96aac257808 */ /* 0x000fe40002800000 */
[----:B------:R-:W-:Y:S02]  /*151e0*/  FSEL R39, -R171, -0.00082130916416645050049, P5 ;  /* 0xba574d20ab277808 */ /* 0x000fe40002800100 */
[----:B------:R-:W-:Y:S02]  /*151f0*/  FSEL R30, R170, 0.0052134888246655464172, P5 ;  /* 0x3baad5eaaa1e7808 */ /* 0x000fe40002800000 */
[----:B------:R-:W-:Y:S01]  /*15200*/  FSEL R36, R168, 0.11284004896879196167, P5 ;  /* 0x3de718afa8247808 */ /* 0x000fe20002800000 */
[----:B------:R-:W-:Y:S01]  /*15210*/  FFMA R39, R32, R37, R39 ;  /* 0x0000002520277223 */ /* 0x000fe20000000027 */
[----:B------:R-:W-:-:S03]  /*15220*/  FSEL R37, -|R31|, R31, P3 ;  /* 0x0000001f1f257208 */ /* 0x000fc60001800300 */
[----:B------:R-:W-:Y:S02]  /*15230*/  FFMA R39, R32, R39, R30 ;  /* 0x0000002720277223 */ /* 0x000fe4000000001e */
[----:B------:R-:W-:Y:S01]  /*15240*/  FFMA R30, R34, R37, R37 ;  /* 0x00000025221e7223 */ /* 0x000fe20000000025 */
[----:B------:R-:W-:-:S05]  /*15250*/  FSEL R34, -R169, -0.026868773624300956726, P5 ;  /* 0xbcdc1be7a9227808 */ /* 0x000fca0002800100 */
[C---:B------:R-:W-:Y:S02]  /*15260*/  FFMA R39, R32.reuse, R39, R34 ;  /* 0x0000002720277223 */ /* 0x040fe40000000022 */
[----:B------:R-:W1:Y:S02]  /*15270*/  @P3 MUFU.EX2 R34, R30 ;  /* 0x0000001e00223308 */ /* 0x000e640000000800 */
[----:B------:R-:W-:Y:S01]  /*15280*/  FFMA R39, R32, R39, R36 ;  /* 0x0000002720277223 */ /* 0x000fe20000000024 */
[----:B------:R-:W-:-:S05]  /*15290*/  FSEL R36, R167, -0.37612664699554443359, P5 ;  /* 0xbec093aca7247808 */ /* 0x000fca0002800000 */
[----:B------:R-:W-:Y:S01]  /*152a0*/  FFMA R39, R32, R39, R36 ;  /* 0x0000002720277223 */ /* 0x000fe20000000024 */
[----:B------:R-:W-:-:S05]  /*152b0*/  FSEL R36, R166, 0.12837915122509002686, P5 ;  /* 0x3e0375d3a6247808 */ /* 0x000fca0002800000 */
[----:B------:R-:W-:Y:S01]  /*152c0*/  FFMA R32, R32, R39, R36 ;  /* 0x0000002720207223 */ /* 0x000fe20000000024 */
[----:B-1----:R-:W-:-:S05]  /*152d0*/  @P3 FADD R34, -R34, 1 ;  /* 0x3f80000022223421 */ /* 0x002fca0000000100 */
[----:B------:R-:W-:Y:S01]  /*152e0*/  @P3 LOP3.LUT R30, R34, 0x80000000, R31, 0xb8, !PT ;  /* 0x80000000221e3812 */ /* 0x000fe200078eb81f */
[----:B------:R-:W-:Y:S01]  /*152f0*/  FMUL R34, R66, 0.70710676908493041992 ;  /* 0x3f3504f342227820 */ /* 0x000fe20000400000 */
[----:B------:R-:W-:-:S03]  /*15300*/  FSEL R31, -|R33|, R33, P5 ;  /* 0x00000021211f7208 */ /* 0x000fc60002800300 */
[C---:B------:R-:W-:Y:S01]  /*15310*/  FMUL R37, R34.reuse, R34 ;  /* 0x0000002222257220 */ /* 0x040fe20000400000 */
[----:B------:R-:W-:Y:S01]  /*15320*/  FSETP.GE.AND P3, PT, |R34|, 1.0029599666595458984, PT ;  /* 0x3f8060fe2200780b */ /* 0x000fe20003f66200 */
[----:B------:R-:W-:-:S03]  /*15330*/  FFMA R32, R32, R31, R31 ;  /* 0x0000001f20207223 */ /* 0x000fc6000000001f */
[----:B------:R-:W-:Y:S02]  /*15340*/  FSEL R31, |R34|, R37, P3 ;  /* 0x00000025221f7208 */ /* 0x000fe40001800200 */
[----:B------:R-:W-:Y:S02]  /*15350*/  FSEL R36, R172, 8.4834944573231041431e-05, P3 ;  /* 0x38b1e96aac247808 */ /* 0x000fe40001800000 */
[----:B------:R-:W-:Y:S02]  /*15360*/  FSEL R38, -R171, -0.00082130916416645050049, P3 ;  /* 0xba574d20ab267808 */ /* 0x000fe40001800100 */
[----:B------:R-:W-:-:S03]  /*15370*/  FSEL R37, R170, 0.0052134888246655464172, P3 ;  /* 0x3baad5eaaa257808 */ /* 0x000fc60001800000 */
[----:B------:R-:W-:-:S04]  /*15380*/  FFMA R36, R31, R36, R38 ;  /* 0x000000241f247223 */ /* 0x000fc80000000026 */
[----:B------:R-:W-:Y:S01]  /*15390*/  FFMA R36, R31, R36, R37 ;  /* 0x000000241f247223 */ /* 0x000fe20000000025 */
[----:B------:R-:W-:-:S05]  /*153a0*/  FSEL R37, -R169, -0.026868773624300956726, P3 ;  /* 0xbcdc1be7a9257808 */ /* 0x000fca0001800100 */
[----:B------:R-:W-:Y:S01]  /*153b0*/  FFMA R36, R31, R36, R37 ;  /* 0x000000241f247223 */ /* 0x000fe20000000025 */
[----:B------:R-:W-:-:S05]  /*153c0*/  FSEL R37, R168, 0.11284004896879196167, P3 ;  /* 0x3de718afa8257808 */ /* 0x000fca0001800000 */
[----:B------:R-:W-:Y:S01]  /*153d0*/  FFMA R38, R31, R36, R37 ;  /* 0x000000241f267223 */ /* 0x000fe20000000025 */
[----:B------:R-:W-:Y:S01]  /*153e0*/  FSEL R37, R167, -0.37612664699554443359, P3 ;  /* 0xbec093aca7257808 */ /* 0x000fe20001800000 */
[----:B------:R-:W1:Y:S04]  /*153f0*/  @P5 MUFU.EX2 R36, R32 ;  /* 0x0000002000245308 */ /* 0x000e680000000800 */
[----:B------:R-:W-:Y:S01]  /*15400*/  FFMA R38, R31, R38, R37 ;  /* 0x000000261f267223 */ /* 0x000fe20000000025 */
[----:B------:R-:W-:-:S05]  /*15410*/  FSEL R37, R166, 0.12837915122509002686, P3 ;  /* 0x3e0375d3a6257808 */ /* 0x000fca0001800000 */
[----:B------:R-:W-:Y:S01]  /*15420*/  FFMA R31, R31, R38, R37 ;  /* 0x000000261f1f7223 */ /* 0x000fe20000000025 */
[----:B------:R-:W-:-:S05]  /*15430*/  FSEL R38, -|R34|, R34, P3 ;  /* 0x0000002222267208 */ /* 0x000fca0001800300 */
[----:B------:R-:W-:Y:S01]  /*15440*/  FFMA R31, R31, R38, R38 ;  /* 0x000000261f1f7223 */ /* 0x000fe20000000026 */
[----:B-1----:R-:W-:-:S05]  /*15450*/  @P5 FADD R36, -R36, 1 ;  /* 0x3f80000024245421 */ /* 0x002fca0000000100 */
[----:B------:R-:W-:Y:S02]  /*15460*/  @P5 LOP3.LUT R32, R36, 0x80000000, R33, 0xb8, !PT ;  /* 0x8000000024205812 */ /* 0x000fe400078eb821 */
[----:B------:R-:W1:Y:S03]  /*15470*/  @P3 MUFU.EX2 R33, R31 ;  /* 0x0000001f00213308 */ /* 0x000e660000000800 */
[----:B------:R-:W-:-:S04]  /*15480*/  FADD R32, R32, 1 ;  /* 0x3f80000020207421 */ /* 0x000fc80000000000 */
[----:B------:R-:W-:Y:S01]  /*15490*/  FMUL R32, R32, R65 ;  /* 0x0000004120207220 */ /* 0x000fe20000400000 */
[----:B-1----:R-:W-:-:S05]  /*154a0*/  @P3 FADD R33, -R33, 1 ;  /* 0x3f80000021213421 */ /* 0x002fca0000000100 */
[----:B------:R-:W-:Y:S01]  /*154b0*/  @P3 LOP3.LUT R31, R33, 0x80000000, R34, 0xb8, !PT ;  /* 0x80000000211f3812 */ /* 0x000fe200078eb822 */
[----:B------:R-:W-:-:S04]  /*154c0*/  FMUL R34, R67, 0.70710676908493041992 ;  /* 0x3f3504f343227820 */ /* 0x000fc80000400000 */
[C---:B------:R-:W-:Y:S01]  /*154d0*/  FMUL R33, R34.reuse, R34 ;  /* 0x0000002222217220 */ /* 0x040fe20000400000 */
[----:B------:R-:W-:-:S04]  /*154e0*/  FSETP.GE.AND P3, PT, |R34|, 1.0029599666595458984, PT ;  /* 0x3f8060fe2200780b */ /* 0x000fc80003f66200 */
        /* <DEDUP_REMOVED lines=17> */
[----:B-1----:R-:W-:Y:S01]  /*15600*/  @P3 FADD R37, -R36, 1 ;  /* 0x3f80000024253421 */ /* 0x002fe20000000100 */
[----:B------:R-:W-:-:S04]  /*15610*/  FMUL R36, R68, 0.70710676908493041992 ;  /* 0x3f3504f344247820 */ /* 0x000fc80000400000 */
[----:B------:R-:W-:Y:S01]  /*15620*/  @P3 LOP3.LUT R33, R37, 0x80000000, R34, 0xb8, !PT ;  /* 0x8000000025213812 */ /* 0x000fe200078eb822 */
[C---:B------:R-:W-:Y:S01]  /*15630*/  FMUL R37, R36.reuse, R36 ;  /* 0x0000002424257220 */ /* 0x040fe20000400000 */
[----:B------:R-:W-:-:S03]  /*15640*/  FSETP.GE.AND P3, PT, |R36|, 1.0029599666595458984, PT ;  /* 0x3f8060fe2400780b */ /* 0x000fc60003f66200 */
[----:B------:R-:W-:Y:S01]  /*15650*/  FADD R33, R33, 1 ;  /* 0x3f80000021217421 */ /* 0x000fe20000000000 */
        /* <DEDUP_REMOVED lines=43> */
[----:B------:R-:W-:Y:S01]  /*15910*/  FADD R36, R24, 1 ;  /* 0x3f80000018247421 */ /* 0x000fe20000000000 */
[----:B------:R-:W-:Y:S02]  /*15920*/  FMUL R24, R70, 0.70710676908493041992 ;  /* 0x3f3504f346187820 */ /* 0x000fe40000400000 */
[----:B------:R-:W-:Y:S01]  /*15930*/  FADD R37, R37, 1 ;  /* 0x3f80000025257421 */ /* 0x000fe20000000000 */
[----:B------:R-:W-:Y:S01]  /*15940*/  FMUL R36, R36, R39 ;  /* 0x0000002724247220 */ /* 0x000fe20000400000 */
        /* <DEDUP_REMOVED lines=22> */
[----:B------:R-:W-:-:S03]  /*15ab0*/  FMUL R25, R71, 0.70710676908493041992 ;  /* 0x3f3504f347197820 */ /* 0x000fc60000400000 */
[----:B------:R-:W-:Y:S01]  /*15ac0*/  FADD R38, R38, 1 ;  /* 0x3f80000026267421 */ /* 0x000fe20000000000 */
        /* <DEDUP_REMOVED lines=23> */
[C---:B------:R-:W-:Y:S01]  /*15c40*/  FMUL R26, R57.reuse, 0.70710676908493041992 ;  /* 0x3f3504f3391a7820 */ /* 0x040fe20000400000 */
[----:B------:R-:W-:Y:S02]  /*15c50*/  FMUL R57, R57, 0.5 ;  /* 0x3f00000039397820 */ /* 0x000fe40000400000 */
        /* <DEDUP_REMOVED lines=28> */
[C---:B------:R-:W-:Y:S01]  /*15e20*/  FSETP.GE.AND P3, PT, |R27|.reuse, 1.0029599666595458984, PT ;  /* 0x3f8060fe1b00780b */ /* 0x040fe20003f66200 */
[----:B------:R-:W-:Y:S01]  /*15e30*/  FMUL R26, R26, R61 ;  /* 0x0000003d1a1a7220 */ /* 0x000fe20000400000 */
[----:B------:R-:W-:Y:S02]  /*15e40*/  FMUL R40, R40, R57 ;  /* 0x0000003928287220 */ /* 0x000fe40000400000 */
[----:B------:R-:W-:-:S02]  /*15e50*/  FSEL R41, |R27|, R42, P3 ;  /* 0x0000002a1b297208 */ /* 0x000fc40001800200 */
        /* <DEDUP_REMOVED lines=14> */
[----:B------:R-:W-:-:S04]  /*15f40*/  FADD R43, R28, 1 ;  /* 0x3f8000001c2b7421 */ /* 0x000fc80000000000 */
[----:B------:R-:W-:Y:S01]  /*15f50*/  FFMA R41, R41, R42, R42 ;  /* 0x0000002a29297223 */ /* 0x000fe2000000002a */
[----:B------:R-:W-:Y:S01]  /*15f60*/  FMUL R28, R43, R62 ;  /* 0x0000003e2b1c7220 */ /* 0x000fe20000400000 */
[----:B------:R-:W-:Y:S01]  /*15f70*/  FADD R43, R30, 1 ;  /* 0x3f8000001e2b7421 */ /* 0x000fe20000000000 */
[----:B------:R-:W-:Y:S01]  /*15f80*/  FMUL R30, R67, 0.5 ;  /* 0x3f000000431e7820 */ /* 0x000fe20000400000 */
[----:B------:R-:W1:Y:S02]  /*15f90*/  @P3 MUFU.EX2 R42, R41 ;  /* 0x00000029002a3308 */ /* 0x000e640000000800 */
[----:B------:R-:W-:Y:S01]  /*15fa0*/  FMUL R43, R43, R64 ;  /* 0x000000402b2b7220 */ /* 0x000fe20000400000 */
[----:B------:R-:W-:Y:S01]  /*15fb0*/  FMUL R33, R33, R30 ;  /* 0x0000001e21217220 */ /* 0x000fe20000400000 */
[----:B------:R-:W-:-:S04]  /*15fc0*/  FMUL R30, R69, 0.5 ;  /* 0x3f000000451e7820 */ /* 0x000fc80000400000 */
[----:B------:R-:W-:Y:S01]  /*15fd0*/  FMUL R37, R37, R30 ;  /* 0x0000001e25257220 */ /* 0x000fe20000400000 */
[----:B------:R-:W-:-:S04]  /*15fe0*/  FMUL R30, R71, 0.5 ;  /* 0x3f000000471e7820 */ /* 0x000fc80000400000 */
[----:B------:R-:W-:Y:S01]  /*15ff0*/  FMUL R39, R39, R30 ;  /* 0x0000001e27277220 */ /* 0x000fe20000400000 */
[----:B------:R-:W-:Y:S01]  /*16000*/  F2FP.BF16.F32.PACK_AB R30, R26, R25 ;  /* 0x000000191a1e723e */ /* 0x000fe200000010ff */
[----:B-1----:R-:W-:-:S05]  /*16010*/  @P3 FADD R42, -R42, 1 ;  /* 0x3f8000002a2a3421 */ /* 0x002fca0000000100 */
[----:B------:R-:W-:Y:S01]  /*16020*/  @P3 LOP3.LUT R41, R42, 0x80000000, R27, 0xb8, !PT ;  /* 0x800000002a293812 */ /* 0x000fe200078eb81b */
[----:B------:R-:W-:Y:S01]  /*16030*/  FMUL R27, R63, 0.5 ;  /* 0x3f0000003f1b7820 */ /* 0x000fe20000400000 */
[----:B------:R-:W-:Y:S01]  /*16040*/  FADD R42, R29, 1 ;  /* 0x3f8000001d2a7421 */ /* 0x000fe20000000000 */
[----:B------:R-:W-:Y:S02]  /*16050*/  FMUL R29, R66, 0.5 ;  /* 0x3f000000421d7820 */ /* 0x000fe40000400000 */
[----:B------:R-:W-:Y:S01]  /*16060*/  FADD R41, R41, 1 ;  /* 0x3f80000029297421 */ /* 0x000fe20000000000 */
[----:B------:R-:W-:Y:S01]  /*16070*/  FMUL R27, R42, R27 ;  /* 0x0000001b2a1b7220 */ /* 0x000fe20000400000 */
[----:B------:R-:W-:Y:S02]  /*16080*/  FADD R42, R31, 1 ;  /* 0x3f8000001f2a7421 */ /* 0x000fe40000000000 */
[----:B------:R-:W-:Y:S02]  /*16090*/  FMUL R41, R41, R56 ;  /* 0x0000003829297220 */ /* 0x000fe40000400000 */
[----:B------:R-:W-:Y:S01]  /*160a0*/  FMUL R42, R42, R29 ;  /* 0x0000001d2a2a7220 */ /* 0x000fe20000400000 */
[----:B------:R-:W-:Y:S01]  /*160b0*/  FMUL R29, R68, 0.5 ;  /* 0x3f000000441d7820 */ /* 0x000fe20000400000 */
[----:B------:R-:W-:-:S02]  /*160c0*/  F2FP.BF16.F32.PACK_AB R31, R27, R28 ;  /* 0x0000001c1b1f723e */ /* 0x000fc400000010ff */
[----:B------:R-:W-:Y:S01]  /*160d0*/  F2FP.BF16.F32.PACK_AB R28, R40, R41 ;  /* 0x00000029281c723e */ /* 0x000fe200000010ff */
[----:B------:R-:W-:Y:S01]  /*160e0*/  FMUL R34, R34, R29 ;  /* 0x0000001d22227220 */ /* 0x000fe20000400000 */
[----:B------:R-:W-:Y:S01]  /*160f0*/  FMUL R29, R70, 0.5 ;  /* 0x3f000000461d7820 */ /* 0x000fe20000400000 */
[----:B------:R-:W-:-:S03]  /*16100*/  F2FP.BF16.F32.PACK_AB R25, R33, R42 ;  /* 0x0000002a2119723e */ /* 0x000fc600000010ff */
[----:B------:R-:W-:Y:S01]  /*16110*/  FMUL R38, R38, R29 ;  /* 0x0000001d26267220 */ /* 0x000fe20000400000 */
[----:B------:R-:W-:Y:S02]  /*16120*/  F2FP.BF16.F32.PACK_AB R29, R24, R36 ;  /* 0x00000024181d723e */ /* 0x000fe400000010ff */
[----:B------:R-:W-:Y:S02]  /*16130*/  F2FP.BF16.F32.PACK_AB R24, R32, R43 ;  /* 0x0000002b2018723e */ /* 0x000fe400000010ff */
[----:B------:R-:W-:Y:S01]  /*16140*/  F2FP.BF16.F32.PACK_AB R26, R37, R34 ;  /* 0x00000022251a723e */ /* 0x000fe200000010ff */
[----:B------:R1:W-:Y:S01]  /*16150*/  STSM.16.M88.4 [R23+0x2200], R28 ;  /* 0x0022001c17007844 */ /* 0x0003e20000000200 */
        /* <DEDUP_REMOVED lines=19> */
.L_x_113:
[----:B------:R-:W-:Y:S05]  /*16290*/  BSYNC B0 ;  /* 0x0000000000007941 */ /* 0x000fea0003800000 */
.L_x_112:
[----:B------:R-:W-:Y:S06]  /*162a0*/  BAR.SYNC.DEFER_BLOCKING 0x1, 0x100 ;  /* 0x0044000000007b1d */ /* 0x000fec0000010000 */
[----:B------:R-:W-:Y:S04]  /*162b0*/  BSSY B0, `(.L_x_114) ;  /* 0x0000009000007945 */ /* 0x000fe80003800000 */
[----:B------:R-:W-:Y:S05]  /*162c0*/  @P0 BRA `(.L_x_115) ;  /* 0x00000000001c0947 */ /* 0x000fea0003800000 */
[----:B------:R-:W-:-:S13]  /*162d0*/  ISETP.NE.AND P3, PT, R22, 0x3, PT ;  /* 0x000000031600780c */ /* 0x000fda0003f65270 */
[----:B------:R-:W-:Y:S05]  /*162e0*/  @!P3 BRA `(.L_x_116) ;  /* 0x000000000004b947 */ /* 0x000fea0003800000 */
[----:B------:R-:W-:Y:S01]  /*162f0*/  BPT.TRAP 0x1 ;  /* 0x000000040000795c */ /* 0x000fe20000300000 */
.L_x_116:
[----:B------:R-:W-:-:S04]  /*16300*/  ULEA UR4, UR5, UR49, 0x3 ;  /* 0x0000003105047291 */ /* 0x000fc8000f8e183f */
[----:B------:R-:W-:-:S04]  /*16310*/  UIADD3 UR4, UR4, 0x50, URZ ;  /* 0x0000005004047890 */ /* 0x000fc8000fffe03f */
[----:B------:R-:W-:-:S09]  /*16320*/  UPRMT UR4, UR48, 0x654, UR4 ;  /* 0x0000065430047896 */ /* 0x000fd20008000004 */
[----:B------:R-:W-:Y:S03]  /*16330*/  SYNCS.ARRIVE.TRANS64.RED.A1T0 RZ, [UR4], RZ ;  /* 0x000000ffffff79a7 */ /* 0x000fe60008100404 */
.L_x_115:
[----:B------:R-:W-:Y:S05]  /*16340*/  BSYNC B0 ;  /* 0x0000000000007941 */ /* 0x000fea0003800000 */
.L_x_114:
        /* <DEDUP_REMOVED lines=8> */
.L_x_119:
[----:B-1----:R-:W-:Y:S01]  /*163d0*/  LEA R24, R0, UR49, 0x3 ;  /* 0x0000003100187c11 */ /* 0x002fe2000f8e18ff */
[----:B------:R-:W-:Y:S01]  /*163e0*/  BSSY B1, `(.L_x_120) ;  /* 0x0000007000017945 */ /* 0x000fe20003800000 */
[----:B------:R-:W-:Y:S02]  /*163f0*/  SHF.L.U32 R25, R6, 0x1f, RZ ;  /* 0x0000001f06197819 */ /* 0x000fe400000006ff */
[----:B------:R-:W-:Y:S02]  /*16400*/  IADD3 R26, R0, 0x1, RZ ;  /* 0x00000001001a7810 */ /* 0x000fe40007ffe0ff */
[----:B------:R-:W1:Y:S02]  /*16410*/  SYNCS.PHASECHK.TRANS64.TRYWAIT P5, [R24+URZ+0x30], R25 ;  /* 0x00003019180075a7 */ /* 0x000e6400080a017f */
[----:B------:R-:W-:-:S04]  /*16420*/  ISETP.NE.AND P3, PT, R26, 0x4, PT ;  /* 0x000000041a00780c */ /* 0x000fc80003f65270 */
[----:B------:R-:W-:Y:S01]  /*16430*/  SEL R47, RZ, 0x1, P3 ;  /* 0x00000001ff2f7807 */ /* 0x000fe20001800000 */
[----:B-1----:R-:W-:Y:S08]  /*16440*/  @!P5 BRA `(.L_x_121) ;  /* 0x0000018800f8d947 */ /* 0x002ff00003800000 */
.L_x_379:
[----:B------:R-:W-:Y:S05]  /*16450*/  BSYNC B1 ;  /* 0x0000000000017941 */ /* 0x000fea0003800000 */
.L_x_120:
[----:B------:R-:W-:Y:S05]  /*16460*/  @P4 BRA `(.L_x_122) ;  /* 0x0000000000944947 */ /* 0x000fea0003800000 */
[----:B------:R-:W-:Y:S01]  /*16470*/  LEA R29, R0, R157, 0xd ;  /* 0x0000009d001d7211 */ /* 0x000fe200078e68ff */
[----:B------:R-:W-:Y:S05]  /*16480*/  WARPSYNC.ALL ;  /* 0x0000000000007948 */ /* 0x000fea0003800000 */
[----:B------:R-:W-:Y:S01]  /*16490*/  IMAD R12, R156, 0x2, R29 ;  /* 0x000000029c0c7824 */ /* 0x000fe200078e021d */
[----:B------:R-:W2:Y:S05]  /*164a0*/  LDSM.16.M88.4 R8, [R29] ;  /* 0x000000001d08783b */ /* 0x000eaa0000000200 */
[----:B------:R-:W3:Y:S01]  /*164b0*/  LDSM.16.M88.4 R12, [R12] ;  /* 0x000000000c0c783b */ /* 0x000ee20000000200 */
[----:B--2---:R-:W-:Y:S01]  /*164c0*/  SHF.L.U32 R21, R9, 0x10, RZ ;  /* 0x0000001009157819 */ /* 0x004fe200000006ff */
[----:B------:R-:W-:Y:S01]  /*164d0*/  IMAD.U32 R19, R10, 0x10000, RZ ;  /* 0x000100000a137824 */ /* 0x000fe200078e00ff */
[----:B------:R-:W-:-:S02]  /*164e0*/  SHF.L.U32 R27, R11, 0x10, RZ ;  /* 0x000000100b1b7819 */ /* 0x000fc400000006ff */
[C---:B------:R-:W-:Y:S01]  /*164f0*/  SHF.L.U32 R3, R8.reuse, 0x10, RZ ;  /* 0x0000001008037819 */ /* 0x040fe200000006ff */
[----:B---3--:R-:W-:Y:S01]  /*16500*/  IMAD.U32 R33, R13, 0x10000, RZ ;  /* 0x000100000d217824 */ /* 0x008fe200078e00ff */
[----:B------:R-:W-:Y:S01]  /*16510*/  LOP3.LUT R5, R8, 0xffff0000, RZ, 0xc0, !PT ;  /* 0xffff000008057812 */ /* 0x000fe200078ec0ff */
[C---:B------:R-:W-:Y:S01]  /*16520*/  FMUL R21, R16.reuse, R21 ;  /* 0x0000001510157220 */ /* 0x040fe20000400000 */
[----:B------:R-:W-:Y:S01]  /*16530*/  LOP3.LUT R9, R9, 0xffff0000, RZ, 0xc0, !PT ;  /* 0xffff000009097812 */ /* 0x000fe200078ec0ff */
[----:B------:R-:W-:Y:S01]  /*16540*/  FMUL R19, R16, R19 ;  /* 0x0000001310137220 */ /* 0x000fe20000400000 */
[----:B------:R-:W-:Y:S02]  /*16550*/  LOP3.LUT R11, R11, 0xffff0000, RZ, 0xc0, !PT ;  /* 0xffff00000b0b7812 */ /* 0x000fe400078ec0ff */
[----:B-1----:R-:W-:Y:S01]  /*16560*/  LOP3.LUT R25, R10, 0xffff0000, RZ, 0xc0, !PT ;  /* 0xffff00000a197812 */ /* 0x002fe200078ec0ff */
        /* <DEDUP_REMOVED lines=20> */
[----:B------:R-:W-:-:S07]  /*166b0*/  FMUL R2, R16, R45 ;  /* 0x0000002d10027220 */ /* 0x000fce0000400000 */
.L_x_122:
[----:B------:R-:W-:Y:S02]  /*166c0*/  LOP3.LUT R6, R6, R47, RZ, 0x3c, !PT ;  /* 0x0000002f06067212 */ /* 0x000fe400078e3cff */
[----:B------:R-:W-:-:S07]  /*166d0*/  SEL R0, R26, RZ, P3 ;  /* 0x000000ff1a007207 */ /* 0x000fce0001800000 */
.L_x_118:
[----:B------:R-:W-:Y:S05]  /*166e0*/  BSYNC B0 ;  /* 0x0000000000007941 */ /* 0x000fea0003800000 */
.L_x_117:
        /* <DEDUP_REMOVED lines=24> */
[----:B------:R-:W-:Y:S02]  /*16870*/  FSEL R30, -R171, -0.00082130916416645050049, P3 ;  /* 0xba574d20ab1e7808 */ /* 0x000fe40001800100 */
[----:B------:R-:W-:Y:S02]  /*16880*/  FSEL R27, R170, 0.0052134888246655464172, P3 ;  /* 0x3baad5eaaa1b7808 */ /* 0x000fe40001800000 */
[----:B------:R-:W-:Y:S01]  /*16890*/  FSEL R29, -R169, -0.026868773624300956726, P3 ;  /* 0xbcdc1be7a91d7808 */ /* 0x000fe20001800100 */
[----:B------:R-:W-:Y:S01]  /*168a0*/  FFMA R26, R25, R26, R30 ;  /* 0x0000001a191a7223 */ /* 0x000fe2000000001e */
[----:B------:R-:W-:-:S03]  /*168b0*/  FSEL R32, -|R28|, R28, P3 ;  /* 0x0000001c1c207208 */ /* 0x000fc60001800300 */
[----:B------:R-:W-:Y:S01]  /*168c0*/  FFMA R26, R25, R26, R27 ;  /* 0x0000001a191a7223 */ /* 0x000fe2000000001b */
[----:B------:R-:W-:-:S03]  /*168d0*/  FSEL R27, R168, 0.11284004896879196167, P3 ;  /* 0x3de718afa81b7808 */ /* 0x000fc60001800000 */
[----:B------:R-:W-:Y:S01]  /*168e0*/  FFMA R30, R25, R26, R29 ;  /* 0x0000001a191e7223 */ /* 0x000fe2000000001d */
[----:B---3--:R-:W-:Y:S01]  /*168f0*/  FFMA R26, R17, R31, R20 ;  /* 0x0000001f111a7223 */ /* 0x008fe20000000014 */
[----:B------:R-:W-:Y:S02]  /*16900*/  FSEL R31, R167, -0.37612664699554443359, P3 ;  /* 0xbec093aca71f7808 */ /* 0x000fe40001800000 */
[C---:B------:R-:W-:Y:S01]  /*16910*/  FFMA R30, R25.reuse, R30, R27 ;  /* 0x0000001e191e7223 */ /* 0x040fe2000000001b */
[----:B------:R-:W-:Y:S01]  /*16920*/  FSEL R27, R166, 0.12837915122509002686, P3 ;  /* 0x3e0375d3a61b7808 */ /* 0x000fe20001800000 */
[C---:B------:R-:W-:Y:S01]  /*16930*/  FMUL R29, R26.reuse, 0.70710676908493041992 ;  /* 0x3f3504f31a1d7820 */ /* 0x040fe20000400000 */
[----:B------:R-:W-:Y:S01]  /*16940*/  FMUL R26, R26, 0.5 ;  /* 0x3f0000001a1a7820 */ /* 0x000fe20000400000 */
[----:B------:R-:W-:Y:S02]  /*16950*/  FFMA R30, R25, R30, R31 ;  /* 0x0000001e191e7223 */ /* 0x000fe4000000001f */
[C---:B------:R-:W-:Y:S01]  /*16960*/  FMUL R34, R29.reuse, R29 ;  /* 0x0000001d1d227220 */ /* 0x040fe20000400000 */
[----:B------:R-:W-:Y:S01]  /*16970*/  FSETP.GE.AND P5, PT, |R29|, 1.0029599666595458984, PT ;  /* 0x3f8060fe1d00780b */ /* 0x000fe20003fa6200 */
[----:B------:R-:W-:-:S03]  /*16980*/  FFMA R25, R25, R30, R27 ;  /* 0x0000001e19197223 */ /* 0x000fc6000000001b */
[----:B------:R-:W-:Y:S01]  /*16990*/  FSEL R34, |R29|, R34, P5 ;  /* 0x000000221d227208 */ /* 0x000fe20002800200 */
[----:B------:R-:W-:Y:S01]  /*169a0*/  FFMA R25, R25, R32, R32 ;  /* 0x0000002019197223 */ /* 0x000fe20000000020 */
[----:B------:R-:W-:Y:S02]  /*169b0*/  FSEL R27, R172, 8.4834944573231041431e-05, P5 ;  /* 0x38b1e96aac1b7808 */ /* 0x000fe40002800000 */
[----:B------:R-:W-:Y:S01]  /*169c0*/  FSEL R31, -R171, -0.00082130916416645050049, P5 ;  /* 0xba574d20ab1f7808 */ /* 0x000fe20002800100 */
[----:B------:R-:W1:Y:S01]  /*169d0*/  @P3 MUFU.EX2 R30, R25 ;  /* 0x00000019001e3308 */ /* 0x000e620000000800 */
[----:B------:R-:W-:Y:S02]  /*169e0*/  FSEL R32, R170, 0.0052134888246655464172, P5 ;  /* 0x3baad5eaaa207808 */ /* 0x000fe40002800000 */
[----:B------:R-:W-:Y:S01]  /*169f0*/  FSEL R36, -R169, -0.026868773624300956726, P5 ;  /* 0xbcdc1be7a9247808 */ /* 0x000fe20002800100 */
[----:B------:R-:W-:Y:S01]  /*16a00*/  FFMA R27, R34, R27, R31 ;  /* 0x0000001b221b7223 */ /* 0x000fe2000000001f */
[----:B------:R-:W-:-:S03]  /*16a10*/  FSEL R37, R166, 0.12837915122509002686, P5 ;  /* 0x3e0375d3a6257808 */ /* 0x000fc60002800000 */
[----:B------:R-:W-:Y:S01]  /*16a20*/  FFMA R27, R34, R27, R32 ;  /* 0x0000001b221b7223 */ /* 0x000fe20000000020 */
[----:B------:R-:W-:-:S03]  /*16a30*/  FSEL R32, R168, 0.11284004896879196167, P5 ;  /* 0x3de718afa8207808 */ /* 0x000fc60002800000 */
[C---:B------:R-:W-:Y:S01]  /*16a40*/  FFMA R31, R34.reuse, R27, R36 ;  /* 0x0000001b221f7223 */ /* 0x040fe20000000024 */
[----:B----4-:R-:W-:Y:S01]  /*16a50*/  FFMA R27, R17, R33, R19 ;  /* 0x00000021111b7223 */ /* 0x010fe20000000013 */
[----:B------:R-:W-:Y:S02]  /*16a60*/  FSEL R36, R167, -0.37612664699554443359, P5 ;  /* 0xbec093aca7247808 */ /* 0x000fe40002800000 */
[----:B------:R-:W-:Y:S01]  /*16a70*/  FFMA R33, R34, R31, R32 ;  /* 0x0000001f22217223 */ /* 0x000fe20000000020 */
[----:B-1----:R-:W-:Y:S01]  /*16a80*/  @P3 FADD R31, -R30, 1 ;  /* 0x3f8000001e1f3421 */ /* 0x002fe20000000100 */
[C---:B------:R-:W-:Y:S01]  /*16a90*/  FMUL R32, R27.reuse, 0.70710676908493041992 ;  /* 0x3f3504f31b207820 */ /* 0x040fe20000400000 */
[----:B------:R-:W-:Y:S01]  /*16aa0*/  FMUL R27, R27, 0.5 ;  /* 0x3f0000001b1b7820 */ /* 0x000fe20000400000 */
[----:B------:R-:W-:Y:S02]  /*16ab0*/  FFMA R33, R34, R33, R36 ;  /* 0x0000002122217223 */ /* 0x000fe40000000024 */
[----:B------:R-:W-:Y:S01]  /*16ac0*/  @P3 LOP3.LUT R25, R31, 0x80000000, R28, 0xb8, !PT ;  /* 0x800000001f193812 */ /* 0x000fe200078eb81c */
[----:B------:R-:W-:Y:S01]  /*16ad0*/  FMUL R31, R32, R32 ;  /* 0x00000020201f7220 */ /* 0x000fe20000400000 */
[----:B------:R-:W-:Y:S01]  /*16ae0*/  FSEL R28, -|R29|, R29, P5 ;  /* 0x0000001d1d1c7208 */ /* 0x000fe20002800300 */
[----:B------:R-:W-:Y:S01]  /*16af0*/  FFMA R33, R34, R33, R37 ;  /* 0x0000002122217223 */ /* 0x000fe20000000025 */
[----:B------:R-:W-:-:S03]  /*16b00*/  FSETP.GE.AND P3, PT, |R32|, 1.0029599666595458984, PT ;  /* 0x3f8060fe2000780b */ /* 0x000fc60003f66200 */
[----:B------:R-:W-:Y:S01]  /*16b10*/  FFMA R28, R33, R28, R28 ;  /* 0x0000001c211c7223 */ /* 0x000fe2000000001c */
[----:B------:R-:W-:Y:S02]  /*16b20*/  FSEL R37, |R32|, R31, P3 ;  /* 0x0000001f20257208 */ /* 0x000fe40001800200 */
[----:B------:R-:W-:Y:S01]  /*16b30*/  FSEL R30, R172, 8.4834944573231041431e-05, P3 ;  /* 0x38b1e96aac1e7808 */ /* 0x000fe20001800000 */
[----:B------:R-:W1:Y:S01]  /*16b40*/  @P5 MUFU.EX2 R31, R28 ;  /* 0x0000001c001f5308 */ /* 0x000e620000000800 */
[----:B------:R-:W-:Y:S02]  /*16b50*/  FSEL R34, -R171, -0.00082130916416645050049, P3 ;  /* 0xba574d20ab227808 */ /* 0x000fe40001800100 */
[----:B------:R-:W-:Y:S02]  /*16b60*/  FSEL R33, R170, 0.0052134888246655464172, P3 ;  /* 0x3baad5eaaa217808 */ /* 0x000fe40001800000 */
[----:B------:R-:W-:Y:S01]  /*16b70*/  FSEL R39, -R169, -0.026868773624300956726, P3 ;  /* 0xbcdc1be7a9277808 */ /* 0x000fe20001800100 */
[----:B------:R-:W-:-:S04]  /*16b80*/  FFMA R30, R37, R30, R34 ;  /* 0x0000001e251e7223 */ /* 0x000fc80000000022 */
[----:B------:R-:W-:Y:S01]  /*16b90*/  FFMA R30, R37, R30, R33 ;  /* 0x0000001e251e7223 */ /* 0x000fe20000000021 */
[----:B------:R-:W-:-:S03]  /*16ba0*/  FSEL R33, R168, 0.11284004896879196167, P3 ;  /* 0x3de718afa8217808 */ /* 0x000fc60001800000 */
[----:B------:R-:W-:Y:S01]  /*16bb0*/  FFMA R30, R37, R30, R39 ;  /* 0x0000001e251e7223 */ /* 0x000fe20000000027 */
[----:B-1----:R-:W-:-:S03]  /*16bc0*/  @P5 FADD R36, -R31, 1 ;  /* 0x3f8000001f245421 */ /* 0x002fc60000000100 */
[----:B------:R-:W-:Y:S01]  /*16bd0*/  FFMA R38, R37, R30, R33 ;  /* 0x0000001e25267223 */ /* 0x000fe20000000021 */
[----:B-----5:R-:W-:Y:S01]  /*16be0*/  FFMA R30, R17, R40, R18 ;  /* 0x00000028111e7223 */ /* 0x020fe20000000012 */
[----:B------:R-:W-:Y:S02]  /*16bf0*/  FSEL R40, R167, -0.37612664699554443359, P3 ;  /* 0xbec093aca7287808 */ /* 0x000fe40001800000 */
[----:B------:R-:W-:Y:S01]  /*16c00*/  @P5 LOP3.LUT R28, R36, 0x80000000, R29, 0xb8, !PT ;  /* 0x80000000241c5812 */ /* 0x000fe200078eb81d */
[----:B------:R-:W-:Y:S01]  /*16c10*/  FMUL R34, R30, 0.70710676908493041992 ;  /* 0x3f3504f31e227820 */ /* 0x000fe20000400000 */
[----:B------:R-:W-:Y:S01]  /*16c20*/  FSEL R36, R166, 0.12837915122509002686, P3 ;  /* 0x3e0375d3a6247808 */ /* 0x000fe20001800000 */
[C---:B------:R-:W-:Y:S02]  /*16c30*/  FFMA R38, R37.reuse, R38, R40 ;  /* 0x0000002625267223 */ /* 0x040fe40000000028 */
[C---:B------:R-:W-:Y:S01]  /*16c40*/  FMUL R29, R34.reuse, R34 ;  /* 0x00000022221d7220 */ /* 0x040fe20000400000 */
[----:B------:R-:W-:Y:S01]  /*16c50*/  FSETP.GE.AND P5, PT, |R34|, 1.0029599666595458984, PT ;  /* 0x3f8060fe2200780b */ /* 0x000fe20003fa6200 */
[----:B------:R-:W-:-:S03]  /*16c60*/  FFMA R36, R37, R38, R36 ;  /* 0x0000002625247223 */ /* 0x000fc60000000024 */
[----:B------:R-:W-:Y:S02]  /*16c70*/  FSEL R38, |R34|, R29, P5 ;  /* 0x0000001d22267208 */ /* 0x000fe40002800200 */
[----:B------:R-:W-:Y:S02]  /*16c80*/  FSEL R29, -|R32|, R32, P3 ;  /* 0x00000020201d7208 */ /* 0x000fe40001800300 */
[----:B------:R-:W-:Y:S02]  /*16c90*/  FSEL R31, R172, 8.4834944573231041431e-05, P5 ;  /* 0x38b1e96aac1f7808 */ /* 0x000fe40002800000 */
[----:B------:R-:W-:Y:S01]  /*16ca0*/  FSEL R33, -R171, -0.00082130916416645050049, P5 ;  /* 0xba574d20ab217808 */ /* 0x000fe20002800100 */
[----:B------:R-:W-:Y:S01]  /*16cb0*/  FFMA R29, R36, R29, R29 ;  /* 0x0000001d241d7223 */ /* 0x000fe2000000001d */
[----:B------:R-:W-:Y:S02]  /*16cc0*/  FSEL R36, R170, 0.0052134888246655464172, P5 ;  /* 0x3baad5eaaa247808 */ /* 0x000fe40002800000 */
[----:B------:R-:W-:Y:S01]  /*16cd0*/  FSEL R40, -R169, -0.026868773624300956726, P5 ;  /* 0xbcdc1be7a9287808 */ /* 0x000fe20002800100 */
[----:B------:R-:W-:-:S02]  /*16ce0*/  FFMA R31, R38, R31, R33 ;  /* 0x0000001f261f7223 */ /* 0x000fc40000000021 */
[----:B------:R-:W1:Y:S02]  /*16cf0*/  @P3 MUFU.EX2 R33, R29 ;  /* 0x0000001d00213308 */ /* 0x000e640000000800 */
[----:B------:R-:W-:Y:S01]  /*16d00*/  FFMA R31, R38, R31, R36 ;  /* 0x0000001f261f7223 */ /* 0x000fe20000000024 */
[----:B------:R-:W-:-:S03]  /*16d10*/  FSEL R36, R168, 0.11284004896879196167, P5 ;  /* 0x3de718afa8247808 */ /* 0x000fc60002800000 */
[----:B------:R-:W-:Y:S01]  /*16d20*/  FFMA R31, R38, R31, R40 ;  /* 0x0000001f261f7223 */ /* 0x000fe20000000028 */
[----:B------:R-:W-:-:S03]  /*16d30*/  FSEL R40, R167, -0.37612664699554443359, P5 ;  /* 0xbec093aca7287808 */ /* 0x000fc60002800000 */
[----:B------:R-:W-:-:S04]  /*16d40*/  FFMA R31, R38, R31, R36 ;  /* 0x0000001f261f7223 */ /* 0x000fc80000000024 */
[----:B------:R-:W-:Y:S01]  /*16d50*/  FFMA R39, R38, R31, R40 ;  /* 0x0000001f26277223 */ /* 0x000fe20000000028 */
[----:B------:R-:W-:Y:S01]  /*16d60*/  FFMA R31, R17, R41, R15 ;  /* 0x00000029111f7223 */ /* 0x000fe2000000000f */
[----:B------:R-:W-:Y:S01]  /*16d70*/  FSEL R41, R166, 0.12837915122509002686, P5 ;  /* 0x3e0375d3a6297808 */ /* 0x000fe20002800000 */
[----:B-1----:R-:W-:Y:S02]  /*16d80*/  @P3 FADD R33, -R33, 1 ;  /* 0x3f80000021213421 */ /* 0x002fe40000000100 */
[----:B------:R-:W-:Y:S02]  /*16d90*/  FMUL R37, R31, 0.70710676908493041992 ;  /* 0x3f3504f31f257820 */ /* 0x000fe40000400000 */
[----:B------:R-:W-:Y:S01]  /*16da0*/  FFMA R39, R38, R39, R41 ;  /* 0x0000002726277223 */ /* 0x000fe20000000029 */
[----:B------:R-:W-:Y:S01]  /*16db0*/  @P3 LOP3.LUT R29, R33, 0x80000000, R32, 0xb8, !PT ;  /* 0x80000000211d3812 */ /* 0x000fe200078eb820 */
[----:B------:R-:W-:Y:S01]  /*16dc0*/  FMUL R36, R37, R37 ;  /* 0x0000002525247220 */ /* 0x000fe20000400000 */
[----:B------:R-:W-:-:S02]  /*16dd0*/  FSEL R32, -|R34|, R34, P5 ;  /* 0x0000002222207208 */ /* 0x000fc40002800300 */
        /* <DEDUP_REMOVED lines=14> */
[----:B------:R-:W-:Y:S01]  /*16ec0*/  FFMA R33, R17, R45, R14 ;  /* 0x0000002d11217223 */ /* 0x000fe2000000000e */
[----:B------:R-:W-:Y:S02]  /*16ed0*/  FSEL R45, R167, -0.37612664699554443359, P3 ;  /* 0xbec093aca72d7808 */ /* 0x000fe40001800000 */
[----:B------:R-:W-:Y:S01]  /*16ee0*/  @P5 LOP3.LUT R32, R41, 0x80000000, R34, 0xb8, !PT ;  /* 0x8000000029205812 */ /* 0x000fe200078eb822 */
[----:B------:R-:W-:Y:S01]  /*16ef0*/  FMUL R39, R33, 0.70710676908493041992 ;  /* 0x3f3504f321277820 */ /* 0x000fe20000400000 */
[----:B------:R-:W-:Y:S01]  /*16f00*/  FSEL R41, R166, 0.12837915122509002686, P3 ;  /* 0x3e0375d3a6297808 */ /* 0x000fe20001800000 */
[C---:B------:R-:W-:Y:S02]  /*16f10*/  FFMA R43, R38.reuse, R43, R45 ;  /* 0x0000002b262b7223 */ /* 0x040fe4000000002d */
[C---:B------:R-:W-:Y:S01]  /*16f20*/  FMUL R34, R39.reuse, R39 ;  /* 0x0000002727227220 */ /* 0x040fe20000400000 */
[----:B------:R-:W-:Y:S01]  /*16f30*/  FSETP.GE.AND P5, PT, |R39|, 1.0029599666595458984, PT ;  /* 0x3f8060fe2700780b */ /* 0x000fe20003fa6200 */
[----:B------:R-:W-:Y:S01]  /*16f40*/  FFMA R41, R38, R43, R41 ;  /* 0x0000002b26297223 */ /* 0x000fe20000000029 */
[----:B------:R-:W-:-:S02]  /*16f50*/  FADD R32, R32, 1 ;  /* 0x3f80000020207421 */ /* 0x000fc40000000000 */
[----:B------:R-:W-:Y:S02]  /*16f60*/  FSEL R40, |R39|, R34, P5 ;  /* 0x0000002227287208 */ /* 0x000fe40002800200 */
[----:B------:R-:W-:Y:S02]  /*16f70*/  FSEL R34, -|R37|, R37, P3 ;  /* 0x0000002525227208 */ /* 0x000fe40001800300 */
[----:B------:R-:W-:Y:S02]  /*16f80*/  FSEL R43, R172, 8.4834944573231041431e-05, P5 ;  /* 0x38b1e96aac2b7808 */ /* 0x000fe40002800000 */
[----:B------:R-:W-:Y:S01]  /*16f90*/  FSEL R45, -R171, -0.00082130916416645050049, P5 ;  /* 0xba574d20ab2d7808 */ /* 0x000fe20002800100 */
[----:B------:R-:W-:Y:S01]  /*16fa0*/  FFMA R34, R41, R34, R34 ;  /* 0x0000002229227223 */ /* 0x000fe20000000022 */
[----:B------:R-:W-:Y:S02]  /*16fb0*/  FSEL R36, R170, 0.0052134888246655464172, P5 ;  /* 0x3baad5eaaa247808 */ /* 0x000fe40002800000 */
[----:B------:R-:W-:Y:S01]  /*16fc0*/  FSEL R42, -R169, -0.026868773624300956726, P5 ;  /* 0xbcdc1be7a92a7808 */ /* 0x000fe20002800100 */
[----:B------:R-:W1:Y:S01]  /*16fd0*/  @P3 MUFU.EX2 R38, R34 ;  /* 0x0000002200263308 */ /* 0x000e620000000800 */
[----:B------:R-:W-:Y:S01]  /*16fe0*/  FFMA R43, R40, R43, R45 ;  /* 0x0000002b282b7223 */ /* 0x000fe2000000002d */
[----:B------:R-:W-:-:S03]  /*16ff0*/  FSEL R41, R166, 0.12837915122509002686, P5 ;  /* 0x3e0375d3a6297808 */ /* 0x000fc60002800000 */
[----:B------:R-:W-:Y:S01]  /*17000*/  FFMA R43, R40, R43, R36 ;  /* 0x0000002b282b7223 */ /* 0x000fe20000000024 */
[----:B------:R-:W-:-:S03]  /*17010*/  FSEL R36, R168, 0.11284004896879196167, P5 ;  /* 0x3de718afa8247808 */ /* 0x000fc60002800000 */
[----:B------:R-:W-:Y:S01]  /*17020*/  FFMA R43, R40, R43, R42 ;  /* 0x0000002b282b7223 */ /* 0x000fe2000000002a */
[----:B------:R-:W-:-:S03]  /*17030*/  FSEL R42, R167, -0.37612664699554443359, P5 ;  /* 0xbec093aca72a7808 */ /* 0x000fc60002800000 */
[----:B------:R-:W-:Y:S01]  /*17040*/  FFMA R43, R40, R43, R36 ;  /* 0x0000002b282b7223 */ /* 0x000fe20000000024 */
[----:B------:R-:W-:Y:S01]  /*17050*/  FFMA R36, R17, R44, R11 ;  /* 0x0000002c11247223 */ /* 0x000fe2000000000b */
[----:B-1----:R-:W-:Y:S02]  /*17060*/  @P3 FADD R38, -R38, 1 ;  /* 0x3f80000026263421 */ /* 0x002fe40000000100 */
[----:B------:R-:W-:Y:S01]  /*17070*/  FFMA R43, R40, R43, R42 ;  /* 0x0000002b282b7223 */ /* 0x000fe2000000002a */
[C---:B------:R-:W-:Y:S01]  /*17080*/  FMUL R42, R36.reuse, 0.70710676908493041992 ;  /* 0x3f3504f3242a7820 */ /* 0x040fe20000400000 */
[----:B------:R-:W-:Y:S01]  /*17090*/  FMUL R36, R36, 0.5 ;  /* 0x3f00000024247820 */ /* 0x000fe20000400000 */
[----:B------:R-:W-:Y:S01]  /*170a0*/  @P3 LOP3.LUT R34, R38, 0x80000000, R37, 0xb8, !PT ;  /* 0x8000000026223812 */ /* 0x000fe200078eb825 */
[----:B------:R-:W-:Y:S01]  /*170b0*/  FFMA R41, R40, R43, R41 ;  /* 0x0000002b28297223 */ /* 0x000fe20000000029 */
[----:B------:R-:W-:Y:S01]  /*170c0*/  FSEL R38, -|R39|, R39, P5 ;  /* 0x0000002727267208 */ /* 0x000fe20002800300 */
[C---:B------:R-:W-:Y:S01]  /*170d0*/  FMUL R43, R42.reuse, R42 ;  /* 0x0000002a2a2b7220 */ /* 0x040fe20000400000 */
        /* <DEDUP_REMOVED lines=19> */
[----:B------:R-:W-:Y:S01]  /*17210*/  FFMA R44, R41, R44, R46 ;  /* 0x0000002c292c7223 */ /* 0x000fe2000000002e */
[----:B------:R-:W-:Y:S01]  /*17220*/  FSEL R39, -|R42|, R42, P3 ;  /* 0x0000002a2a277208 */ /* 0x000fe20001800300 */
[C---:B------:R-:W-:Y:S01]  /*17230*/  FMUL R46, R43.reuse, R43 ;  /* 0x0000002b2b2e7220 */ /* 0x040fe20000400000 */
[----:B------:R-:W-:Y:S01]  /*17240*/  FSETP.GE.AND P5, PT, |R43|, 1.0029599666595458984, PT ;  /* 0x3f8060fe2b00780b */ /* 0x000fe20003fa6200 */
[----:B------:R-:W-:Y:S01]  /*17250*/  FFMA R40, R41, R44, R40 ;  /* 0x0000002c29287223 */ /* 0x000fe20000000028 */
[----:B------:R-:W-:Y:S01]  /*17260*/  FADD R37, R37, 1 ;  /* 0x3f80000025257421 */ /* 0x000fe20000000000 */
[----:B------:R-:W-:Y:S01]  /*17270*/  FMUL R38, R38, 0.5 ;  /* 0x3f00000026267820 */ /* 0x000fe20000400000 */
[----:B------:R-:W-:Y:S01]  /*17280*/  FSEL R46, |R43|, R46, P5 ;  /* 0x0000002e2b2e7208 */ /* 0x000fe20002800200 */
[----:B------:R-:W-:Y:S01]  /*17290*/  FFMA R39, R40, R39, R39 ;  /* 0x0000002728277223 */ /* 0x000fe20000000027 */
[----:B------:R-:W-:-:S02]  /*172a0*/  FSEL R41, R172, 8.4834944573231041431e-05, P5 ;  /* 0x38b1e96aac297808 */ /* 0x000fc40002800000 */
[----:B------:R-:W-:Y:S02]  /*172b0*/  FSEL R45, -R171, -0.00082130916416645050049, P5 ;  /* 0xba574d20ab2d7808 */ /* 0x000fe40002800100 */
[----:B------:R-:W-:Y:S02]  /*172c0*/  FSEL R44, R170, 0.0052134888246655464172, P5 ;  /* 0x3baad5eaaa2c7808 */ /* 0x000fe40002800000 */
[----:B------:R-:W-:Y:S01]  /*172d0*/  FSEL R40, -R169, -0.026868773624300956726, P5 ;  /* 0xbcdc1be7a9287808 */ /* 0x000fe20002800100 */
[----:B------:R-:W-:Y:S01]  /*172e0*/  FFMA R41, R46, R41, R45 ;  /* 0x000000292e297223 */ /* 0x000fe2000000002d */
[----:B------:R-:W-:-:S03]  /*172f0*/  FSEL R49, -|R43|, R43, P5 ;  /* 0x0000002b2b317208 */ /* 0x000fc60002800300 */
[----:B------:R-:W-:Y:S01]  /*17300*/  FFMA R45, R46, R41, R44 ;  /* 0x000000292e2d7223 */ /* 0x000fe2000000002c */
[----:B------:R-:W-:Y:S01]  /*17310*/  FSEL R44, R168, 0.11284004896879196167, P5 ;  /* 0x3de718afa82c7808 */ /* 0x000fe20002800000 */
[----:B------:R-:W1:Y:S02]  /*17320*/  @P3 MUFU.EX2 R41, R39 ;  /* 0x0000002700293308 */ /* 0x000e640000000800 */
[----:B------:R-:W-:Y:S01]  /*17330*/  FFMA R45, R46, R45, R40 ;  /* 0x0000002d2e2d7223 */ /* 0x000fe20000000028 */
[----:B------:R-:W-:-:S03]  /*17340*/  FSEL R40, R167, -0.37612664699554443359, P5 ;  /* 0xbec093aca7287808 */ /* 0x000fc60002800000 */
[----:B------:R-:W-:Y:S01]  /*17350*/  FFMA R45, R46, R45, R44 ;  /* 0x0000002d2e2d7223 */ /* 0x000fe2000000002c */
[----:B------:R-:W-:-:S03]  /*17360*/  FSEL R44, R166, 0.12837915122509002686, P5 ;  /* 0x3e0375d3a62c7808 */ /* 0x000fc60002800000 */
[----:B------:R-:W-:Y:S01]  /*17370*/  FFMA R45, R46, R45, R40 ;  /* 0x0000002d2e2d7223 */ /* 0x000fe20000000028 */
[----:B------:R-:W-:-:S03]  /*17380*/  FFMA R40, R17, R47, R9 ;  /* 0x0000002f11287223 */ /* 0x000fc60000000009 */
[----:B------:R-:W-:Y:S01]  /*17390*/  FFMA R44, R46, R45, R44 ;  /* 0x0000002d2e2c7223 */ /* 0x000fe2000000002c */
[----:B------:R-:W-:Y:S01]  /*173a0*/  FMUL R45, R40, 0.70710676908493041992 ;  /* 0x3f3504f3282d7820 */ /* 0x000fe20000400000 */
[----:B-1----:R-:W-:Y:S02]  /*173b0*/  @P3 FADD R47, -R41, 1 ;  /* 0x3f800000292f3421 */ /* 0x002fe40000000100 */
[----:B------:R-:W-:Y:S01]  /*173c0*/  FFMA R41, R44, R49, R49 ;  /* 0x000000312c297223 */ /* 0x000fe20000000031 */
[----:B------:R-:W-:Y:S02]  /*173d0*/  FMUL R44, R45, R45 ;  /* 0x0000002d2d2c7220 */ /* 0x000fe40000400000 */
[----:B------:R-:W-:Y:S02]  /*173e0*/  @P3 LOP3.LUT R39, R47, 0x80000000, R42, 0xb8, !PT ;  /* 0x800000002f273812 */ /* 0x000fe400078eb82a */
[----:B------:R-:W1:Y:S01]  /*173f0*/  @P5 MUFU.EX2 R42, R41 ;  /* 0x00000029002a5308 */ /* 0x000e620000000800 */
[----:B------:R-:W-:-:S02]  /*17400*/  FSETP.GE.AND P3, PT, |R45|, 1.0029599666595458984, PT ;  /* 0x3f8060fe2d00780b */ /* 0x000fc40003f66200 */
[----:B------:R-:W-:Y:S02]  /*17410*/  FADD R39, R39, 1 ;  /* 0x3f80000027277421 */ /* 0x000fe40000000000 */
[----:B------:R-:W-:Y:S02]  /*17420*/  FSEL R44, |R45|, R44, P3 ;  /* 0x0000002c2d2c7208 */ /* 0x000fe40001800200 */
[----:B------:R-:W-:Y:S02]  /*17430*/  FSEL R47, R172, 8.4834944573231041431e-05, P3 ;  /* 0x38b1e96aac2f7808 */ /* 0x000fe40001800000 */
[----:B------:R-:W-:Y:S02]  /*17440*/  FSEL R49, -R171, -0.00082130916416645050049, P3 ;  /* 0xba574d20ab317808 */ /* 0x000fe40001800100 */
[----:B------:R-:W-:Y:S02]  /*17450*/  FSEL R46, R170, 0.0052134888246655464172, P3 ;  /* 0x3baad5eaaa2e7808 */ /* 0x000fe40001800000 */
[----:B------:R-:W-:Y:S01]  /*17460*/  FSEL R51, R166, 0.12837915122509002686, P3 ;  /* 0x3e0375d3a6337808 */ /* 0x000fe20001800000 */
[----:B------:R-:W-:Y:S01]  /*17470*/  FFMA R47, R44, R47, R49 ;  /* 0x0000002f2c2f7223 */ /* 0x000fe20000000031 */
[----:B------:R-:W-:Y:S01]  /*17480*/  FSEL R49, -R169, -0.026868773624300956726, P3 ;  /* 0xbcdc1be7a9317808 */ /* 0x000fe20001800100 */
[----:B-1----:R-:W-:-:S02]  /*17490*/  @P5 FADD R42, -R42, 1 ;  /* 0x3f8000002a2a5421 */ /* 0x002fc40000000100 */
[----:B------:R-:W-:Y:S01]  /*174a0*/  FFMA R47, R44, R47, R46 ;  /* 0x0000002f2c2f7223 */ /* 0x000fe2000000002e */
[----:B------:R-:W-:Y:S02]  /*174b0*/  FSEL R46, R167, -0.37612664699554443359, P3 ;  /* 0xbec093aca72e7808 */ /* 0x000fe40001800000 */
[----:B------:R-:W-:Y:S01]  /*174c0*/  @P5 LOP3.LUT R41, R42, 0x80000000, R43, 0xb8, !PT ;  /* 0x800000002a295812 */ /* 0x000fe200078eb82b */
[----:B------:R-:W-:Y:S01]  /*174d0*/  FFMA R47, R44, R47, R49 ;  /* 0x0000002f2c2f7223 */ /* 0x000fe20000000031 */
[----:B------:R-:W-:Y:S01]  /*174e0*/  FSEL R42, R168, 0.11284004896879196167, P3 ;  /* 0x3de718afa82a7808 */ /* 0x000fe20001800000 */
[----:B------:R-:W-:-:S04]  /*174f0*/  FFMA R43, R17, R48, R8 ;  /* 0x00000030112b7223 */ /* 0x000fc80000000008 */
[----:B------:R-:W-:Y:S01]  /*17500*/  FFMA R49, R44, R47, R42 ;  /* 0x0000002f2c317223 */ /* 0x000fe2000000002a */
[----:B------:R-:W-:-:S03]  /*17510*/  FMUL R47, R43, 0.70710676908493041992 ;  /* 0x3f3504f32b2f7820 */ /* 0x000fc60000400000 */
[C---:B------:R-:W-:Y:S01]  /*17520*/  FFMA R49, R44.reuse, R49, R46 ;  /* 0x000000312c317223 */ /* 0x040fe2000000002e */
[C---:B------:R-:W-:Y:S01]  /*17530*/  FMUL R42, R47.reuse, R47 ;  /* 0x0000002f2f2a7220 */ /* 0x040fe20000400000 */
[C---:B------:R-:W-:Y:S02]  /*17540*/  FSETP.GE.AND P5, PT, |R47|.reuse, 1.0029599666595458984, PT ;  /* 0x3f8060fe2f00780b */ /* 0x040fe40003fa6200 */
[----:B------:R-:W-:Y:S02]  /*17550*/  FFMA R49, R44, R49, R51 ;  /* 0x000000312c317223 */ /* 0x000fe40000000033 */
[----:B------:R-:W-:Y:S02]  /*17560*/  FSEL R44, |R47|, R42, P5 ;  /* 0x0000002a2f2c7208 */ /* 0x000fe40002800200 */
[----:B------:R-:W-:Y:S02]  /*17570*/  FSEL R51, R172, 8.4834944573231041431e-05, P5 ;  /* 0x38b1e96aac337808 */ /* 0x000fe40002800000 */
[----:B------:R-:W-:-:S02]  /*17580*/  FSEL R53, -R171, -0.00082130916416645050049, P5 ;  /* 0xba574d20ab357808 */ /* 0x000fc40002800100 */
[----:B------:R-:W-:Y:S02]  /*17590*/  FSEL R42, R170, 0.0052134888246655464172, P5 ;  /* 0x3baad5eaaa2a7808 */ /* 0x000fe40002800000 */
[----:B------:R-:W-:Y:S01]  /*175a0*/  FSEL R46, -R169, -0.026868773624300956726, P5 ;  /* 0xbcdc1be7a92e7808 */ /* 0x000fe20002800100 */
[----:B------:R-:W-:Y:S01]  /*175b0*/  FFMA R51, R44, R51, R53 ;  /* 0x000000332c337223 */ /* 0x000fe20000000035 */
[----:B------:R-:W-:-:S03]  /*175c0*/  FSEL R48, R167, -0.37612664699554443359, P5 ;  /* 0xbec093aca7307808 */ /* 0x000fc60002800000 */
[----:B------:R-:W-:Y:S01]  /*175d0*/  FFMA R51, R44, R51, R42 ;  /* 0x000000332c337223 */ /* 0x000fe2000000002a */
[----:B------:R-:W-:-:S03]  /*175e0*/  FSEL R42, -|R45|, R45, P3 ;  /* 0x0000002d2d2a7208 */ /* 0x000fc60001800300 */
[----:B------:R-:W-:Y:S01]  /*175f0*/  FFMA R51, R44, R51, R46 ;  /* 0x000000332c337223 */ /* 0x000fe2000000002e */
[----:B------:R-:W-:Y:S01]  /*17600*/  FSEL R46, R168, 0.11284004896879196167, P5 ;  /* 0x3de718afa82e7808 */ /* 0x000fe20002800000 */
[----:B------:R-:W-:-:S04]  /*17610*/  FFMA R42, R49, R42, R42 ;  /* 0x0000002a312a7223 */ /* 0x000fc8000000002a */
[C---:B------:R-:W-:Y:S02]  /*17620*/  FFMA R51, R44.reuse, R51, R46 ;  /* 0x000000332c337223 */ /* 0x040fe4000000002e */
[----:B------:R-:W1:Y:S02]  /*17630*/  @P3 MUFU.EX2 R46, R42 ;  /* 0x0000002a002e3308 */ /* 0x000e640000000800 */
[----:B------:R-:W-:Y:S01]  /*17640*/  FFMA R51, R44, R51, R48 ;  /* 0x000000332c337223 */ /* 0x000fe20000000030 */
[----:B------:R-:W-:-:S05]  /*17650*/  FSEL R48, R166, 0.12837915122509002686, P5 ;  /* 0x3e0375d3a6307808 */ /* 0x000fca0002800000 */
[----:B------:R-:W-:Y:S01]  /*17660*/  FFMA R51, R44, R51, R48 ;  /* 0x000000332c337223 */ /* 0x000fe20000000030 */
[----:B------:R-:W-:-:S04]  /*17670*/  FFMA R44, R17, R50, R5 ;  /* 0x00000032112c7223 */ /* 0x000fc80000000005 */
[C---:B------:R-:W-:Y:S01]  /*17680*/  FMUL R48, R44.reuse, 0.70710676908493041992 ;  /* 0x3f3504f32c307820 */ /* 0x040fe20000400000 */
[----:B------:R-:W-:Y:S01]  /*17690*/  FMUL R44, R44, 0.5 ;  /* 0x3f0000002c2c7820 */ /* 0x000fe20000400000 */
[----:B-1----:R-:W-:-:S05]  /*176a0*/  @P3 FADD R46, -R46, 1 ;  /* 0x3f8000002e2e3421 */ /* 0x002fca0000000100 */
        /* <DEDUP_REMOVED lines=8> */
[----:B------:R-:W-:Y:S01]  /*17730*/  FFMA R50, R49, R46, R50 ;  /* 0x0000002e31327223 */ /* 0x000fe20000000032 */
[----:B------:R-:W-:-:S03]  /*17740*/  FSEL R46, -|R47|, R47, P5 ;  /* 0x0000002f2f2e7208 */ /* 0x000fc60002800300 */
[----:B------:R-:W-:Y:S02]  /*17750*/  FFMA R50, R49, R50, R45 ;  /* 0x0000003231327223 */ /* 0x000fe4000000002d */
[----:B------:R-:W-:Y:S01]  /*17760*/  FFMA R45, R51, R46, R46 ;  /* 0x0000002e332d7223 */ /* 0x000fe2000000002e */
[----:B------:R-:W-:-:S03]  /*17770*/  FSEL R51, -R169, -0.026868773624300956726, P3 ;  /* 0xbcdc1be7a9337808 */ /* 0x000fc60001800100 */
[----:B------:R-:W1:Y:S02]  /*17780*/  @P5 MUFU.EX2 R46, R45 ;  /* 0x0000002d002e5308 */ /* 0x000e640000000800 */
        /* <DEDUP_REMOVED lines=8> */
[----:B------:R-:W-:-:S04]  /*17810*/  FFMA R46, R17, R52, R4 ;  /* 0x00000034112e7223 */ /* 0x000fc80000000004 */
        /* <DEDUP_REMOVED lines=9> */
[----:B------:R-:W-:Y:S02]  /*178b0*/  FSEL R47, R170, 0.0052134888246655464172, P5 ;  /* 0x3baad5eaaa2f7808 */ /* 0x000fe40002800000 */
[----:B------:R-:W-:Y:S01]  /*178c0*/  FSEL R49, -R169, -0.026868773624300956726, P5 ;  /* 0xbcdc1be7a9317808 */ /* 0x000fe20002800100 */
[----:B------:R-:W-:Y:S01]  /*178d0*/  FFMA R54, R53, R52, R54 ;  /* 0x0000003435367223 */ /* 0x000fe20000000036 */
[----:B------:R-:W-:-:S03]  /*178e0*/  FSEL R52, -|R48|, R48, P3 ;  /* 0x0000003030347208 */ /* 0x000fc60001800300 */
[----:B------:R-:W-:Y:S02]  /*178f0*/  FFMA R54, R53, R54, R47 ;  /* 0x0000003635367223 */ /* 0x000fe4000000002f */
[----:B------:R-:W-:Y:S01]  /*17900*/  FFMA R47, R51, R52, R52 ;  /* 0x00000034332f7223 */ /* 0x000fe20000000034 */
[----:B------:R-:W-:Y:S01]  /*17910*/  FSEL R51, R168, 0.11284004896879196167, P5 ;  /* 0x3de718afa8337808 */ /* 0x000fe20002800000 */
        /* <DEDUP_REMOVED lines=9> */
[----:B------:R-:W-:-:S04]  /*179b0*/  FFMA R48, R17, R55, R3 ;  /* 0x0000003711307223 */ /* 0x000fc80000000003 */
[----:B------:R-:W-:Y:S01]  /*179c0*/  FMUL R52, R48, 0.70710676908493041992 ;  /* 0x3f3504f330347820 */ /* 0x000fe20000400000 */
[----:B------:R-:W-:-:S03]  /*179d0*/  FADD R47, R47, 1 ;  /* 0x3f8000002f2f7421 */ /* 0x000fc60000000000 */
[C---:B------:R-:W-:Y:S01]  /*179e0*/  FMUL R49, R52.reuse, R52 ;  /* 0x0000003434317220 */ /* 0x040fe20000400000 */
[----:B------:R-:W-:Y:S01]  /*179f0*/  FSETP.GE.AND P3, PT, |R52|, 1.0029599666595458984, PT ;  /* 0x3f8060fe3400780b */ /* 0x000fe20003f66200 */
[----:B------:R-:W-:-:S03]  /*17a00*/  FMUL R44, R47, R44 ;  /* 0x0000002c2f2c7220 */ /* 0x000fc60000400000 */
        /* <DEDUP_REMOVED lines=29> */
[----:B------:R-:W-:Y:S01]  /*17be0*/  FSEL R60, -|R54|, R54, P5 ;  /* 0x00000036363c7208 */ /* 0x000fe20002800300 */
[----:B------:R-:W-:Y:S01]  /*17bf0*/  FFMA R56, R53, R50, R56 ;  /* 0x0000003235387223 */ /* 0x000fe20000000038 */
[----:B------:R-:W-:-:S03]  /*17c00*/  FSEL R50, -|R52|, R52, P3 ;  /* 0x0000003434327208 */ /* 0x000fc60001800300 */
[----:B------:R-:W-:Y:S01]  /*17c10*/  FFMA R56, R53, R56, R57 ;  /* 0x0000003835387223 */ /* 0x000fe20000000039 */
[----:B------:R-:W-:Y:S01]  /*17c20*/  FSEL R57, R168, 0.11284004896879196167, P5 ;  /* 0x3de718afa8397808 */ /* 0x000fe20002800000 */
        /* <DEDUP_REMOVED lines=30> */
[----:B------:R-:W-:Y:S01]  /*17e10*/  FSEL R58, R166, 0.12837915122509002686, P3 ;  /* 0x3e0375d3a63a7808 */ /* 0x000fe20001800000 */
[----:B-1----:R-:W-:-:S04]  /*17e20*/  @P5 FADD R59, -R59, 1 ;  /* 0x3f8000003b3b5421 */ /* 0x002fc80000000100 */
[----:B------:R-:W-:Y:S01]  /*17e30*/  FFMA R56, R56, R57, R58 ;  /* 0x0000003938387223 */ /* 0x000fe2000000003a */
        /* <DEDUP_REMOVED lines=21> */
[----:B------:R-:W-:Y:S01]  /*17f90*/  FFMA R56, R56, R59, R59 ;  /* 0x0000003b38387223 */ /* 0x000fe2000000003b */
[----:B------:R-:W-:-:S03]  /*17fa0*/  FSEL R59, -|R57|, R57, P5 ;  /* 0x00000039393b7208 */ /* 0x000fc60002800300 */
[----:B------:R-:W1:Y:S02]  /*17fb0*/  @P3 MUFU.EX2 R60, R56 ;  /* 0x00000038003c3308 */ /* 0x000e640000000800 */
[----:B------:R-:W-:-:S06]  /*17fc0*/  FFMA R58, R58, R59, R59 ;  /* 0x0000003b3a3a7223 */ /* 0x000fcc000000003b */
[----:B------:R-:W2:Y:S01]  /*17fd0*/  @P5 MUFU.EX2 R59, R58 ;  /* 0x0000003a003b5308 */ /* 0x000ea20000000800 */
[----:B-1----:R-:W-:-:S05]  /*17fe0*/  @P3 FADD R60, -R60, 1 ;  /* 0x3f8000003c3c3421 */ /* 0x002fca0000000100 */
[----:B------:R-:W-:Y:S01]  /*17ff0*/  @P3 LOP3.LUT R56, R60, 0x80000000, R55, 0xb8, !PT ;  /* 0x800000003c383812 */ /* 0x000fe200078eb837 */
[----:B------:R-:W-:Y:S01]  /*18000*/  FMUL R55, R24, 0.5 ;  /* 0x3f00000018377820 */ /* 0x000fe20000400000 */
[----:B------:R-:W-:Y:S01]  /*18010*/  FADD R24, R25, 1 ;  /* 0x3f80000019187421 */ /* 0x000fe20000000000 */
[----:B------:R-:W-:Y:S01]  /*18020*/  FADD R25, R28, 1 ;  /* 0x3f8000001c197421 */ /* 0x000fe20000000000 */
[----:B--2---:R-:W-:Y:S01]  /*18030*/  @P5 FADD R60, -R59, 1 ;  /* 0x3f8000003b3c5421 */ /* 0x004fe20000000100 */
[----:B------:R-:W-:Y:S01]  /*18040*/  FMUL R28, R33, 0.5 ;  /* 0x3f000000211c7820 */ /* 0x000fe20000400000 */
[----:B------:R-:W-:Y:S01]  /*18050*/  FMUL R24, R24, R55 ;  /* 0x0000003718187220 */ /* 0x000fe20000400000 */
[----:B------:R-:W-:Y:S01]  /*18060*/  FMUL R55, R30, 0.5 ;  /* 0x3f0000001e377820 */ /* 0x000fe20000400000 */
[----:B------:R-:W-:Y:S01]  /*18070*/  FADD R30, R29, 1 ;  /* 0x3f8000001d1e7421 */ /* 0x000fe20000000000 */
[----:B------:R-:W-:Y:S01]  /*18080*/  FMUL R25, R25, R26 ;  /* 0x0000001a19197220 */ /* 0x000fe20000400000 */
[----:B------:R-:W-:Y:S01]  /*18090*/  FMUL R26, R31, 0.5 ;  /* 0x3f0000001f1a7820 */ /* 0x000fe20000400000 */
[----:B------:R-:W-:Y:S01]  /*180a0*/  FADD R31, R34, 1 ;  /* 0x3f800000221f7421 */ /* 0x000fe20000000000 */
[----:B------:R-:W-:Y:S01]  /*180b0*/  FMUL R30, R30, R27 ;  /* 0x0000001b1e1e7220 */ /* 0x000fe20000400000 */
[----:B------:R-:W-:Y:S01]  /*180c0*/  @P5 LOP3.LUT R58, R60, 0x80000000, R57, 0xb8, !PT ;  /* 0x800000003c3a5812 */ /* 0x000fe200078eb839 */
[----:B------:R-:W-:Y:S01]  /*180d0*/  FMUL R27, R32, R55 ;  /* 0x00000037201b7220 */ /* 0x000fe20000400000 */
[----:B------:R-:W-:Y:S01]  /*180e0*/  FMUL R29, R40, 0.5 ;  /* 0x3f000000281d7820 */ /* 0x000fe20000400000 */
[----:B------:R-:W-:Y:S01]  /*180f0*/  FMUL R32, R43, 0.5 ;  /* 0x3f0000002b207820 */ /* 0x000fe20000400000 */
[----:B------:R-:W-:Y:S01]  /*18100*/  FMUL R31, R31, R26 ;  /* 0x0000001a1f1f7220 */ /* 0x000fe20000400000 */
[----:B------:R-:W-:Y:S01]  /*18110*/  FADD R33, R41, 1 ;  /* 0x3f80000029217421 */ /* 0x000fe20000000000 */
[----:B------:R-:W-:Y:S01]  /*18120*/  FMUL R26, R37, R28 ;  /* 0x0000001c251a7220 */ /* 0x000fe20000400000 */
[----:B------:R-:W-:Y:S01]  /*18130*/  FMUL R42, R42, R29 ;  /* 0x0000001d2a2a7220 */ /* 0x000fe20000400000 */
[----:B------:R-:W-:Y:S01]  /*18140*/  FMUL R28, R39, R36 ;  /* 0x00000024271c7220 */ /* 0x000fe20000400000 */
[----:B------:R-:W-:Y:S01]  /*18150*/  FMUL R45, R45, R32 ;  /* 0x000000202d2d7220 */ /* 0x000fe20000400000 */
[----:B------:R-:W-:Y:S01]  /*18160*/  FMUL R37, R52, 0.5 ;  /* 0x3f00000034257820 */ /* 0x000fe20000400000 */
[----:B------:R-:W-:Y:S01]  /*18170*/  FMUL R29, R54, 0.5 ;  /* 0x3f000000361d7820 */ /* 0x000fe20000400000 */
[----:B------:R-:W-:Y:S01]  /*18180*/  FADD R56, R56, 1 ;  /* 0x3f80000038387421 */ /* 0x000fe20000000000 */
[----:B------:R-:W-:Y:S01]  /*18190*/  FADD R58, R58, 1 ;  /* 0x3f8000003a3a7421 */ /* 0x000fe20000000000 */
[----:B------:R-:W-:Y:S01]  /*181a0*/  FMUL R39, R48, 0.5 ;  /* 0x3f00000030277820 */ /* 0x000fe20000400000 */
[----:B------:R-:W-:Y:S01]  /*181b0*/  FMUL R32, R51, 0.5 ;  /* 0x3f00000033207820 */ /* 0x000fe20000400000 */
[----:B------:R-:W-:Y:S01]  /*181c0*/  FMUL R33, R33, R38 ;  /* 0x0000002621217220 */ /* 0x000fe20000400000 */
[----:B------:R-:W-:Y:S01]  /*181d0*/  FMUL R37, R56, R37 ;  /* 0x0000002538257220 */ /* 0x000fe20000400000 */
[----:B------:R-:W-:Y:S01]  /*181e0*/  FMUL R58, R58, R29 ;  /* 0x0000001d3a3a7220 */ /* 0x000fe20000400000 */
[----:B------:R-:W-:Y:S01]  /*181f0*/  FMUL R39, R50, R39 ;  /* 0x0000002732277220 */ /* 0x000fe20000400000 */
[----:B------:R-:W-:Y:S01]  /*18200*/  FMUL R32, R53, R32 ;  /* 0x0000002035207220 */ /* 0x000fe20000400000 */
[----:B------:R-:W-:-:S02]  /*18210*/  F2FP.BF16.F32.PACK_AB R29, R25, R24 ;  /* 0x00000018191d723e */ /* 0x000fc400000010ff */
[----:B------:R-:W-:Y:S02]  /*18220*/  F2FP.BF16.F32.PACK_AB R24, R33, R28 ;  /* 0x0000001c2118723e */ /* 0x000fe400000010ff */
[----:B------:R-:W-:Y:S02]  /*18230*/  F2FP.BF16.F32.PACK_AB R30, R27, R30 ;  /* 0x0000001e1b1e723e */ /* 0x000fe400000010ff */
[----:B------:R-:W-:Y:S02]  /*18240*/  F2FP.BF16.F32.PACK_AB R31, R26, R31 ;  /* 0x0000001f1a1f723e */ /* 0x000fe400000010ff */
        /* <DEDUP_REMOVED lines=23> */
.L_x_124:
[----:B------:R-:W-:Y:S05]  /*183c0*/  BSYNC B0 ;  /* 0x0000000000007941 */ /* 0x000fea0003800000 */
.L_x_123:
[----:B------:R-:W-:Y:S06]  /*183d0*/  BAR.SYNC.DEFER_BLOCKING 0x1, 0x100 ;  /* 0x0044000000007b1d */ /* 0x000fec0000010000 */
[----:B------:R-:W-:Y:S04]  /*183e0*/  BSSY B0, `(.L_x_125) ;  /* 0x0000009000007945 */ /* 0x000fe80003800000 */
[----:B------:R-:W-:Y:S05]  /*183f0*/  @P0 BRA `(.L_x_126) ;  /* 0x00000000001c0947 */ /* 0x000fea0003800000 */
[----:B------:R-:W-:-:S13]  /*18400*/  ISETP.NE.AND P3, PT, R22, 0x3, PT ;  /* 0x000000031600780c */ /* 0x000fda0003f65270 */
[----:B------:R-:W-:Y:S05]  /*18410*/  @!P3 BRA `(.L_x_127) ;  /* 0x000000000004b947 */ /* 0x000fea0003800000 */
[----:B------:R-:W-:Y:S01]  /*18420*/  BPT.TRAP 0x1 ;  /* 0x000000040000795c */ /* 0x000fe20000300000 */
.L_x_127:
[----:B------:R-:W-:-:S04]  /*18430*/  ULEA UR4, UR5, UR49, 0x3 ;  /* 0x0000003105047291 */ /* 0x000fc8000f8e183f */
[----:B------:R-:W-:-:S04]  /*18440*/  UIADD3 UR4, UR4, 0x50, URZ ;  /* 0x0000005004047890 */ /* 0x000fc8000fffe03f */
[----:B------:R-:W-:-:S09]  /*18450*/  UPRMT UR4, UR48, 0x654, UR4 ;  /* 0x0000065430047896 */ /* 0x000fd20008000004 */
[----:B------:R-:W-:Y:S03]  /*18460*/  SYNCS.ARRIVE.TRANS64.RED.A1T0 RZ, [UR4], RZ ;  /* 0x000000ffffff79a7 */ /* 0x000fe60008100404 */
.L_x_126:
[----:B------:R-:W-:Y:S05]  /*18470*/  BSYNC B0 ;  /* 0x0000000000007941 */ /* 0x000fea0003800000 */
.L_x_125:
        /* <DEDUP_REMOVED lines=8> */
.L_x_130:
[C---:B-1----:R-:W-:Y:S01]  /*18500*/  LEA R24, R0.reuse, UR49, 0x3 ;  /* 0x0000003100187c11 */ /* 0x042fe2000f8e18ff */
[----:B------:R-:W-:Y:S01]  /*18510*/  VIADD R26, R0, 0x1 ;  /* 0x00000001001a7836 */ /* 0x000fe20000000000 */
[----:B------:R-:W-:Y:S01]  /*18520*/  SHF.L.U32 R25, R6, 0x1f, RZ ;  /* 0x0000001f06197819 */ /* 0x000fe200000006ff */
[----:B------:R-:W-:Y:S03]  /*18530*/  BSSY B1, `(.L_x_131) ;  /* 0x0000005000017945 */ /* 0x000fe60003800000 */
[----:B------:R-:W1:Y:S01]  /*18540*/  SYNCS.PHASECHK.TRANS64.TRYWAIT P5, [R24+URZ+0x30], R25 ;  /* 0x00003019180075a7 */ /* 0x000e6200080a017f */
[----:B------:R-:W-:-:S04]  /*18550*/  ISETP.NE.AND P3, PT, R26, 0x4, PT ;  /* 0x000000041a00780c */ /* 0x000fc80003f65270 */
[----:B------:R-:W-:Y:S01]  /*18560*/  SEL R47, RZ, 0x1, P3 ;  /* 0x00000001ff2f7807 */ /* 0x000fe20001800000 */
[----:B-1----:R-:W-:Y:S08]  /*18570*/  @!P5 BRA `(.L_x_132) ;  /* 0x0000016800c0d947 */ /* 0x002ff00003800000 */
.L_x_380:
[----:B------:R-:W-:Y:S05]  /*18580*/  BSYNC B1 ;  /* 0x0000000000017941 */ /* 0x000fea0003800000 */
.L_x_131:
[----:B------:R-:W-:Y:S05]  /*18590*/  @P4 BRA `(.L_x_133) ;  /* 0x0000000000944947 */ /* 0x000fea0003800000 */
[----:B------:R-:W-:Y:S01]  /*185a0*/  LEA R29, R0, R157, 0xd ;  /* 0x0000009d001d7211 */ /* 0x000fe200078e68ff */
[----:B------:R-:W-:Y:S05]  /*185b0*/  WARPSYNC.ALL ;  /* 0x0000000000007948 */ /* 0x000fea0003800000 */
[----:B------:R-:W-:Y:S01]  /*185c0*/  LEA R12, R156, R29, 0x1 ;  /* 0x0000001d9c0c7211 */ /* 0x000fe200078e08ff */
[----:B------:R-:W2:Y:S05]  /*185d0*/  LDSM.16.M88.4 R8, [R29] ;  /* 0x000000001d08783b */ /* 0x000eaa0000000200 */
[----:B------:R-:W3:Y:S01]  /*185e0*/  LDSM.16.M88.4 R12, [R12] ;  /* 0x000000000c0c783b */ /* 0x000ee20000000200 */
[----:B--2---:R-:W-:Y:S01]  /*185f0*/  SHF.L.U32 R21, R9, 0x10, RZ ;  /* 0x0000001009157819 */ /* 0x004fe200000006ff */
[----:B------:R-:W-:Y:S01]  /*18600*/  IMAD.U32 R27, R11, 0x10000, RZ ;  /* 0x000100000b1b7824 */ /* 0x000fe200078e00ff */
[C---:B------:R-:W-:Y:S01]  /*18610*/  LOP3.LUT R5, R8.reuse, 0xffff0000, RZ, 0xc0, !PT ;  /* 0xffff000008057812 */ /* 0x040fe200078ec0ff */
[----:B------:R-:W-:Y:S01]  /*18620*/  IMAD.U32 R3, R8, 0x10000, RZ ;  /* 0x0001000008037824 */ /* 0x000fe200078e00ff */
[----:B------:R-:W-:Y:S01]  /*18630*/  LOP3.LUT R9, R9, 0xffff0000, RZ, 0xc0, !PT ;  /* 0xffff000009097812 */ /* 0x000fe200078ec0ff */
[----:B---3--:R-:W-:Y:S01]  /*18640*/  IMAD.U32 R39, R14, 0x10000, RZ ;  /* 0x000100000e277824 */ /* 0x008fe200078e00ff */
[----:B------:R-:W-:Y:S01]  /*18650*/  LOP3.LUT R11, R11, 0xffff0000, RZ, 0xc0, !PT ;  /* 0xffff00000b0b7812 */ /* 0x000fe200078ec0ff */
[----:B------:R-:W-:Y:S01]  /*18660*/  FMUL R21, R16, R21 ;  /* 0x0000001510157220 */ /* 0x000fe20000400000 */
[----:B------:R-:W-:Y:S01]  /*18670*/  SHF.L.U32 R19, R10, 0x10, RZ ;  /* 0x000000100a137819 */ /* 0x000fe200000006ff */
[----:B------:R-:W-:Y:S01]  /*18680*/  FMUL R20, R16, R9 ;  /* 0x0000000910147220 */ /* 0x000fe20000400000 */
[----:B-1----:R-:W-:-:S02]  /*18690*/  LOP3.LUT R25, R10, 0xffff0000, RZ, 0xc0, !PT ;  /* 0xffff00000a197812 */ /* 0x002fc400078ec0ff */
[----:B------:R-:W-:Y:S01]  /*186a0*/  SHF.L.U32 R29, R12, 0x10, RZ ;  /* 0x000000100c1d7819 */ /* 0x000fe200000006ff */
[----:B------:R-:W-:Y:S01]  /*186b0*/  FMUL R19, R16, R19 ;  /* 0x0000001310137220 */ /* 0x000fe20000400000 */
[----:B------:R-:W-:Y:S01]  /*186c0*/  LOP3.LUT R31, R12, 0xffff0000, RZ, 0xc0, !PT ;  /* 0xffff00000c1f7812 */ /* 0x000fe200078ec0ff */
[C---:B------:R-:W-:Y:S01]  /*186d0*/  FMUL R12, R16.reuse, R5 ;  /* 0x00000005100c7220 */ /* 0x040fe20000400000 */
[C---:B------:R-:W-:Y:S01]  /*186e0*/  SHF.L.U32 R33, R13.reuse, 0x10, RZ ;  /* 0x000000100d217819 */ /* 0x040fe200000006ff */
[C---:B------:R-:W-:Y:S01]  /*186f0*/  FMUL R18, R16.reuse, R25 ;  /* 0x0000001910127220 */ /* 0x040fe20000400000 */
[----:B------:R-:W-:Y:S01]  /*18700*/  LOP3.LUT R37, R13, 0xffff0000, RZ, 0xc0, !PT ;  /* 0xffff00000d257812 */ /* 0x000fe200078ec0ff */
        /* <DEDUP_REMOVED lines=14> */
.L_x_133:
[----:B------:R-:W-:Y:S02]  /*187f0*/  LOP3.LUT R6, R6, R47, RZ, 0x3c, !PT ;  /* 0x0000002f06067212 */ /* 0x000fe400078e3cff */
[----:B------:R-:W-:-:S07]  /*18800*/  SEL R0, R26, RZ, P3 ;  /* 0x000000ff1a007207 */ /* 0x000fce0001800000 */
.L_x_129:
[----:B------:R-:W-:Y:S05]  /*18810*/  BSYNC B0 ;  /* 0x0000000000007941 */ /* 0x000fea0003800000 */
.L_x_128:
[C---:B------:R-:W-:Y:S01]  /*18820*/  FFMA R74, R17.reuse, R74, R21 ;  /* 0x0000004a114a7223 */ /* 0x040fe20000000015 */
[C---:B------:R-:W-:Y:S01]  /*18830*/  FFMA R75, R17.reuse, R75, R20 ;  /* 0x0000004b114b7223 */ /* 0x040fe20000000014 */
[C---:B------:R-:W-:Y:S01]  /*18840*/  FFMA R76, R17.reuse, R76, R19 ;  /* 0x0000004c114c7223 */ /* 0x040fe20000000013 */
[----:B------:R-:W-:Y:S01]  /*18850*/  FFMA R77, R17, R77, R18 ;  /* 0x0000004d114d7223 */ /* 0x000fe20000000012 */
[----:B-1----:R-:W-:Y:S01]  /*18860*/  FMUL R30, R74, 0.70710676908493041992 ;  /* 0x3f3504f34a1e7820 */ /* 0x002fe20000400000 */
[----:B------:R-:W-:Y:S01]  /*18870*/  FMUL R39, R75, 0.70710676908493041992 ;  /* 0x3f3504f34b277820 */ /* 0x000fe20000400000 */
[----:B------:R-:W-:Y:S01]  /*18880*/  FFMA R78, R17, R78, R15 ;  /* 0x0000004e114e7223 */ /* 0x000fe2000000000f */
[----:B------:R-:W-:Y:S01]  /*18890*/  FMUL R40, R77, 0.70710676908493041992 ;  /* 0x3f3504f34d287820 */ /* 0x000fe20000400000 */
[C---:B------:R-:W-:Y:S01]  /*188a0*/  FMUL R24, R30.reuse, R30 ;  /* 0x0000001e1e187220 */ /* 0x040fe20000400000 */
[C---:B------:R-:W-:Y:S01]  /*188b0*/  FSETP.GE.AND P3, PT, |R30|.reuse, 1.0029599666595458984, PT ;  /* 0x3f8060fe1e00780b */ /* 0x040fe20003f66200 */
[C---:B------:R-:W-:Y:S01]  /*188c0*/  FMUL R26, R39.reuse, R39 ;  /* 0x00000027271a7220 */ /* 0x040fe20000400000 */
[----:B------:R-:W-:Y:S01]  /*188d0*/  FSETP.GE.AND P5, PT, |R39|, 1.0029599666595458984, PT ;  /* 0x3f8060fe2700780b */ /* 0x000fe20003fa6200 */
[C---:B------:R-:W-:Y:S01]  /*188e0*/  FFMA R79, R17.reuse, R79, R14 ;  /* 0x0000004f114f7223 */ /* 0x040fe2000000000e */
[----:B------:R-:W-:Y:S01]  /*188f0*/  FSEL R24, |R30|, R24, P3 ;  /* 0x000000181e187208 */ /* 0x000fe20001800200 */
[C---:B------:R-:W-:Y:S01]  /*18900*/  FFMA R80, R17.reuse, R80, R11 ;  /* 0x0000005011507223 */ /* 0x040fe2000000000b */
[----:B------:R-:W-:Y:S01]  /*18910*/  FSEL R25, R172, 8.4834944573231041431e-05, P3 ;  /* 0x38b1e96aac197808 */ /* 0x000fe20001800000 */
[----:B------:R-:W-:Y:S01]  /*18920*/  FFMA R81, R17, R81, R10 ;  /* 0x0000005111517223 */ /* 0x000fe2000000000a */
[----:B------:R-:W-:Y:S01]  /*18930*/  FSEL R27, -R171, -0.00082130916416645050049, P3 ;  /* 0xba574d20ab1b7808 */ /* 0x000fe20001800100 */
[C---:B------:R-:W-:Y:S01]  /*18940*/  FFMA R82, R17.reuse, R82, R9 ;  /* 0x0000005211527223 */ /* 0x040fe20000000009 */
[----:B------:R-:W-:Y:S01]  /*18950*/  FSEL R29, R170, 0.0052134888246655464172, P3 ;  /* 0x3baad5eaaa1d7808 */ /* 0x000fe20001800000 */
[----:B------:R-:W-:Y:S01]  /*18960*/  FFMA R83, R17, R83, R8 ;  /* 0x0000005311537223 */ /* 0x000fe20000000008 */
[----:B------:R-:W-:Y:S01]  /*18970*/  FSEL R26, |R39|, R26, P5 ;  /* 0x0000001a271a7208 */ /* 0x000fe20002800200 */
[----:B------:R-:W-:Y:S01]  /*18980*/  FFMA R25, R24, R25, R27 ;  /* 0x0000001918197223 */ /* 0x000fe2000000001b */
[----:B------:R-:W-:Y:S01]  /*18990*/  FSEL R31, R172, 8.4834944573231041431e-05, P5 ;  /* 0x38b1e96aac1f7808 */ /* 0x000fe20002800000 */
[----:B------:R-:W-:Y:S01]  /*189a0*/  FFMA R84, R17, R84, R5 ;  /* 0x0000005411547223 */ /* 0x000fe20000000005 */
[----:B------:R-:W-:Y:S01]  /*189b0*/  FSEL R33, -R171, -0.00082130916416645050049, P5 ;  /* 0xba574d20ab217808 */ /* 0x000fe20002800100 */
[----:B------:R-:W-:Y:S01]  /*189c0*/  FFMA R25, R24, R25, R29 ;  /* 0x0000001918197223 */ /* 0x000fe2000000001d */
[----:B------:R-:W-:Y:S01]  /*189d0*/  FSEL R27, -R169, -0.026868773624300956726, P3 ;  /* 0xbcdc1be7a91b7808 */ /* 0x000fe20001800100 */
[----:B------:R-:W-:Y:S01]  /*189e0*/  FFMA R85, R17, R85, R4 ;  /* 0x0000005511557223 */ /* 0x000fe20000000004 */
[----:B------:R-:W-:Y:S01]  /*189f0*/  FSEL R37, R170, 0.0052134888246655464172, P5 ;  /* 0x3baad5eaaa257808 */ /* 0x000fe20002800000 */
[----:B------:R-:W-:Y:S01]  /*18a00*/  FFMA R31, R26, R31, R33 ;  /* 0x0000001f1a1f7223 */ /* 0x000fe20000000021 */
[----:B------:R-:W-:Y:S01]  /*18a10*/  FSEL R29, R168, 0.11284004896879196167, P3 ;  /* 0x3de718afa81d7808 */ /* 0x000fe20001800000 */
[----:B------:R-:W-:Y:S01]  /*18a20*/  FFMA R25, R24, R25, R27 ;  /* 0x0000001918197223 */ /* 0x000fe2000000001b */
[----:B------:R-:W-:Y:S01]  /*18a30*/  FSEL R33, -R169, -0.026868773624300956726, P5 ;  /* 0xbcdc1be7a9217808 */ /* 0x000fe20002800100 */
[----:B------:R-:W-:Y:S01]  /*18a40*/  FFMA R31, R26, R31, R37 ;  /* 0x0000001f1a1f7223 */ /* 0x000fe20000000025 */
[C---:B------:R-:W-:Y:S01]  /*18a50*/  FSEL R27, R167.reuse, -0.37612664699554443359, P3 ;  /* 0xbec093aca71b7808 */ /* 0x040fe20001800000 */
[----:B------:R-:W-:Y:S01]  /*18a60*/  FFMA R25, R24, R25, R29 ;  /* 0x0000001918197223 */ /* 0x000fe2000000001d */
[----:B------:R-:W-:Y:S01]  /*18a70*/  FSEL R37, R168, 0.11284004896879196167, P5 ;  /* 0x3de718afa8257808 */ /* 0x000fe20002800000 */
[----:B------:R-:W-:Y:S01]  /*18a80*/  FFMA R31, R26, R31, R33 ;  /* 0x0000001f1a1f7223 */ /* 0x000fe20000000021 */
[----:B------:R-:W-:Y:S01]  /*18a90*/  FSEL R29, R166, 0.12837915122509002686, P3 ;  /* 0x3e0375d3a61d7808 */ /* 0x000fe20001800000 */
[----:B------:R-:W-:Y:S01]  /*18aa0*/  FFMA R25, R24, R25, R27 ;  /* 0x0000001918197223 */ /* 0x000fe2000000001b */
[----:B------:R-:W-:Y:S01]  /*18ab0*/  FSEL R33, R167, -0.37612664699554443359, P5 ;  /* 0xbec093aca7217808 */ /* 0x000fe20002800000 */
[----:B------:R-:W-:Y:S01]  /*18ac0*/  FFMA R31, R26, R31, R37 ;  /* 0x0000001f1a1f7223 */ /* 0x000fe20000000025 */
[----:B------:R-:W-:Y:S01]  /*18ad0*/  FSEL R27, -|R30|, R30, P3 ;  /* 0x0000001e1e1b7208 */ /* 0x000fe20001800300 */
[----:B------:R-:W-:Y:S01]  /*18ae0*/  FFMA R24, R24, R25, R29 ;  /* 0x0000001918187223 */ /* 0x000fe2000000001d */
[----:B------:R-:W-:Y:S01]  /*18af0*/  FSEL R28, R166, 0.12837915122509002686, P5 ;  /* 0x3e0375d3a61c7808 */ /* 0x000fe20002800000 */
[----:B------:R-:W-:Y:S01]  /*18b00*/  FFMA R31, R26, R31, R33 ;  /* 0x0000001f1a1f7223 */ /* 0x000fe20000000021 */
[----:B------:R-:W-:Y:S01]  /*18b10*/  FSEL R25, -|R39|, R39, P5 ;  /* 0x0000002727197208 */ /* 0x000fe20002800300 */
[----:B------:R-:W-:Y:S01]  /*18b20*/  FFMA R24, R24, R27, R27 ;  /* 0x0000001b18187223 */ /* 0x000fe2000000001b */
[----:B------:R-:W-:Y:S01]  /*18b30*/  FMUL R29, R40, R40 ;  /* 0x00000028281d7220 */ /* 0x000fe20000400000 */
[----:B------:R-:W-:Y:S01]  /*18b40*/  FFMA R28, R26, R31, R28 ;  /* 0x0000001f1a1c7223 */ /* 0x000fe2000000001c */
[C---:B------:R-:W-:Y:S01]  /*18b50*/  FFMA R86, R17.reuse, R86, R3 ;  /* 0x0000005611567223 */ /* 0x040fe20000000003 */
[----:B------:R-:W1:Y:S01]  /*18b60*/  @P3 MUFU.EX2 R26, R24 ;  /* 0x00000018001a3308 */ /* 0x000e620000000800 */
[C---:B------:R-:W-:Y:S01]  /*18b70*/  FFMA R87, R17.reuse, R87, R2 ;  /* 0x0000005711577223 */ /* 0x040fe20000000002 */
[----:B------:R-:W-:Y:S01]  /*18b80*/  FFMA R25, R28, R25, R25 ;  /* 0x000000191c197223 */ /* 0x000fe20000000019 */
[C---:B------:R-:W-:Y:S01]  /*18b90*/  FFMA R73, R17.reuse, R73, R12 ;  /* 0x0000004911497223 */ /* 0x040fe2000000000c */
[----:B------:R-:W-:Y:S01]  /*18ba0*/  FFMA R72, R17, R72, R13 ;  /* 0x0000004811487223 */ /* 0x000fe2000000000d */
[----:B------:R-:W-:Y:S01]  /*18bb0*/  FMUL R77, R77, 0.5 ;  /* 0x3f0000004d4d7820 */ /* 0x000fe20000400000 */
[----:B------:R-:W-:Y:S05]  /*18bc0*/  WARPSYNC.ALL ;  /* 0x0000000000007948 */ /* 0x000fea0003800000 */
[----:B------:R-:W2:Y:S01]  /*18bd0*/  @P5 MUFU.EX2 R28, R25 ;  /* 0x00000019001c5308 */ /* 0x000ea20000000800 */
[----:B------:R-:W-:Y:S01]  /*18be0*/  BSSY B0, `(.L_x_134) ;  /* 0x0000181000007945 */ /* 0x000fe20003800000 */
[----:B-1----:R-:W-:Y:S01]  /*18bf0*/  @P3 FADD R27, -R26, 1 ;  /* 0x3f8000001a1b3421 */ /* 0x002fe20000000100 */
[C---:B------:R-:W-:Y:S01]  /*18c00*/  FMUL R26, R76.reuse, 0.70710676908493041992 ;  /* 0x3f3504f34c1a7820 */ /* 0x040fe20000400000 */
[----:B------:R-:W-:-:S03]  /*18c10*/  FMUL R76, R76, 0.5 ;  /* 0x3f0000004c4c7820 */ /* 0x000fc60000400000 */
[----:B------:R-:W-:Y:S01]  /*18c20*/  @P3 LOP3.LUT R24, R27, 0x80000000, R30, 0xb8, !PT ;  /* 0x800000001b183812 */ /* 0x000fe200078eb81e */
[C---:B------:R-:W-:Y:S01]  /*18c30*/  FMUL R27, R26.reuse, R26 ;  /* 0x0000001a1a1b7220 */ /* 0x040fe20000400000 */
[----:B------:R-:W-:-:S03]  /*18c40*/  FSETP.GE.AND P3, PT, |R26|, 1.0029599666595458984, PT ;  /* 0x3f8060fe1a00780b */ /* 0x000fc60003f66200 */
[----:B------:R-:W-:Y:S01]  /*18c50*/  FADD R24, R24, 1 ;  /* 0x3f80000018187421 */ /* 0x000fe20000000000 */
[----:B--2---:R-:W-:Y:S01]  /*18c60*/  @P5 FADD R28, -R28, 1 ;  /* 0x3f8000001c1c5421 */ /* 0x004fe20000000100 */
[----:B------:R-:W-:Y:S02]  /*18c70*/  FSEL R27, |R26|, R27, P3 ;  /* 0x0000001b1a1b7208 */ /* 0x000fe40001800200 */
[----:B------:R-:W-:Y:S02]  /*18c80*/  FSEL R30, -R171, -0.00082130916416645050049, P3 ;  /* 0xba574d20ab1e7808 */ /* 0x000fe40001800100 */
[----:B------:R-:W-:Y:S02]  /*18c90*/  @P5 LOP3.LUT R25, R28, 0x80000000, R39, 0xb8, !PT ;  /* 0x800000001c195812 */ /* 0x000fe400078eb827 */
[----:B------:R-:W-:Y:S02]  /*18ca0*/  FSEL R28, R172, 8.4834944573231041431e-05, P3 ;  /* 0x38b1e96aac1c7808 */ /* 0x000fe40001800000 */
[----:B------:R-:W-:Y:S01]  /*18cb0*/  FSETP.GE.AND P5, PT, |R40|, 1.0029599666595458984, PT ;  /* 0x3f8060fe2800780b */ /* 0x000fe20003fa6200 */
[----:B------:R-:W-:Y:S01]  /*18cc0*/  FADD R25, R25, 1 ;  /* 0x3f80000019197421 */ /* 0x000fe20000000000 */
[----:B------:R-:W-:Y:S01]  /*18cd0*/  FSEL R32, -R169, -0.026868773624300956726, P3 ;  /* 0xbcdc1be7a9207808 */ /* 0x000fe20001800100 */
[----:B------:R-:W-:Y:S01]  /*18ce0*/  FFMA R28, R27, R28, R30 ;  /* 0x0000001c1b1c7223 */ /* 0x000fe2000000001e */
[----:B------:R-:W-:-:S02]  /*18cf0*/  FSEL R30, R170, 0.0052134888246655464172, P3 ;  /* 0x3baad5eaaa1e7808 */ /* 0x000fc40001800000 */
[----:B------:R-:W-:Y:S02]  /*18d00*/  FSEL R31, |R40|, R29, P5 ;  /* 0x0000001d281f7208 */ /* 0x000fe40002800200 */
[----:B------:R-:W-:Y:S01]  /*18d10*/  FSEL R34, R172, 8.4834944573231041431e-05, P5 ;  /* 0x38b1e96aac227808 */ /* 0x000fe20002800000 */
[----:B------:R-:W-:Y:S01]  /*18d20*/  FFMA R28, R27, R28, R30 ;  /* 0x0000001c1b1c7223 */ /* 0x000fe2000000001e */
[----:B------:R-:W-:Y:S02]  /*18d30*/  FSEL R36, -R171, -0.00082130916416645050049, P5 ;  /* 0xba574d20ab247808 */ /* 0x000fe40002800100 */
[----:B------:R-:W-:Y:S01]  /*18d40*/  FSEL R38, R170, 0.0052134888246655464172, P5 ;  /* 0x3baad5eaaa267808 */ /* 0x000fe20002800000 */
[----:B------:R-:W-:Y:S01]  /*18d50*/  FFMA R28, R27, R28, R32 ;  /* 0x0000001c1b1c7223 */ /* 0x000fe20000000020 */
[----:B------:R-:W-:Y:S01]  /*18d60*/  FSEL R30, R168, 0.11284004896879196167, P3 ;  /* 0x3de718afa81e7808 */ /* 0x000fe20001800000 */
[----:B------:R-:W-:Y:S01]  /*18d70*/  FFMA R34, R31, R34, R36 ;  /* 0x000000221f227223 */ /* 0x000fe20000000024 */
[----:B------:R-:W-:-:S02]  /*18d80*/  FSEL R36, -R169, -0.026868773624300956726, P5 ;  /* 0xbcdc1be7a9247808 */ /* 0x000fc40002800100 */
[----:B------:R-:W-:Y:S01]  /*18d90*/  FSEL R32, R167, -0.37612664699554443359, P3 ;  /* 0xbec093aca7207808 */ /* 0x000fe20001800000 */
[----:B------:R-:W-:Y:S01]  /*18da0*/  FFMA R34, R31, R34, R38 ;  /* 0x000000221f227223 */ /* 0x000fe20000000026 */
[----:B------:R-:W-:Y:S01]  /*18db0*/  FFMA R28, R27, R28, R30 ;  /* 0x0000001c1b1c7223 */ /* 0x000fe2000000001e */
[----:B------:R-:W-:Y:S02]  /*18dc0*/  FSEL R38, R168, 0.11284004896879196167, P5 ;  /* 0x3de718afa8267808 */ /* 0x000fe40002800000 */
        /* <DEDUP_REMOVED lines=8> */
[C---:B------:R-:W-:Y:S01]  /*18e50*/  FFMA R32, R31.reuse, R34, R32 ;  /* 0x000000221f207223 */ /* 0x040fe20000000020 */
[----:B------:R-:W-:Y:S01]  /*18e60*/  FSEL R33, -|R40|, R40, P5 ;  /* 0x0000002828217208 */ /* 0x000fe20002800300 */
[----:B------:R-:W-:Y:S01]  /*18e70*/  FFMA R29, R28, R29, R29 ;  /* 0x0000001d1c1d7223 */ /* 0x000fe2000000001d */
[----:B------:R-:W-:Y:S01]  /*18e80*/  FMUL R30, R78, 0.70710676908493041992 ;  /* 0x3f3504f34e1e7820 */ /* 0x000fe20000400000 */
[----:B------:R-:W-:-:S02]  /*18e90*/  FFMA R32, R31, R32, R27 ;  /* 0x000000201f207223 */ /* 0x000fc4000000001b */
[----:B------:R-:W1:Y:S02]  /*18ea0*/  @P3 MUFU.EX2 R27, R29 ;  /* 0x0000001d001b3308 */ /* 0x000e640000000800 */
[----:B------:R-:W-:-:S06]  /*18eb0*/  FFMA R28, R32, R33, R33 ;  /* 0x00000021201c7223 */ /* 0x000fcc0000000021 */
[----:B------:R-:W2:Y:S01]  /*18ec0*/  @P5 MUFU.EX2 R31, R28 ;  /* 0x0000001c001f5308 */ /* 0x000ea20000000800 */
[----:B-1----:R-:W-:-:S05]  /*18ed0*/  @P3 FADD R27, -R27, 1 ;  /* 0x3f8000001b1b3421 */ /* 0x002fca0000000100 */
[----:B------:R-:W-:Y:S01]  /*18ee0*/  @P3 LOP3.LUT R29, R27, 0x80000000, R26, 0xb8, !PT ;  /* 0x800000001b1d3812 */ /* 0x000fe200078eb81a */
[C---:B------:R-:W-:Y:S01]  /*18ef0*/  FMUL R27, R30.reuse, R30 ;  /* 0x0000001e1e1b7220 */ /* 0x040fe20000400000 */
[----:B------:R-:W-:Y:S01]  /*18f00*/  FSETP.GE.AND P3, PT, |R30|, 1.0029599666595458984, PT ;  /* 0x3f8060fe1e00780b */ /* 0x000fe20003f66200 */
[----:B--2---:R-:W-:-:S03]  /*18f10*/  @P5 FADD R31, -R31, 1 ;  /* 0x3f8000001f1f5421 */ /* 0x004fc60000000100 */
[----:B------:R-:W-:Y:S02]  /*18f20*/  FSEL R27, |R30|, R27, P3 ;  /* 0x0000001b1e1b7208 */ /* 0x000fe40001800200 */
[----:B------:R-:W-:Y:S01]  /*18f30*/  @P5 LOP3.LUT R28, R31, 0x80000000, R40, 0xb8, !PT ;  /* 0x800000001f1c5812 */ /* 0x000fe200078eb828 */
[----:B------:R-:W-:Y:S01]  /*18f40*/  FMUL R31, R79, 0.70710676908493041992 ;  /* 0x3f3504f34f1f7820 */ /* 0x000fe20000400000 */
[----:B------:R-:W-:Y:S02]  /*18f50*/  FSEL R26, R172, 8.4834944573231041431e-05, P3 ;  /* 0x38b1e96aac1a7808 */ /* 0x000fe40001800000 */
[----:B------:R-:W-:Y:S01]  /*18f60*/  FSEL R32, -R171, -0.00082130916416645050049, P3 ;  /* 0xba574d20ab207808 */ /* 0x000fe20001800100 */
[C---:B------:R-:W-:Y:S01]  /*18f70*/  FMUL R34, R31.reuse, R31 ;  /* 0x0000001f1f227220 */ /* 0x040fe20000400000 */
[----:B------:R-:W-:Y:S01]  /*18f80*/  FSETP.GE.AND P5, PT, |R31|, 1.0029599666595458984, PT ;  /* 0x3f8060fe1f00780b */ /* 0x000fe20003fa6200 */
[----:B------:R-:W-:Y:S02]  /*18f90*/  FADD R28, R28, 1 ;  /* 0x3f8000001c1c7421 */ /* 0x000fe40000000000 */
[----:B------:R-:W-:Y:S01]  /*18fa0*/  FFMA R26, R27, R26, R32 ;  /* 0x0000001a1b1a7223 */ /* 0x000fe20000000020 */
[----:B------:R-:W-:Y:S01]  /*18fb0*/  FSEL R32, R170, 0.0052134888246655464172, P3 ;  /* 0x3baad5eaaa207808 */ /* 0x000fe20001800000 */
[----:B------:R-:W-:Y:S01]  /*18fc0*/  FMUL R28, R28, R77 ;  /* 0x0000004d1c1c7220 */ /* 0x000fe20000400000 */
[----:B------:R-:W-:-:S02]  /*18fd0*/  FSEL R36, |R31|, R34, P5 ;  /* 0x000000221f247208 */ /* 0x000fc40002800200 */
[----:B------:R-:W-:Y:S01]  /*18fe0*/  FSEL R33, R172, 8.4834944573231041431e-05, P5 ;  /* 0x38b1e96aac217808 */ /* 0x000fe20002800000 */
[----:B------:R-:W-:Y:S01]  /*18ff0*/  FFMA R26, R27, R26, R32 ;  /* 0x0000001a1b1a7223 */ /* 0x000fe20000000020 */
[----:B------:R-:W-:Y:S02]  /*19000*/  FSEL R37, -R171, -0.00082130916416645050049, P5 ;  /* 0xba574d20ab257808 */ /* 0x000fe40002800100 */
[----:B------:R-:W-:Y:S02]  /*19010*/  FSEL R34, -R169, -0.026868773624300956726, P3 ;  /* 0xbcdc1be7a9227808 */ /* 0x000fe40001800100 */
[----:B------:R-:W-:Y:S01]  /*19020*/  FSEL R39, R170, 0.0052134888246655464172, P5 ;  /* 0x3baad5eaaa277808 */ /* 0x000fe20002800000 */
[----:B------:R-:W-:Y:S01]  /*19030*/  FFMA R33, R36, R33, R37 ;  /* 0x0000002124217223 */ /* 0x000fe20000000025 */
[----:B------:R-:W-:Y:S01]  /*19040*/  FSEL R32, R168, 0.11284004896879196167, P3 ;  /* 0x3de718afa8207808 */ /* 0x000fe20001800000 */
[----:B------:R-:W-:Y:S01]  /*19050*/  FFMA R26, R27, R26, R34 ;  /* 0x0000001a1b1a7223 */ /* 0x000fe20000000022 */
[----:B------:R-:W-:Y:S01]  /*19060*/  FSEL R37, -R169, -0.026868773624300956726, P5 ;  /* 0xbcdc1be7a9257808 */ /* 0x000fe20002800100 */
[----:B------:R-:W-:Y:S01]  /*19070*/  FFMA R33, R36, R33, R39 ;  /* 0x0000002124217223 */ /* 0x000fe20000000027 */
[----:B------:R-:W-:Y:S01]  /*19080*/  FSEL R34, R167, -0.37612664699554443359, P3 ;  /* 0xbec093aca7227808 */ /* 0x000fe20001800000 */
[C---:B------:R-:W-:Y:S01]  /*19090*/  FFMA R26, R27.reuse, R26, R32 ;  /* 0x0000001a1b1a7223 */ /* 0x040fe20000000020 */
        /* <DEDUP_REMOVED lines=11> */
[----:B------:R-:W-:-:S02]  /*19150*/  FFMA R26, R26, R33, R33 ;  /* 0x000000211a1a7223 */ /* 0x000fc40000000021 */
[----:B------:R-:W-:Y:S02]  /*19160*/  FFMA R37, R36, R37, R32 ;  /* 0x0000002524257223 */ /* 0x000fe40000000020 */
[----:B------:R-:W1:Y:S02]  /*19170*/  @P3 MUFU.EX2 R32, R26 ;  /* 0x0000001a00203308 */ /* 0x000e640000000800 */
[----:B------:R-:W-:-:S06]  /*19180*/  FFMA R27, R37, R34, R34 ;  /* 0x00000022251b7223 */ /* 0x000fcc0000000022 */
[----:B------:R-:W2:Y:S01]  /*19190*/  @P5 MUFU.EX2 R34, R27 ;  /* 0x0000001b00225308 */ /* 0x000ea20000000800 */
[----:B-1----:R-:W-:Y:S01]  /*191a0*/  @P3 FADD R33, -R32, 1 ;  /* 0x3f80000020213421 */ /* 0x002fe20000000100 */
[C---:B------:R-:W-:Y:S01]  /*191b0*/  FMUL R32, R80.reuse, 0.70710676908493041992 ;  /* 0x3f3504f350207820 */ /* 0x040fe20000400000 */
[----:B------:R-:W-:-:S03]  /*191c0*/  FMUL R80, R80, 0.5 ;  /* 0x3f00000050507820 */ /* 0x000fc60000400000 */
[----:B------:R-:W-:Y:S01]  /*191d0*/  @P3 LOP3.LUT R26, R33, 0x80000000, R30, 0xb8, !PT ;  /* 0x80000000211a3812 */ /* 0x000fe200078eb81e */
[C---:B------:R-:W-:Y:S01]  /*191e0*/  FMUL R37, R32.reuse, R32 ;  /* 0x0000002020257220 */ /* 0x040fe20000400000 */
[----:B------:R-:W-:Y:S01]  /*191f0*/  FSETP.GE.AND P3, PT, |R32|, 1.0029599666595458984, PT ;  /* 0x3f8060fe2000780b */ /* 0x000fe20003f66200 */
[----:B--2---:R-:W-:Y:S01]  /*19200*/  @P5 FADD R34, -R34, 1 ;  /* 0x3f80000022225421 */ /* 0x004fe20000000100 */
[C---:B------:R-:W-:Y:S01]  /*19210*/  FMUL R33, R81.reuse, 0.70710676908493041992 ;  /* 0x3f3504f351217820 */ /* 0x040fe20000400000 */
[----:B------:R-:W-:Y:S01]  /*19220*/  FADD R26, R26, 1 ;  /* 0x3f8000001a1a7421 */ /* 0x000fe20000000000 */
[----:B------:R-:W-:Y:S01]  /*19230*/  FSEL R37, |R32|, R37, P3 ;  /* 0x0000002520257208 */ /* 0x000fe20001800200 */
[----:B------:R-:W-:Y:S01]  /*19240*/  FMUL R81, R81, 0.5 ;  /* 0x3f00000051517820 */ /* 0x000fe20000400000 */
[----:B------:R-:W-:Y:S01]  /*19250*/  @P5 LOP3.LUT R27, R34, 0x80000000, R31, 0xb8, !PT ;  /* 0x80000000221b5812 */ /* 0x000fe200078eb81f */
[----:B------:R-:W-:Y:S01]  /*19260*/  FMUL R36, R33, R33 ;  /* 0x0000002121247220 */ /* 0x000fe20000400000 */
[----:B------:R-:W-:-:S02]  /*19270*/  FSEL R30, R172, 8.4834944573231041431e-05, P3 ;  /* 0x38b1e96aac1e7808 */ /* 0x000fc40001800000 */
[----:B------:R-:W-:Y:S01]  /*19280*/  FSEL R34, -R171, -0.00082130916416645050049, P3 ;  /* 0xba574d20ab227808 */ /* 0x000fe20001800100 */
[----:B------:R-:W-:Y:S01]  /*19290*/  FADD R27, R27, 1 ;  /* 0x3f8000001b1b7421 */ /* 0x000fe20000000000 */
[----:B------:R-:W-:-:S03]  /*192a0*/  FSETP.GE.AND P5, PT, |R33|, 1.0029599666595458984, PT ;  /* 0x3f8060fe2100780b */ /* 0x000fc60003fa6200 */
[----:B------:R-:W-:Y:S01]  /*192b0*/  FFMA R30, R37, R30, R34 ;  /* 0x0000001e251e7223 */ /* 0x000fe20000000022 */
[----:B------:R-:W-:Y:S02]  /*192c0*/  FSEL R34, R170, 0.0052134888246655464172, P3 ;  /* 0x3baad5eaaa227808 */ /* 0x000fe40001800000 */
[----:B------:R-:W-:Y:S02]  /*192d0*/  FSEL R38, |R33|, R36, P5 ;  /* 0x0000002421267208 */ /* 0x000fe40002800200 */
        /* <DEDUP_REMOVED lines=21> */
[----:B------:R-:W-:-:S02]  /*19430*/  FFMA R39, R38, R41, R39 ;  /* 0x0000002926277223 */ /* 0x000fc40000000027 */
[----:B------:R-:W-:Y:S01]  /*19440*/  FFMA R31, R30, R31, R31 ;  /* 0x0000001f1e1f7223 */ /* 0x000fe2000000001f */
[----:B------:R-:W-:Y:S01]  /*19450*/  FSEL R30, -|R33|, R33, P5 ;  /* 0x00000021211e7208 */ /* 0x000fe20002800300 */
[----:B------:R-:W-:Y:S02]  /*19460*/  FFMA R39, R38, R39, R34 ;  /* 0x0000002726277223 */ /* 0x000fe40000000022 */
[----:B------:R-:W1:Y:S02]  /*19470*/  @P3 MUFU.EX2 R34, R31 ;  /* 0x0000001f00223308 */ /* 0x000e640000000800 */
[----:B------:R-:W-:-:S06]  /*19480*/  FFMA R30, R39, R30, R30 ;  /* 0x0000001e271e7223 */ /* 0x000fcc000000001e */
[----:B------:R-:W2:Y:S01]  /*19490*/  @P5 MUFU.EX2 R36, R30 ;  /* 0x0000001e00245308 */ /* 0x000ea20000000800 */
[----:B-1----:R-:W-:Y:S01]  /*194a0*/  @P3 FADD R37, -R34, 1 ;  /* 0x3f80000022253421 */ /* 0x002fe20000000100 */
[----:B------:R-:W-:-:S04]  /*194b0*/  FMUL R34, R82, 0.70710676908493041992 ;  /* 0x3f3504f352227820 */ /* 0x000fc80000400000 */
[----:B------:R-:W-:Y:S01]  /*194c0*/  @P3 LOP3.LUT R31, R37, 0x80000000, R32, 0xb8, !PT ;  /* 0x80000000251f3812 */ /* 0x000fe200078eb820 */
[C---:B------:R-:W-:Y:S01]  /*194d0*/  FMUL R37, R34.reuse, R34 ;  /* 0x0000002222257220 */ /* 0x040fe20000400000 */
[----:B------:R-:W-:Y:S01]  /*194e0*/  FSETP.GE.AND P3, PT, |R34|, 1.0029599666595458984, PT ;  /* 0x3f8060fe2200780b */ /* 0x000fe20003f66200 */
[----:B--2---:R-:W-:Y:S02]  /*194f0*/  @P5 FADD R36, -R36, 1 ;  /* 0x3f80000024245421 */ /* 0x004fe40000000100 */
[----:B------:R-:W-:Y:S01]  /*19500*/  FADD R31, R31, 1 ;  /* 0x3f8000001f1f7421 */ /* 0x000fe20000000000 */
[----:B------:R-:W-:Y:S02]  /*19510*/  FSEL R37, |R34|, R37, P3 ;  /* 0x0000002522257208 */ /* 0x000fe40001800200 */
[----:B------:R-:W-:Y:S01]  /*19520*/  @P5 LOP3.LUT R30, R36, 0x80000000, R33, 0xb8, !PT ;  /* 0x80000000241e5812 */ /* 0x000fe200078eb821 */
[----:B------:R-:W-:Y:S01]  /*19530*/  FMUL R36, R83, 0.70710676908493041992 ;  /* 0x3f3504f353247820 */ /* 0x000fe20000400000 */
[----:B------:R-:W-:Y:S01]  /*19540*/  FSEL R32, R172, 8.4834944573231041431e-05, P3 ;  /* 0x38b1e96aac207808 */ /* 0x000fe20001800000 */
[----:B------:R-:W-:Y:S01]  /*19550*/  FMUL R80, R31, R80 ;  /* 0x000000501f507220 */ /* 0x000fe20000400000 */
[----:B------:R-:W-:Y:S01]  /*19560*/  FSEL R38, -R171, -0.00082130916416645050049, P3 ;  /* 0xba574d20ab267808 */ /* 0x000fe20001800100 */
[C---:B------:R-:W-:Y:S01]  /*19570*/  FMUL R33, R36.reuse, R36 ;  /* 0x0000002424217220 */ /* 0x040fe20000400000 */
[----:B------:R-:W-:Y:S01]  /*19580*/  FSETP.GE.AND P5, PT, |R36|, 1.0029599666595458984, PT ;  /* 0x3f8060fe2400780b */ /* 0x000fe20003fa6200 */
[----:B------:R-:W-:Y:S01]  /*19590*/  FADD R30, R30, 1 ;  /* 0x3f8000001e1e7421 */ /* 0x000fe20000000000 */
[----:B------:R-:W-:Y:S01]  /*195a0*/  FSEL R40, -R169, -0.026868773624300956726, P3 ;  /* 0xbcdc1be7a9287808 */ /* 0x000fe20001800100 */
[C---:B------:R-:W-:Y:S01]  /*195b0*/  FFMA R32, R37.reuse, R32, R38 ;  /* 0x0000002025207223 */ /* 0x040fe20000000026 */
[----:B------:R-:W-:Y:S01]  /*195c0*/  FSEL R38, R170, 0.0052134888246655464172, P3 ;  /* 0x3baad5eaaa267808 */ /* 0x000fe20001800000 */
[----:B------:R-:W-:Y:S01]  /*195d0*/  FMUL R31, R84, 0.5 ;  /* 0x3f000000541f7820 */ /* 0x000fe20000400000 */
[----:B------:R-:W-:Y:S01]  /*195e0*/  FSEL R39, |R36|, R33, P5 ;  /* 0x0000002124277208 */ /* 0x000fe20002800200 */
[----:B------:R-:W-:Y:S01]  /*195f0*/  FMUL R81, R30, R81 ;  /* 0x000000511e517220 */ /* 0x000fe20000400000 */
[----:B------:R-:W-:Y:S01]  /*19600*/  FSEL R42, R172, 8.4834944573231041431e-05, P5 ;  /* 0x38b1e96aac2a7808 */ /* 0x000fe20002800000 */
[----:B------:R-:W-:Y:S01]  /*19610*/  FFMA R32, R37, R32, R38 ;  /* 0x0000002025207223 */ /* 0x000fe20000000026 */
[----:B------:R-:W-:-:S02]  /*19620*/  FSEL R44, -R171, -0.00082130916416645050049, P5 ;  /* 0xba574d20ab2c7808 */ /* 0x000fc40002800100 */
[----:B------:R-:W-:Y:S01]  /*19630*/  FSEL R46, R170, 0.0052134888246655464172, P5 ;  /* 0x3baad5eaaa2e7808 */ /* 0x000fe20002800000 */
[----:B------:R-:W-:Y:S01]  /*19640*/  FFMA R32, R37, R32, R40 ;  /* 0x0000002025207223 */ /* 0x000fe20000000028 */
[C---:B------:R-:W-:Y:S01]  /*19650*/  FSEL R38, R168.reuse, 0.11284004896879196167, P3 ;  /* 0x3de718afa8267808 */ /* 0x040fe20001800000 */
[----:B------:R-:W-:Y:S01]  /*19660*/  FFMA R42, R39, R42, R44 ;  /* 0x0000002a272a7223 */ /* 0x000fe2000000002c */
[----:B------:R-:W-:Y:S02]  /*19670*/  FSEL R44, -R169, -0.026868773624300956726, P5 ;  /* 0xbcdc1be7a92c7808 */ /* 0x000fe40002800100 */
        /* <DEDUP_REMOVED lines=24> */
[----:B--2---:R-:W-:Y:S01]  /*19800*/  @P5 FADD R39, -R38, 1 ;  /* 0x3f80000026275421 */ /* 0x004fe20000000100 */
[----:B------:R-:W-:Y:S01]  /*19810*/  FMUL R38, R85, 0.70710676908493041992 ;  /* 0x3f3504f355267820 */ /* 0x000fe20000400000 */
        /* <DEDUP_REMOVED lines=8> */
[----:B------:R-:W-:Y:S02]  /*198a0*/  FSETP.GE.AND P5, PT, |R38|, 1.0029599666595458984, PT ;  /* 0x3f8060fe2600780b */ /* 0x000fe40003fa6200 */
[----:B------:R-:W-:Y:S01]  /*198b0*/  FSEL R36, -|R37|, R37, P3 ;  /* 0x0000002525247208 */ /* 0x000fe20001800300 */
[----:B------:R-:W-:Y:S01]  /*198c0*/  FFMA R39, R34, R39, R41 ;  /* 0x0000002722277223 */ /* 0x000fe20000000029 */
[----:B------:R-:W-:Y:S02]  /*198d0*/  FSEL R41, R170, 0.0052134888246655464172, P3 ;  /* 0x3baad5eaaa297808 */ /* 0x000fe40001800000 */
[----:B------:R-:W-:Y:S02]  /*198e0*/  FSEL R40, |R38|, R43, P5 ;  /* 0x0000002b26287208 */ /* 0x000fe40002800200 */
[----:B------:R-:W-:Y:S01]  /*198f0*/  FSEL R45, R172, 8.4834944573231041431e-05, P5 ;  /* 0x38b1e96aac2d7808 */ /* 0x000fe20002800000 */
[----:B------:R-:W-:Y:S01]  /*19900*/  FFMA R39, R34, R39, R41 ;  /* 0x0000002722277223 */ /* 0x000fe20000000029 */
[----:B------:R-:W-:-:S02]  /*19910*/  FSEL R47, -R171, -0.00082130916416645050049, P5 ;  /* 0xba574d20ab2f7808 */ /* 0x000fc40002800100 */
[C---:B------:R-:W-:Y:S02]  /*19920*/  FSEL R43, -R169.reuse, -0.026868773624300956726, P3 ;  /* 0xbcdc1be7a92b7808 */ /* 0x040fe40001800100 */
        /* <DEDUP_REMOVED lines=13> */
[----:B------:R-:W-:-:S02]  /*19a00*/  FFMA R45, R40, R45, R49 ;  /* 0x0000002d282d7223 */ /* 0x000fc40000000031 */
[----:B------:R-:W-:Y:S01]  /*19a10*/  FFMA R39, R34, R39, R41 ;  /* 0x0000002722277223 */ /* 0x000fe20000000029 */
[----:B------:R-:W-:Y:S01]  /*19a20*/  FSEL R34, R166, 0.12837915122509002686, P5 ;  /* 0x3e0375d3a6227808 */ /* 0x000fe20002800000 */
[----:B------:R-:W-:Y:S01]  /*19a30*/  FFMA R43, R40, R45, R43 ;  /* 0x0000002d282b7223 */ /* 0x000fe2000000002b */
[----:B------:R-:W-:Y:S01]  /*19a40*/  FSEL R41, -|R38|, R38, P5 ;  /* 0x0000002626297208 */ /* 0x000fe20002800300 */
[----:B------:R-:W-:Y:S02]  /*19a50*/  FFMA R36, R39, R36, R36 ;  /* 0x0000002427247223 */ /* 0x000fe40000000024 */
[----:B------:R-:W-:Y:S01]  /*19a60*/  FFMA R34, R40, R43, R34 ;  /* 0x0000002b28227223 */ /* 0x000fe20000000022 */
[C---:B------:R-:W-:Y:S01]  /*19a70*/  FMUL R40, R86.reuse, 0.70710676908493041992 ;  /* 0x3f3504f356287820 */ /* 0x040fe20000400000 */
[----:B------:R-:W1:Y:S01]  /*19a80*/  @P3 MUFU.EX2 R39, R36 ;  /* 0x0000002400273308 */ /* 0x000e620000000800 */
[----:B------:R-:W-:Y:S01]  /*19a90*/  FMUL R86, R86, 0.5 ;  /* 0x3f00000056567820 */ /* 0x000fe20000400000 */
[----:B------:R-:W-:-:S06]  /*19aa0*/  FFMA R34, R34, R41, R41 ;  /* 0x0000002922227223 */ /* 0x000fcc0000000029 */
[----:B------:R-:W2:Y:S01]  /*19ab0*/  @P5 MUFU.EX2 R41, R34 ;  /* 0x0000002200295308 */ /* 0x000ea20000000800 */
[----:B-1----:R-:W-:-:S05]  /*19ac0*/  @P3 FADD R42, -R39, 1 ;  /* 0x3f800000272a3421 */ /* 0x002fca0000000100 */
[----:B------:R-:W-:Y:S01]  /*19ad0*/  @P3 LOP3.LUT R36, R42, 0x80000000, R37, 0xb8, !PT ;  /* 0x800000002a243812 */ /* 0x000fe200078eb825 */
[C---:B------:R-:W-:Y:S01]  /*19ae0*/  FMUL R37, R40.reuse, R40 ;  /* 0x0000002828257220 */ /* 0x040fe20000400000 */
[----:B------:R-:W-:Y:S01]  /*19af0*/  FSETP.GE.AND P3, PT, |R40|, 1.0029599666595458984, PT ;  /* 0x3f8060fe2800780b */ /* 0x000fe20003f66200 */
[----:B--2---:R-:W-:Y:S02]  /*19b00*/  @P5 FADD R41, -R41, 1 ;  /* 0x3f80000029295421 */ /* 0x004fe40000000100 */
[----:B------:R-:W-:Y:S01]  /*19b10*/  FADD R36, R36, 1 ;  /* 0x3f80000024247421 */ /* 0x000fe20000000000 */
[----:B------:R-:W-:Y:S02]  /*19b20*/  FSEL R37, |R40|, R37, P3 ;  /* 0x0000002528257208 */ /* 0x000fe40001800200 */
[----:B------:R-:W-:Y:S01]  /*19b30*/  @P5 LOP3.LUT R34, R41, 0x80000000, R38, 0xb8, !PT ;  /* 0x8000000029225812 */ /* 0x000fe200078eb826 */
[C---:B------:R-:W-:Y:S01]  /*19b40*/  FMUL R41, R87.reuse, 0.70710676908493041992 ;  /* 0x3f3504f357297820 */ /* 0x040fe20000400000 */
[----:B------:R-:W-:Y:S01]  /*19b50*/  FSEL R38, R172, 8.4834944573231041431e-05, P3 ;  /* 0x38b1e96aac267808 */ /* 0x000fe20001800000 */
[----:B------:R-:W-:Y:S01]  /*19b60*/  FMUL R87, R87, 0.5 ;  /* 0x3f00000057577820 */ /* 0x000fe20000400000 */
[----:B------:R-:W-:Y:S01]  /*19b70*/  FSEL R42, -R171, -0.00082130916416645050049, P3 ;  /* 0xba574d20ab2a7808 */ /* 0x000fe20001800100 */
[C---:B------:R-:W-:Y:S01]  /*19b80*/  FMUL R44, R41.reuse, R41 ;  /* 0x00000029292c7220 */ /* 0x040fe20000400000 */
[----:B------:R-:W-:Y:S01]  /*19b90*/  FSETP.GE.AND P5, PT, |R41|, 1.0029599666595458984, PT ;  /* 0x3f8060fe2900780b */ /* 0x000fe20003fa6200 */
[----:B------:R-:W-:Y:S01]  /*19ba0*/  FADD R34, R34, 1 ;  /* 0x3f80000022227421 */ /* 0x000fe20000000000 */
[----:B------:R-:W-:Y:S01]  /*19bb0*/  FMUL R36, R36, R31 ;  /* 0x0000001f24247220 */ /* 0x000fe20000400000 */
        /* <DEDUP_REMOVED lines=10> */
[C---:B------:R-:W-:Y:S01]  /*19c60*/  FSEL R42, R168.reuse, 0.11284004896879196167, P3 ;  /* 0x3de718afa82a7808 */ /* 0x040fe20001800000 */
[----:B------:R-:W-:Y:S01]  /*19c70*/  FFMA R38, R37, R38, R44 ;  /* 0x0000002625267223 */ /* 0x000fe2000000002c */
[----:B------:R-:W-:Y:S01]  /*19c80*/  FSEL R48, -R169, -0.026868773624300956726, P5 ;  /* 0xbcdc1be7a9307808 */ /* 0x000fe20002800100 */
[----:B------:R-:W-:Y:S01]  /*19c90*/  FFMA R46, R39, R46, R50 ;  /* 0x0000002e272e7223 */ /* 0x000fe20000000032 */
[----:B------:R-:W-:Y:S01]  /*19ca0*/  FSEL R44, R167, -0.37612664699554443359, P3 ;  /* 0xbec093aca72c7808 */ /* 0x000fe20001800000 */
        /* <DEDUP_REMOVED lines=18> */
[----:B------:R-:W-:-:S04]  /*19dd0*/  FMUL R39, R73, 0.70710676908493041992 ;  /* 0x3f3504f349277820 */ /* 0x000fc80000400000 */
[----:B------:R-:W-:Y:S02]  /*19de0*/  @P3 LOP3.LUT R37, R43, 0x80000000, R40, 0xb8, !PT ;  /* 0x800000002b253812 */ /* 0x000fe400078eb828 */
[C---:B------:R-:W-:Y:S01]  /*19df0*/  FSETP.GE.AND P3, PT, |R39|.reuse, 1.0029599666595458984, PT ;  /* 0x3f8060fe2700780b */ /* 0x040fe20003f66200 */
[----:B--2---:R-:W-:Y:S01]  /*19e00*/  @P5 FADD R40, -R42, 1 ;  /* 0x3f8000002a285421 */ /* 0x004fe20000000100 */
[----:B------:R-:W-:Y:S01]  /*19e10*/  FMUL R42, R39, R39 ;  /* 0x00000027272a7220 */ /* 0x000fe20000400000 */
[----:B------:R-:W-:Y:S01]  /*19e20*/  FADD R37, R37, 1 ;  /* 0x3f80000025257421 */ /* 0x000fe20000000000 */
[----:B------:R-:W-:Y:S02]  /*19e30*/  FSEL R43, R172, 8.4834944573231041431e-05, P3 ;  /* 0x38b1e96aac2b7808 */ /* 0x000fe40001800000 */
[----:B------:R-:W-:Y:S01]  /*19e40*/  @P5 LOP3.LUT R38, R40, 0x80000000, R41, 0xb8, !PT ;  /* 0x8000000028265812 */ /* 0x000fe200078eb829 */
[----:B------:R-:W-:Y:S01]  /*19e50*/  FMUL R40, R72, 0.70710676908493041992 ;  /* 0x3f3504f348287820 */ /* 0x000fe20000400000 */
[----:B------:R-:W-:Y:S01]  /*19e60*/  FSEL R44, |R39|, R42, P3 ;  /* 0x0000002a272c7208 */ /* 0x000fe20001800200 */
[----:B------:R-:W-:Y:S01]  /*19e70*/  FMUL R37, R37, R86 ;  /* 0x0000005625257220 */ /* 0x000fe20000400000 */
[C---:B------:R-:W-:Y:S01]  /*19e80*/  FSEL R45, -R171.reuse, -0.00082130916416645050049, P3 ;  /* 0xba574d20ab2d7808 */ /* 0x040fe20001800100 */
[C---:B------:R-:W-:Y:S01]  /*19e90*/  FMUL R41, R40.reuse, R40 ;  /* 0x0000002828297220 */ /* 0x040fe20000400000 */
[----:B------:R-:W-:Y:S01]  /*19ea0*/  FSETP.GE.AND P5, PT, |R40|, 1.0029599666595458984, PT ;  /* 0x3f8060fe2800780b */ /* 0x000fe20003fa6200 */
[----:B------:R-:W-:Y:S01]  /*19eb0*/  FADD R38, R38, 1 ;  /* 0x3f80000026267421 */ /* 0x000fe20000000000 */
[----:B------:R-:W-:Y:S01]  /*19ec0*/  FSEL R47, R170, 0.0052134888246655464172, P3 ;  /* 0x3baad5eaaa2f7808 */ /* 0x000fe20001800000 */
[----:B------:R-:W-:Y:S01]  /*19ed0*/  FFMA R45, R44, R43, R45 ;  /* 0x0000002b2c2d7223 */ /* 0x000fe2000000002d */
[----:B------:R-:W-:Y:S01]  /*19ee0*/  FSEL R42, |R40|, R41, P5 ;  /* 0x00000029282a7208 */ /* 0x000fe20002800200 */
[----:B------:R-:W-:Y:S01]  /*19ef0*/  FMUL R38, R38, R87 ;  /* 0x0000005726267220 */ /* 0x000fe20000400000 */
        /* <DEDUP_REMOVED lines=28> */
[----:B-1----:R-:W-:-:S05]  /*1a0c0*/  @P3 FADD R44, -R44, 1 ;  /* 0x3f8000002c2c3421 */ /* 0x002fca0000000100 */
[----:B------:R-:W-:Y:S01]  /*1a0d0*/  @P3 LOP3.LUT R41, R44, 0x80000000, R39, 0xb8, !PT ;  /* 0x800000002c293812 */ /* 0x000fe200078eb827 */
[----:B------:R-:W-:Y:S01]  /*1a0e0*/  FMUL R39, R74, 0.5 ;  /* 0x3f0000004a277820 */ /* 0x000fe20000400000 */
[----:B--2---:R-:W-:-:S03]  /*1a0f0*/  @P5 FADD R43, -R43, 1 ;  /* 0x3f8000002b2b5421 */ /* 0x004fc60000000100 */
[----:B------:R-:W-:Y:S02]  /*1a100*/  FADD R41, R41, 1 ;  /* 0x3f80000029297421 */ /* 0x000fe40000000000 */
[----:B------:R-:W-:Y:S01]  /*1a110*/  @P5 LOP3.LUT R42, R43, 0x80000000, R40, 0xb8, !PT ;  /* 0x800000002b2a5812 */ /* 0x000fe200078eb828 */
[----:B------:R-:W-:Y:S01]  /*1a120*/  FMUL R40, R75, 0.5 ;  /* 0x3f0000004b287820 */ /* 0x000fe20000400000 */
[----:B------:R-:W-:Y:S01]  /*1a130*/  FADD R43, R29, 1 ;  /* 0x3f8000001d2b7421 */ /* 0x000fe20000000000 */
[----:B------:R-:W-:Y:S01]  /*1a140*/  FMUL R29, R24, R39 ;  /* 0x00000027181d7220 */ /* 0x000fe20000400000 */
[----:B------:R-:W-:Y:S01]  /*1a150*/  FMUL R39, R78, 0.5 ;  /* 0x3f0000004e277820 */ /* 0x000fe20000400000 */
[----:B------:R-:W-:Y:S01]  /*1a160*/  FMUL R24, R25, R40 ;  /* 0x0000002819187220 */ /* 0x000fe20000400000 */
[----:B------:R-:W-:Y:S01]  /*1a170*/  FMUL R40, R79, 0.5 ;  /* 0x3f0000004f287820 */ /* 0x000fe20000400000 */
[----:B------:R-:W-:Y:S01]  /*1a180*/  FADD R42, R42, 1 ;  /* 0x3f8000002a2a7421 */ /* 0x000fe20000000000 */
[----:B------:R-:W-:Y:S01]  /*1a190*/  FMUL R39, R26, R39 ;  /* 0x000000271a277220 */ /* 0x000fe20000400000 */
[----:B------:R-:W-:Y:S01]  /*1a1a0*/  FMUL R26, R83, 0.5 ;  /* 0x3f000000531a7820 */ /* 0x000fe20000400000 */
[----:B------:R-:W-:Y:S01]  /*1a1b0*/  FMUL R40, R27, R40 ;  /* 0x000000281b287220 */ /* 0x000fe20000400000 */
[----:B------:R-:W-:Y:S01]  /*1a1c0*/  FMUL R27, R82, 0.5 ;  /* 0x3f000000521b7820 */ /* 0x000fe20000400000 */
[----:B------:R-:W-:Y:S01]  /*1a1d0*/  FMUL R25, R43, R76 ;  /* 0x0000004c2b197220 */ /* 0x000fe20000400000 */
[----:B------:R-:W-:Y:S01]  /*1a1e0*/  FMUL R33, R33, R26 ;  /* 0x0000001a21217220 */ /* 0x000fe20000400000 */
[----:B------:R-:W-:Y:S01]  /*1a1f0*/  FMUL R26, R73, 0.5 ;  /* 0x3f000000491a7820 */ /* 0x000fe20000400000 */
[----:B------:R-:W-:Y:S01]  /*1a200*/  FMUL R32, R32, R27 ;  /* 0x0000001b20207220 */ /* 0x000fe20000400000 */
[----:B------:R-:W-:Y:S01]  /*1a210*/  FMUL R27, R72, 0.5 ;  /* 0x3f000000481b7820 */ /* 0x000fe20000400000 */
[----:B------:R-:W-:Y:S01]  /*1a220*/  F2FP.BF16.F32.PACK_AB R30, R28, R25 ;  /* 0x000000191c1e723e */ /* 0x000fe200000010ff */
[----:B------:R-:W-:Y:S01]  /*1a230*/  FMUL R41, R41, R26 ;  /* 0x0000001a29297220 */ /* 0x000fe20000400000 */
[----:B------:R-:W-:Y:S01]  /*1a240*/  F2FP.BF16.F32.PACK_AB R29, R24, R29 ;  /* 0x0000001d181d723e */ /* 0x000fe200000010ff */
[----:B------:R-:W-:Y:S01]  /*1a250*/  FMUL R42, R42, R27 ;  /* 0x0000001b2a2a7220 */ /* 0x000fe20000400000 */
[----:B------:R-:W-:-:S02]  /*1a260*/  F2FP.BF16.F32.PACK_AB R31, R40, R39 ;  /* 0x00000027281f723e */ /* 0x000fc400000010ff */
        /* <DEDUP_REMOVED lines=24> */
.L_x_135:
[----:B------:R-:W-:Y:S05]  /*1a3f0*/  BSYNC B0 ;  /* 0x0000000000007941 */ /* 0x000fea0003800000 */
.L_x_134:
[----:B------:R-:W-:Y:S06]  /*1a400*/  BAR.SYNC.DEFER_BLOCKING 0x1, 0x100 ;  /* 0x0044000000007b1d */ /* 0x000fec0000010000 */
[----:B------:R-:W-:Y:S04]  /*1a410*/  BSSY B0, `(.L_x_136) ;  /* 0x0000009000007945 */ /* 0x000fe80003800000 */
[----:B------:R-:W-:Y:S05]  /*1a420*/  @P0 BRA `(.L_x_137) ;  /* 0x00000000001c0947 */ /* 0x000fea0003800000 */
[----:B------:R-:W-:-:S13]  /*1a430*/  ISETP.NE.AND P3, PT, R22, 0x3, PT ;  /* 0x000000031600780c */ /* 0x000fda0003f65270 */
[----:B------:R-:W-:Y:S05]  /*1a440*/  @!P3 BRA `(.L_x_138) ;  /* 0x000000000004b947 */ /* 0x000fea0003800000 */
[----:B------:R-:W-:Y:S01]  /*1a450*/  BPT.TRAP 0x1 ;  /* 0x000000040000795c */ /* 0x000fe20000300000 */
.L_x_138:
[----:B------:R-:W-:-:S04]  /*1a460*/  ULEA UR4, UR5, UR49, 0x3 ;  /* 0x0000003105047291 */ /* 0x000fc8000f8e183f */
[----:B------:R-:W-:-:S04]  /*1a470*/  UIADD3 UR4, UR4, 0x50, URZ ;  /* 0x0000005004047890 */ /* 0x000fc8000fffe03f */
[----:B------:R-:W-:-:S09]  /*1a480*/  UPRMT UR4, UR48, 0x654, UR4 ;  /* 0x0000065430047896 */ /* 0x000fd20008000004 */
[----:B------:R-:W-:Y:S03]  /*1a490*/  SYNCS.ARRIVE.TRANS64.RED.A1T0 RZ, [UR4], RZ ;  /* 0x000000ffffff79a7 */ /* 0x000fe60008100404 */
.L_x_137:
[----:B------:R-:W-:Y:S05]  /*1a4a0*/  BSYNC B0 ;  /* 0x0000000000007941 */ /* 0x000fea0003800000 */
.L_x_136:
        /* <DEDUP_REMOVED lines=8> */
.L_x_141:
        /* <DEDUP_REMOVED lines=8> */
.L_x_381:
[----:B------:R-:W-:Y:S05]  /*1a5b0*/  BSYNC B1 ;  /* 0x0000000000017941 */ /* 0x000fea0003800000 */
.L_x_142:
        /* <DEDUP_REMOVED lines=17> */
[----:B-1----:R-:W-:-:S02]  /*1a6d0*/  LOP3.LUT R25, R10, 0xffff0000, RZ, 0xc0, !PT ;  /* 0xffff00000a197812 */ /* 0x002fc400078ec0ff */
        /* <DEDUP_REMOVED lines=20> */
.L_x_144:
[----:B------:R-:W-:Y:S02]  /*1a820*/  LOP3.LUT R6, R6, R47, RZ, 0x3c, !PT ;  /* 0x0000002f06067212 */ /* 0x000fe400078e3cff */
[----:B------:R-:W-:-:S07]  /*1a830*/  SEL R0, R26, RZ, P3 ;  /* 0x000000ff1a007207 */ /* 0x000fce0001800000 */
.L_x_140:
[----:B------:R-:W-:Y:S05]  /*1a840*/  BSYNC B0 ;  /* 0x0000000000007941 */ /* 0x000fea0003800000 */
.L_x_139:
        /* <DEDUP_REMOVED lines=9> */
[----:B------:R-:W4:Y:S04]  /*1a8e0*/  LDL.LU R37, [R1+0x110] ;  /* 0x0001100001257983 */ /* 0x000f280000300800 */
[----:B------:R-:W5:Y:S04]  /*1a8f0*/  LDL.LU R42, [R1+0x118] ;  /* 0x00011800012a7983 */ /* 0x000f680000300800 */
[----:B------:R-:W5:Y:S04]  /*1a900*/  LDL.LU R46, [R1+0x120] ;  /* 0x00012000012e7983 */ /* 0x000f680000300800 */
[----:B------:R-:W5:Y:S01]  /*1a910*/  LDL.LU R54, [R1+0x128] ;  /* 0x0001280001367983 */ /* 0x000f620000300800 */
[----:B--2---:R-:W-:-:S04]  /*1a920*/  FFMA R24, R17, R24, R21 ;  /* 0x0000001811187223 */ /* 0x004fc80000000015 */
[----:B------:R-:W-:Y:S01]  /*1a930*/  FMUL R40, R24, 0.70710676908493041992 ;  /* 0x3f3504f318287820 */ /* 0x000fe20000400000 */
[----:B---3--:R-:W-:-:S03]  /*1a940*/  FFMA R26, R17, R25, R20 ;  /* 0x00000019111a7223 */ /* 0x008fc60000000014 */
[C---:B------:R-:W-:Y:S01]  /*1a950*/  FMUL R25, R40.reuse, R40 ;  /* 0x0000002828197220 */ /* 0x040fe20000400000 */
[----:B------:R-:W-:Y:S01]  /*1a960*/  FSETP.GE.AND P3, PT, |R40|, 1.0029599666595458984, PT ;  /* 0x3f8060fe2800780b */ /* 0x000fe20003f66200 */
[----:B------:R-:W-:-:S03]  /*1a970*/  FMUL R33, R26, 0.70710676908493041992 ;  /* 0x3f3504f31a217820 */ /* 0x000fc60000400000 */
[----:B------:R-:W-:Y:S01]  /*1a980*/  FSEL R25, |R40|, R25, P3 ;  /* 0x0000001928197208 */ /* 0x000fe20001800200 */
[----:B------:R-:W-:Y:S01]  /*1a990*/  FMUL R27, R33, R33 ;  /* 0x00000021211b7220 */ /* 0x000fe20000400000 */
[----:B------:R-:W-:Y:S02]  /*1a9a0*/  FSEL R28, R172, 8.4834944573231041431e-05, P3 ;  /* 0x38b1e96aac1c7808 */ /* 0x000fe40001800000 */
[----:B------:R-:W-:Y:S02]  /*1a9b0*/  FSEL R30, -R171, -0.00082130916416645050049, P3 ;  /* 0xba574d20ab1e7808 */ /* 0x000fe40001800100 */
[----:B------:R-:W-:Y:S02]  /*1a9c0*/  FSETP.GE.AND P5, PT, |R33|, 1.0029599666595458984, PT ;  /* 0x3f8060fe2100780b */ /* 0x000fe40003fa6200 */
[----:B------:R-:W-:Y:S01]  /*1a9d0*/  FSEL R32, R170, 0.0052134888246655464172, P3 ;  /* 0x3baad5eaaa207808 */ /* 0x000fe20001800000 */
[----:B------:R-:W-:Y:S01]  /*1a9e0*/  FFMA R28, R25, R28, R30 ;  /* 0x0000001c191c7223 */ /* 0x000fe2000000001e */
[----:B------:R-:W-:-:S02]  /*1a9f0*/  FSEL R27, |R33|, R27, P5 ;  /* 0x0000001b211b7208 */ /* 0x000fc40002800200 */
[----:B------:R-:W-:Y:S02]  /*1aa00*/  FSEL R34, R172, 8.4834944573231041431e-05, P5 ;  /* 0x38b1e96aac227808 */ /* 0x000fe40002800000 */
[----:B------:R-:W-:Y:S01]  /*1aa10*/  FSEL R36, -R171, -0.00082130916416645050049, P5 ;  /* 0xba574d20ab247808 */ /* 0x000fe20002800100 */
[----:B------:R-:W-:Y:S01]  /*1aa20*/  FFMA R28, R25, R28, R32 ;  /* 0x0000001c191c7223 */ /* 0x000fe20000000020 */
        /* <DEDUP_REMOVED lines=25> */
[----:B----4-:R-:W-:-:S04]  /*1abc0*/  FFMA R28, R17, R37, R19 ;  /* 0x00000025111c7223 */ /* 0x010fc80000000013 */
[----:B------:R-:W-:Y:S01]  /*1abd0*/  FMUL R38, R28, 0.70710676908493041992 ;  /* 0x3f3504f31c267820 */ /* 0x000fe20000400000 */
[----:B-1----:R-:W-:-:S05]  /*1abe0*/  @P3 FADD R29, -R29, 1 ;  /* 0x3f8000001d1d3421 */ /* 0x002fca0000000100 */
[----:B------:R-:W-:Y:S01]  /*1abf0*/  @P3 LOP3.LUT R25, R29, 0x80000000, R40, 0xb8, !PT ;  /* 0x800000001d193812 */ /* 0x000fe200078eb828 */
[----:B------:R-:W-:Y:S01]  /*1ac00*/  FFMA R29, R17, R31, R18 ;  /* 0x0000001f111d7223 */ /* 0x000fe20000000012 */
[----:B------:R-:W-:Y:S01]  /*1ac10*/  FMUL R31, R38, R38 ;  /* 0x00000026261f7220 */ /* 0x000fe20000400000 */
[----:B--2---:R-:W-:Y:S01]  /*1ac20*/  @P5 FADD R30, -R30, 1 ;  /* 0x3f8000001e1e5421 */ /* 0x004fe20000000100 */
[----:B------:R-:W-:Y:S01]  /*1ac30*/  FSETP.GE.AND P3, PT, |R38|, 1.0029599666595458984, PT ;  /* 0x3f8060fe2600780b */ /* 0x000fe20003f66200 */
[----:B------:R-:W-:-:S03]  /*1ac40*/  FMUL R40, R29, 0.70710676908493041992 ;  /* 0x3f3504f31d287820 */ /* 0x000fc60000400000 */
[----:B------:R-:W-:Y:S02]  /*1ac50*/  @P5 LOP3.LUT R27, R30, 0x80000000, R33, 0xb8, !PT ;  /* 0x800000001e1b5812 */ /* 0x000fe400078eb821 */
[----:B------:R-:W-:Y:S02]  /*1ac60*/  FSEL R31, |R38|, R31, P3 ;  /* 0x0000001f261f7208 */ /* 0x000fe40001800200 */
[----:B------:R-:W-:Y:S02]  /*1ac70*/  FSEL R30, R172, 8.4834944573231041431e-05, P3 ;  /* 0x38b1e96aac1e7808 */ /* 0x000fe40001800000 */
[----:B------:R-:W-:Y:S01]  /*1ac80*/  FSEL R32, -R171, -0.00082130916416645050049, P3 ;  /* 0xba574d20ab207808 */ /* 0x000fe20001800100 */
[C---:B------:R-:W-:Y:S01]  /*1ac90*/  FMUL R33, R40.reuse, R40 ;  /* 0x0000002828217220 */ /* 0x040fe20000400000 */
[----:B------:R-:W-:-:S03]  /*1aca0*/  FSETP.GE.AND P5, PT, |R40|, 1.0029599666595458984, PT ;  /* 0x3f8060fe2800780b */ /* 0x000fc60003fa6200 */
[----:B------:R-:W-:Y:S01]  /*1acb0*/  FFMA R30, R31, R30, R32 ;  /* 0x0000001e1f1e7223 */ /* 0x000fe20000000020 */
[----:B------:R-:W-:Y:S02]  /*1acc0*/  FSEL R32, R170, 0.0052134888246655464172, P3 ;  /* 0x3baad5eaaa207808 */ /* 0x000fe40001800000 */
[----:B------:R-:W-:Y:S02]  /*1acd0*/  FSEL R36, |R40|, R33, P5 ;  /* 0x0000002128247208 */ /* 0x000fe40002800200 */
[----:B------:R-:W-:Y:S02]  /*1ace0*/  FSEL R33, R172, 8.4834944573231041431e-05, P5 ;  /* 0x38b1e96aac217808 */ /* 0x000fe40002800000 */
[----:B------:R-:W-:Y:S01]  /*1acf0*/  FSEL R37, -R171, -0.00082130916416645050049, P5 ;  /* 0xba574d20ab257808 */ /* 0x000fe20002800100 */
[----:B------:R-:W-:Y:S01]  /*1ad00*/  FFMA R30, R31, R30, R32 ;  /* 0x0000001e1f1e7223 */ /* 0x000fe20000000020 */
        /* <DEDUP_REMOVED lines=25> */
[----:B-----5:R-:W-:-:S04]  /*1aea0*/  FFMA R32, R17, R42, R15 ;  /* 0x0000002a11207223 */ /* 0x020fc8000000000f */
[----:B------:R-:W-:Y:S01]  /*1aeb0*/  FMUL R47, R32, 0.70710676908493041992 ;  /* 0x3f3504f3202f7820 */ /* 0x000fe20000400000 */
[----:B-1----:R-:W-:-:S03]  /*1aec0*/  @P3 FADD R33, -R33, 1 ;  /* 0x3f80000021213421 */ /* 0x002fc60000000100 */
[----:B------:R-:W-:Y:S02]  /*1aed0*/  FMUL R36, R47, R47 ;  /* 0x0000002f2f247220 */ /* 0x000fe40000400000 */
[----:B------:R-:W-:Y:S01]  /*1aee0*/  @P3 LOP3.LUT R31, R33, 0x80000000, R38, 0xb8, !PT ;  /* 0x80000000211f3812 */ /* 0x000fe200078eb826 */
[----:B--2---:R-:W-:Y:S01]  /*1aef0*/  @P5 FADD R33, -R34, 1 ;  /* 0x3f80000022215421 */ /* 0x004fe20000000100 */
[----:B------:R-:W-:Y:S01]  /*1af00*/  FFMA R34, R17, R41, R14 ;  /* 0x0000002911227223 */ /* 0x000fe2000000000e */
[----:B------:R-:W-:-:S03]  /*1af10*/  FSETP.GE.AND P3, PT, |R47|, 1.0029599666595458984, PT ;  /* 0x3f8060fe2f00780b */ /* 0x000fc60003f66200 */
[----:B------:R-:W-:Y:S01]  /*1af20*/  @P5 LOP3.LUT R30, R33, 0x80000000, R40, 0xb8, !PT ;  /* 0x80000000211e5812 */ /* 0x000fe200078eb828 */
[----:B------:R-:W-:Y:S01]  /*1af30*/  FMUL R42, R34, 0.70710676908493041992 ;  /* 0x3f3504f3222a7820 */ /* 0x000fe20000400000 */
        /* <DEDUP_REMOVED lines=36> */
[----:B------:R-:W-:-:S04]  /*1b180*/  FFMA R37, R17, R46, R11 ;  /* 0x0000002e11257223 */ /* 0x000fc8000000000b */
[----:B------:R-:W-:Y:S01]  /*1b190*/  FMUL R51, R37, 0.70710676908493041992 ;  /* 0x3f3504f325337820 */ /* 0x000fe20000400000 */
[----:B-1----:R-:W-:-:S03]  /*1b1a0*/  @P3 FADD R38, -R38, 1 ;  /* 0x3f80000026263421 */ /* 0x002fc60000000100 */
[----:B------:R-:W-:Y:S02]  /*1b1b0*/  FMUL R40, R51, R51 ;  /* 0x0000003333287220 */ /* 0x000fe40000400000 */
[----:B------:R-:W-:Y:S01]  /*1b1c0*/  @P3 LOP3.LUT R33, R38, 0x80000000, R47, 0xb8, !PT ;  /* 0x8000000026213812 */ /* 0x000fe200078eb82f */
[----:B------:R-:W-:Y:S01]  /*1b1d0*/  FFMA R38, R17, R44, R10 ;  /* 0x0000002c11267223 */ /* 0x000fe2000000000a */
[----:B--2---:R-:W-:Y:S01]  /*1b1e0*/  @P5 FADD R39, -R39, 1 ;  /* 0x3f80000027275421 */ /* 0x004fe20000000100 */
[----:B------:R-:W-:Y:S02]  /*1b1f0*/  FSETP.GE.AND P3, PT, |R51|, 1.0029599666595458984, PT ;  /* 0x3f8060fe3300780b */ /* 0x000fe40003f66200 */
[----:B------:R-:W-:Y:S02]  /*1b200*/  FMUL R53, R38, 0.70710676908493041992 ;  /* 0x3f3504f326357820 */ /* 0x000fe40000400000 */
[----:B------:R-:W-:Y:S02]  /*1b210*/  @P5 LOP3.LUT R36, R39, 0x80000000, R42, 0xb8, !PT ;  /* 0x8000000027245812 */ /* 0x000fe400078eb82a */
[----:B------:R-:W-:-:S02]  /*1b220*/  FSEL R40, |R51|, R40, P3 ;  /* 0x0000002833287208 */ /* 0x000fc40001800200 */
        /* <DEDUP_REMOVED lines=17> */
[----:B------:R-:W-:Y:S01]  /*1b340*/  FSEL R43, R167, -0.37612664699554443359, P3 ;  /* 0xbec093aca72b7808 */ /* 0x000fe20001800000 */
[----:B------:R-:W-:Y:S01]  /*1b350*/  FFMA R39, R40, R39, R41 ;  /* 0x0000002728277223 */ /* 0x000fe20000000029 */
[----:B------:R-:W-:Y:S01]  /*1b360*/  FSEL R49, R168, 0.11284004896879196167, P5 ;  /* 0x3de718afa8317808 */ /* 0x000fe20002800000 */
[----:B------:R-:W-:-:S02]  /*1b370*/  FFMA R45, R44, R45, R47 ;  /* 0x0000002d2c2d7223 */ /* 0x000fc4000000002f */
[----:B------:R-:W-:Y:S01]  /*1b380*/  FFMA R39, R40, R39, R43 ;  /* 0x0000002728277223 */ /* 0x000fe2000000002b */
[----:B------:R-:W-:Y:S01]  /*1b390*/  FSEL R43, R167, -0.37612664699554443359, P5 ;  /* 0xbec093aca72b7808 */ /* 0x000fe20002800000 */
[----:B------:R-:W-:Y:S01]  /*1b3a0*/  FFMA R45, R44, R45, R49 ;  /* 0x0000002d2c2d7223 */ /* 0x000fe20000000031 */
[C---:B------:R-:W-:Y:S02]  /*1b3b0*/  FSEL R41, R166.reuse, 0.12837915122509002686, P3 ;  /* 0x3e0375d3a6297808 */ /* 0x040fe40001800000 */
[----:B------:R-:W-:Y:S01]  /*1b3c0*/  FSEL R46, R166, 0.12837915122509002686, P5 ;  /* 0x3e0375d3a62e7808 */ /* 0x000fe20002800000 */
[----:B------:R-:W-:Y:S01]  /*1b3d0*/  FFMA R43, R44, R45, R43 ;  /* 0x0000002d2c2b7223 */ /* 0x000fe2000000002b */
[----:B------:R-:W-:Y:S01]  /*1b3e0*/  FSEL R42, -|R51|, R51, P3 ;  /* 0x00000033332a7208 */ /* 0x000fe20001800300 */
[----:B------:R-:W-:Y:S01]  /*1b3f0*/  FFMA R39, R40, R39, R41 ;  /* 0x0000002728277223 */ /* 0x000fe20000000029 */
[----:B------:R-:W-:Y:S01]  /*1b400*/  FSEL R48, -|R53|, R53, P5 ;  /* 0x0000003535307208 */ /* 0x000fe20002800300 */
[----:B------:R-:W-:-:S02]  /*1b410*/  FFMA R43, R44, R43, R46 ;  /* 0x0000002b2c2b7223 */ /* 0x000fc4000000002e */
[----:B------:R-:W-:Y:S02]  /*1b420*/  FFMA R40, R39, R42, R42 ;  /* 0x0000002a27287223 */ /* 0x000fe4000000002a */
[----:B------:R-:W-:Y:S02]  /*1b430*/  FFMA R39, R43, R48, R48 ;  /* 0x000000302b277223 */ /* 0x000fe40000000030 */
[----:B------:R-:W2:Y:S04]  /*1b440*/  LDL.LU R48, [R1+0x130] ;  /* 0x0001300001307983 */ /* 0x000ea80000300800 */
[----:B------:R-:W3:Y:S04]  /*1b450*/  LDL.LU R58, [R1+0x138] ;  /* 0x00013800013a7983 */ /* 0x000ee80000300800 */
[----:B------:R-:W4:Y:S01]  /*1b460*/  LDL.LU R63, [R1+0x104] ;  /* 0x00010400013f7983 */ /* 0x000f220000300800 */
[----:B------:R-:W1:Y:S08]  /*1b470*/  @P3 MUFU.EX2 R42, R40 ;  /* 0x00000028002a3308 */ /* 0x000e700000000800 */
[----:B------:R-:W5:Y:S01]  /*1b480*/  @P5 MUFU.EX2 R43, R39 ;  /* 0x00000027002b5308 */ /* 0x000f620000000800 */
[----:B------:R-:W-:-:S04]  /*1b490*/  FFMA R41, R17, R54, R9 ;  /* 0x0000003611297223 */ /* 0x000fc80000000009 */
[----:B------:R-:W-:Y:S01]  /*1b4a0*/  FMUL R57, R41, 0.70710676908493041992 ;  /* 0x3f3504f329397820 */ /* 0x000fe20000400000 */
[----:B-1----:R-:W-:-:S03]  /*1b4b0*/  @P3 FADD R42, -R42, 1 ;  /* 0x3f8000002a2a3421 */ /* 0x002fc60000000100 */
[----:B------:R-:W-:Y:S02]  /*1b4c0*/  FMUL R44, R57, R57 ;  /* 0x00000039392c7220 */ /* 0x000fe40000400000 */
[----:B------:R-:W-:Y:S01]  /*1b4d0*/  @P3 LOP3.LUT R40, R42, 0x80000000, R51, 0xb8, !PT ;  /* 0x800000002a283812 */ /* 0x000fe200078eb833 */
[----:B-----5:R-:W-:Y:S01]  /*1b4e0*/  @P5 FADD R42, -R43, 1 ;  /* 0x3f8000002b2a5421 */ /* 0x020fe20000000100 */
[----:B------:R-:W-:Y:S01]  /*1b4f0*/  FFMA R43, R17, R50, R8 ;  /* 0x00000032112b7223 */ /* 0x000fe20000000008 */
[----:B------:R-:W-:-:S03]  /*1b500*/  FSETP.GE.AND P3, PT, |R57|, 1.0029599666595458984, PT ;  /* 0x3f8060fe3900780b */ /* 0x000fc60003f66200 */
[----:B------:R-:W-:Y:S01]  /*1b510*/  FMUL R50, R43, 0.70710676908493041992 ;  /* 0x3f3504f32b327820 */ /* 0x000fe20000400000 */
[----:B------:R-:W-:Y:S02]  /*1b520*/  FSEL R44, |R57|, R44, P3 ;  /* 0x0000002c392c7208 */ /* 0x000fe40001800200 */
[----:B------:R-:W-:Y:S02]  /*1b530*/  FSEL R45, R172, 8.4834944573231041431e-05, P3 ;  /* 0x38b1e96aac2d7808 */ /* 0x000fe40001800000 */
[----:B------:R-:W-:Y:S02]  /*1b540*/  FSEL R47, -R171, -0.00082130916416645050049, P3 ;  /* 0xba574d20ab2f7808 */ /* 0x000fe40001800100 */
[----:B------:R-:W-:Y:S01]  /*1b550*/  @P5 LOP3.LUT R39, R42, 0x80000000, R53, 0xb8, !PT ;  /* 0x800000002a275812 */ /* 0x000fe200078eb835 */
[C---:B------:R-:W-:Y:S01]  /*1b560*/  FMUL R42, R50.reuse, R50 ;  /* 0x00000032322a7220 */ /* 0x040fe20000400000 */
[----:B------:R-:W-:Y:S01]  /*1b570*/  FSETP.GE.AND P5, PT, |R50|, 1.0029599666595458984, PT ;  /* 0x3f8060fe3200780b */ /* 0x000fe20003fa6200 */
[----:B------:R-:W-:Y:S01]  /*1b580*/  FFMA R45, R44, R45, R47 ;  /* 0x0000002d2c2d7223 */ /* 0x000fe2000000002f */
[----:B------:R-:W-:-:S02]  /*1b590*/  FSEL R47, R170, 0.0052134888246655464172, P3 ;  /* 0x3baad5eaaa2f7808 */ /* 0x000fc40001800000 */
        /* <DEDUP_REMOVED lines=28> */
[----:B------:R-:W5:Y:S01]  /*1b760*/  @P5 MUFU.EX2 R47, R44 ;  /* 0x0000002c002f5308 */ /* 0x000f620000000800 */
[----:B-1----:R-:W-:-:S05]  /*1b770*/  @P3 FADD R46, -R46, 1 ;  /* 0x3f8000002e2e3421 */ /* 0x002fca0000000100 */
[----:B------:R-:W-:Y:S01]  /*1b780*/  @P3 LOP3.LUT R42, R46, 0x80000000, R57, 0xb8, !PT ;  /* 0x800000002e2a3812 */ /* 0x000fe200078eb839 */
[----:B------:R-:W-:Y:S01]  /*1b790*/  FFMA R46, R17, R52, R4 ;  /* 0x00000034112e7223 */ /* 0x000fe20000000004 */
[----:B-----5:R-:W-:-:S03]  /*1b7a0*/  @P5 FADD R47, -R47, 1 ;  /* 0x3f8000002f2f5421 */ /* 0x020fc60000000100 */
[----:B------:R-:W-:Y:S02]  /*1b7b0*/  FMUL R59, R46, 0.70710676908493041992 ;  /* 0x3f3504f32e3b7820 */ /* 0x000fe40000400000 */
[----:B------:R-:W-:Y:S02]  /*1b7c0*/  @P5 LOP3.LUT R44, R47, 0x80000000, R50, 0xb8, !PT ;  /* 0x800000002f2c5812 */ /* 0x000fe400078eb832 */
[C---:B------:R-:W-:Y:S01]  /*1b7d0*/  FMUL R50, R59.reuse, R59 ;  /* 0x0000003b3b327220 */ /* 0x040fe20000400000 */
[----:B------:R-:W-:-:S04]  /*1b7e0*/  FSETP.GE.AND P5, PT, |R59|, 1.0029599666595458984, PT ;  /* 0x3f8060fe3b00780b */ /* 0x000fc80003fa6200 */
[----:B------:R-:W-:Y:S02]  /*1b7f0*/  FSEL R52, |R59|, R50, P5 ;  /* 0x000000323b347208 */ /* 0x000fe40002800200 */
[----:B------:R-:W-:Y:S02]  /*1b800*/  FSEL R53, R172, 8.4834944573231041431e-05, P5 ;  /* 0x38b1e96aac357808 */ /* 0x000fe40002800000 */
[----:B------:R-:W-:Y:S02]  /*1b810*/  FSEL R55, -R171, -0.00082130916416645050049, P5 ;  /* 0xba574d20ab377808 */ /* 0x000fe40002800100 */
[----:B------:R-:W-:-:S03]  /*1b820*/  FSEL R57, R170, 0.0052134888246655464172, P5 ;  /* 0x3baad5eaaa397808 */ /* 0x000fc60002800000 */
[----:B------:R-:W-:Y:S01]  /*1b830*/  FFMA R53, R52, R53, R55 ;  /* 0x0000003534357223 */ /* 0x000fe20000000037 */
[----:B------:R-:W-:-:S03]  /*1b840*/  FSEL R55, -R169, -0.026868773624300956726, P5 ;  /* 0xbcdc1be7a9377808 */ /* 0x000fc60002800100 */
[----:B------:R-:W-:Y:S01]  /*1b850*/  FFMA R53, R52, R53, R57 ;  /* 0x0000003534357223 */ /* 0x000fe20000000039 */
[----:B------:R-:W-:-:S03]  /*1b860*/  FSEL R57, R168, 0.11284004896879196167, P5 ;  /* 0x3de718afa8397808 */ /* 0x000fc60002800000 */
[----:B------:R-:W-:-:S04]  /*1b870*/  FFMA R53, R52, R53, R55 ;  /* 0x0000003534357223 */ /* 0x000fc80000000037 */
[----:B------:R-:W-:Y:S01]  /*1b880*/  FFMA R53, R52, R53, R57 ;  /* 0x0000003534357223 */ /* 0x000fe20000000039 */
        /* <DEDUP_REMOVED lines=8> */
[----:B------:R-:W-:Y:S02]  /*1b910*/  FSEL R49, R170, 0.0052134888246655464172, P3 ;  /* 0x3baad5eaaa317808 */ /* 0x000fe40001800000 */
[----:B------:R-:W-:-:S03]  /*1b920*/  FSEL R51, -R169, -0.026868773624300956726, P3 ;  /* 0xbcdc1be7a9337808 */ /* 0x000fc60001800100 */
[----:B------:R-:W-:Y:S01]  /*1b930*/  FFMA R47, R48, R47, R49 ;  /* 0x0000002f302f7223 */ /* 0x000fe20000000031 */
[----:B------:R-:W-:-:S03]  /*1b940*/  FSEL R49, R168, 0.11284004896879196167, P3 ;  /* 0x3de718afa8317808 */ /* 0x000fc60001800000 */
[----:B------:R-:W-:Y:S01]  /*1b950*/  FFMA R47, R48, R47, R51 ;  /* 0x0000002f302f7223 */ /* 0x000fe20000000033 */
[----:B------:R-:W-:-:S03]  /*1b960*/  FSEL R51, R167, -0.37612664699554443359, P3 ;  /* 0xbec093aca7337808 */ /* 0x000fc60001800000 */
[----:B------:R-:W-:Y:S01]  /*1b970*/  FFMA R47, R48, R47, R49 ;  /* 0x0000002f302f7223 */ /* 0x000fe20000000031 */
[----:B------:R-:W-:-:S03]  /*1b980*/  FSEL R49, R166, 0.12837915122509002686, P3 ;  /* 0x3e0375d3a6317808 */ /* 0x000fc60001800000 */
[----:B------:R-:W-:Y:S01]  /*1b990*/  FFMA R47, R48, R47, R51 ;  /* 0x0000002f302f7223 */ /* 0x000fe20000000033 */
[----:B------:R-:W-:Y:S02]  /*1b9a0*/  FSEL R51, R167, -0.37612664699554443359, P5 ;  /* 0xbec093aca7337808 */ /* 0x000fe40002800000 */
[----:B------:R-:W-:Y:S01]  /*1b9b0*/  FSEL R50, -|R54|, R54, P3 ;  /* 0x0000003636327208 */ /* 0x000fe20001800300 */
[----:B------:R-:W-:Y:S01]  /*1b9c0*/  FFMA R47, R48, R47, R49 ;  /* 0x0000002f302f7223 */ /* 0x000fe20000000031 */
[----:B------:R-:W-:Y:S01]  /*1b9d0*/  FSEL R48, R166, 0.12837915122509002686, P5 ;  /* 0x3e0375d3a6307808 */ /* 0x000fe20002800000 */
[C---:B------:R-:W-:Y:S01]  /*1b9e0*/  FFMA R51, R52.reuse, R53, R51 ;  /* 0x0000003534337223 */ /* 0x040fe20000000033 */
[----:B------:R-:W-:Y:S01]  /*1b9f0*/  FSEL R49, -|R59|, R59, P5 ;  /* 0x0000003b3b317208 */ /* 0x000fe20002800300 */
[----:B------:R-:W-:Y:S02]  /*1ba00*/  FFMA R50, R47, R50, R50 ;  /* 0x000000322f327223 */ /* 0x000fe40000000032 */
[----:B------:R-:W-:-:S02]  /*1ba10*/  FFMA R48, R52, R51, R48 ;  /* 0x0000003334307223 */ /* 0x000fc40000000030 */
[----:B------:R-:W1:Y:S02]  /*1ba20*/  @P3 MUFU.EX2 R47, R50 ;  /* 0x00000032002f3308 */ /* 0x000e640000000800 */
[----:B------:R-:W-:-:S06]  /*1ba30*/  FFMA R49, R48, R49, R49 ;  /* 0x0000003130317223 */ /* 0x000fcc0000000031 */
[----:B------:R-:W2:Y:S01]  /*1ba40*/  @P5 MUFU.EX2 R48, R49 ;  /* 0x0000003100305308 */ /* 0x000ea20000000800 */
[----:B---3--:R-:W-:-:S04]  /*1ba50*/  FFMA R51, R17, R58, R3 ;  /* 0x0000003a11337223 */ /* 0x008fc80000000003 */
[----:B------:R-:W-:Y:S01]  /*1ba60*/  FMUL R66, R51, 0.70710676908493041992 ;  /* 0x3f3504f333427820 */ /* 0x000fe20000400000 */
[----:B-1----:R-:W-:Y:S01]  /*1ba70*/  @P3 FADD R47, -R47, 1 ;  /* 0x3f8000002f2f3421 */ /* 0x002fe20000000100 */
[----:B------:R-:W-:-:S04]  /*1ba80*/  FFMA R52, R17, R56, R2 ;  /* 0x0000003811347223 */ /* 0x000fc80000000002 */
[----:B------:R-:W-:Y:S01]  /*1ba90*/  @P3 LOP3.LUT R50, R47, 0x80000000, R54, 0xb8, !PT ;  /* 0x800000002f323812 */ /* 0x000fe200078eb836 */
        /* <DEDUP_REMOVED lines=46> */
[----:B--2---:R-:W-:Y:S01]  /*1bd80*/  @P5 FADD R56, -R55, 1 ;  /* 0x3f80000037385421 */ /* 0x004fe20000000100 */
[C---:B------:R-:W-:Y:S01]  /*1bd90*/  FMUL R55, R64.reuse, R64 ;  /* 0x0000004040377220 */ /* 0x040fe20000400000 */
[----:B------:R-:W-:Y:S01]  /*1bda0*/  FSETP.GE.AND P3, PT, |R64|, 1.0029599666595458984, PT ;  /* 0x3f8060fe4000780b */ /* 0x000fe20003f66200 */
[----:B------:R-:W-:Y:S02]  /*1bdb0*/  FMUL R62, R53, 0.70710676908493041992 ;  /* 0x3f3504f3353e7820 */ /* 0x000fe40000400000 */
[----:B------:R-:W-:Y:S02]  /*1bdc0*/  @P5 LOP3.LUT R48, R56, 0x80000000, R57, 0xb8, !PT ;  /* 0x8000000038305812 */ /* 0x000fe400078eb839 */
[----:B------:R-:W-:Y:S01]  /*1bdd0*/  FSEL R58, |R64|, R55, P3 ;  /* 0x00000037403a7208 */ /* 0x000fe20001800200 */
[----:B------:R-:W-:Y:S01]  /*1bde0*/  FMUL R55, R62, R62 ;  /* 0x0000003e3e377220 */ /* 0x000fe20000400000 */
[----:B------:R-:W-:-:S02]  /*1bdf0*/  FSEL R57, R172, 8.4834944573231041431e-05, P3 ;  /* 0x38b1e96aac397808 */ /* 0x000fc40001800000 */
[C---:B------:R-:W-:Y:S02]  /*1be00*/  FSEL R59, -R171.reuse, -0.00082130916416645050049, P3 ;  /* 0xba574d20ab3b7808 */ /* 0x040fe40001800100 */
[----:B------:R-:W-:Y:S02]  /*1be10*/  FSETP.GE.AND P5, PT, |R62|, 1.0029599666595458984, PT ;  /* 0x3f8060fe3e00780b */ /* 0x000fe40003fa6200 */
[----:B------:R-:W-:Y:S01]  /*1be20*/  FSEL R61, R170, 0.0052134888246655464172, P3 ;  /* 0x3baad5eaaa3d7808 */ /* 0x000fe20001800000 */
[----:B------:R-:W-:Y:S01]  /*1be30*/  FFMA R59, R58, R57, R59 ;  /* 0x000000393a3b7223 */ /* 0x000fe2000000003b */
[----:B------:R-:W-:Y:S02]  /*1be40*/  FSEL R56, |R62|, R55, P5 ;  /* 0x000000373e387208 */ /* 0x000fe40002800200 */
[----:B------:R-:W-:Y:S02]  /*1be50*/  FSEL R55, R172, 8.4834944573231041431e-05, P5 ;  /* 0x38b1e96aac377808 */ /* 0x000fe40002800000 */
[----:B------:R-:W-:Y:S01]  /*1be60*/  FSEL R57, -R171, -0.00082130916416645050049, P5 ;  /* 0xba574d20ab397808 */ /* 0x000fe20002800100 */
[----:B------:R-:W-:Y:S01]  /*1be70*/  FFMA R61, R58, R59, R61 ;  /* 0x0000003b3a3d7223 */ /* 0x000fe2000000003d */
[----:B------:R-:W-:-:S02]  /*1be80*/  FSEL R63, -R169, -0.026868773624300956726, P3 ;  /* 0xbcdc1be7a93f7808 */ /* 0x000fc40001800100 */
        /* <DEDUP_REMOVED lines=17> */
[----:B------:R-:W-:Y:S02]  /*1bfa0*/  FSEL R59, -|R62|, R62, P5 ;  /* 0x0000003e3e3b7208 */ /* 0x000fe40002800300 */
[----:B------:R-:W-:Y:S01]  /*1bfb0*/  FSEL R60, -|R64|, R64, P3 ;  /* 0x00000040403c7208 */ /* 0x000fe20001800300 */
[----:B------:R-:W-:-:S04]  /*1bfc0*/  FFMA R56, R56, R57, R58 ;  /* 0x0000003938387223 */ /* 0x000fc8000000003a */
[----:B------:R-:W-:Y:S01]  /*1bfd0*/  FFMA R56, R56, R59, R59 ;  /* 0x0000003b38387223 */ /* 0x000fe2000000003b */
[----:B------:R-:W-:-:S03]  /*1bfe0*/  FFMA R55, R61, R60, R60 ;  /* 0x0000003c3d377223 */ /* 0x000fc6000000003c */
[----:B------:R-:W1:Y:S08]  /*1bff0*/  @P5 MUFU.EX2 R57, R56 ;  /* 0x0000003800395308 */ /* 0x000e700000000800 */
[----:B------:R-:W2:Y:S01]  /*1c000*/  @P3 MUFU.EX2 R58, R55 ;  /* 0x00000037003a3308 */ /* 0x000ea20000000800 */
[----:B------:R-:W-:Y:S01]  /*1c010*/  FMUL R24, R24, 0.5 ;  /* 0x3f00000018187820 */ /* 0x000fe20000400000 */
[----:B------:R-:W-:Y:S01]  /*1c020*/  FADD R25, R25, 1 ;  /* 0x3f80000019197421 */ /* 0x000fe20000000000 */
[----:B------:R-:W-:Y:S01]  /*1c030*/  FMUL R32, R32, 0.5 ;  /* 0x3f00000020207820 */ /* 0x000fe20000400000 */
[----:B-1----:R-:W-:Y:S01]  /*1c040*/  @P5 FADD R57, -R57, 1 ;  /* 0x3f80000039395421 */ /* 0x002fe20000000100 */
[----:B------:R-:W-:Y:S01]  /*1c050*/  FADD R33, R33, 1 ;  /* 0x3f80000021217421 */ /* 0x000fe20000000000 */
[----:B------:R-:W-:Y:S01]  /*1c060*/  FADD R36, R36, 1 ;  /* 0x3f80000024247421 */ /* 0x000fe20000000000 */
[----:B--2---:R-:W-:-:S02]  /*1c070*/  @P3 FADD R58, -R58, 1 ;  /* 0x3f8000003a3a3421 */ /* 0x004fc40000000100 */
[----:B------:R-:W-:Y:S01]  /*1c080*/  @P5 LOP3.LUT R56, R57, 0x80000000, R62, 0xb8, !PT ;  /* 0x8000000039385812 */ /* 0x000fe200078eb83e */
[----:B------:R-:W-:Y:S01]  /*1c090*/  FMUL R57, R25, R24 ;  /* 0x0000001819397220 */ /* 0x000fe20000400000 */
[----:B------:R-:W-:Y:S01]  /*1c0a0*/  FMUL R25, R34, 0.5 ;  /* 0x3f00000022197820 */ /* 0x000fe20000400000 */
[----:B------:R-:W-:Y:S01]  /*1c0b0*/  @P3 LOP3.LUT R55, R58, 0x80000000, R64, 0xb8, !PT ;  /* 0x800000003a373812 */ /* 0x000fe200078eb840 */
[----:B------:R-:W-:Y:S01]  /*1c0c0*/  FMUL R28, R28, 0.5 ;  /* 0x3f0000001c1c7820 */ /* 0x000fe20000400000 */
[----:B------:R-:W-:Y:S01]  /*1c0d0*/  FMUL R29, R29, 0.5 ;  /* 0x3f0000001d1d7820 */ /* 0x000fe20000400000 */
[----:B------:R-:W-:Y:S01]  /*1c0e0*/  FADD R31, R31, 1 ;  /* 0x3f8000001f1f7421 */ /* 0x000fe20000000000 */
[----:B------:R-:W-:Y:S01]  /*1c0f0*/  FADD R30, R30, 1 ;  /* 0x3f8000001e1e7421 */ /* 0x000fe20000000000 */
[----:B------:R-:W-:Y:S01]  /*1c100*/  FMUL R32, R33, R32 ;  /* 0x0000002021207220 */ /* 0x000fe20000400000 */
[----:B------:R-:W-:Y:S01]  /*1c110*/  FMUL R26, R26, 0.5 ;  /* 0x3f0000001a1a7820 */ /* 0x000fe20000400000 */
[----:B------:R-:W-:Y:S01]  /*1c120*/  FADD R27, R27, 1 ;  /* 0x3f8000001b1b7421 */ /* 0x000fe20000000000 */
[----:B------:R-:W-:Y:S01]  /*1c130*/  FMUL R33, R36, R25 ;  /* 0x0000001924217220 */ /* 0x000fe20000400000 */
[----:B------:R-:W-:Y:S01]  /*1c140*/  FMUL R54, R54, 0.5 ;  /* 0x3f00000036367820 */ /* 0x000fe20000400000 */
[----:B------:R-:W-:Y:S01]  /*1c150*/  FMUL R53, R53, 0.5 ;  /* 0x3f00000035357820 */ /* 0x000fe20000400000 */
[----:B------:R-:W-:Y:S01]  /*1c160*/  FADD R55, R55, 1 ;  /* 0x3f80000037377421 */ /* 0x000fe20000000000 */
[----:B------:R-:W-:Y:S01]  /*1c170*/  FADD R56, R56, 1 ;  /* 0x3f80000038387421 */ /* 0x000fe20000000000 */
[----:B------:R-:W-:Y:S01]  /*1c180*/  FMUL R37, R37, 0.5 ;  /* 0x3f00000025257820 */ /* 0x000fe20000400000 */
[----:B------:R-:W-:Y:S01]  /*1c190*/  FMUL R38, R38, 0.5 ;  /* 0x3f00000026267820 */ /* 0x000fe20000400000 */
[----:B------:R-:W-:Y:S01]  /*1c1a0*/  FADD R40, R40, 1 ;  /* 0x3f80000028287421 */ /* 0x000fe20000000000 */
[----:B------:R-:W-:Y:S01]  /*1c1b0*/  FADD R39, R39, 1 ;  /* 0x3f80000027277421 */ /* 0x000fe20000000000 */
[----:B------:R-:W-:Y:S01]  /*1c1c0*/  FMUL R41, R41, 0.5 ;  /* 0x3f00000029297820 */ /* 0x000fe20000400000 */
[----:B------:R-:W-:Y:S01]  /*1c1d0*/  FMUL R43, R43, 0.5 ;  /* 0x3f0000002b2b7820 */ /* 0x000fe20000400000 */
[----:B------:R-:W-:Y:S01]  /*1c1e0*/  FMUL R45, R45, 0.5 ;  /* 0x3f0000002d2d7820 */ /* 0x000fe20000400000 */
[----:B------:R-:W-:Y:S01]  /*1c1f0*/  FMUL R46, R46, 0.5 ;  /* 0x3f0000002e2e7820 */ /* 0x000fe20000400000 */
[----:B------:R-:W-:Y:S01]  /*1c200*/  FADD R42, R42, 1 ;  /* 0x3f8000002a2a7421 */ /* 0x000fe20000000000 */
[----:B------:R-:W-:Y:S01]  /*1c210*/  FADD R44, R44, 1 ;  /* 0x3f8000002c2c7421 */ /* 0x000fe20000000000 */
[----:B------:R-:W-:Y:S01]  /*1c220*/  FADD R50, R50, 1 ;  /* 0x3f80000032327421 */ /* 0x000fe20000000000 */
[----:B------:R-:W-:Y:S01]  /*1c230*/  FADD R49, R49, 1 ;  /* 0x3f80000031317421 */ /* 0x000fe20000000000 */
[----:B------:R-:W-:Y:S01]  /*1c240*/  FMUL R24, R51, 0.5 ;  /* 0x3f00000033187820 */ /* 0x000fe20000400000 */
[----:B------:R-:W-:Y:S01]  /*1c250*/  FMUL R25, R52, 0.5 ;  /* 0x3f00000034197820 */ /* 0x000fe20000400000 */
[----:B------:R-:W-:Y:S01]  /*1c260*/  FADD R47, R47, 1 ;  /* 0x3f8000002f2f7421 */ /* 0x000fe20000000000 */
[----:B------:R-:W-:Y:S01]  /*1c270*/  FADD R48, R48, 1 ;  /* 0x3f80000030307421 */ /* 0x000fe20000000000 */
[----:B------:R-:W-:Y:S01]  /*1c280*/  FMUL R31, R31, R28 ;  /* 0x0000001c1f1f7220 */ /* 0x000fe20000400000 */
        /* <DEDUP_REMOVED lines=18> */
[----:B------:R-:W-:-:S02]  /*1c3b0*/  F2FP.BF16.F32.PACK_AB R26, R46, R45 ;  /* 0x0000002d2e1a723e */ /* 0x000fc400000010ff */
[----:B------:R-:W-:Y:S01]  /*1c3c0*/  F2FP.BF16.F32.PACK_AB R27, R27, R34 ;  /* 0x000000221b1b723e */ /* 0x000fe200000010ff */
[----:B------:R-:W-:Y:S05]  /*1c3d0*/  WARPSYNC.ALL ;  /* 0x0000000000007948 */ /* 0x000fea0003800000 */
[----:B------:R1:W-:Y:S04]  /*1c3e0*/  STSM.16.M88.4 [R23+0x200], R28 ;  /* 0x0002001c17007844 */ /* 0x0003e80000000200 */
[----:B------:R1:W-:Y:S01]  /*1c3f0*/  STSM.16.M88.4 [R162], R24 ;  /* 0x00000018a2007844 */ /* 0x0003e20000000200 */
[----:B------:R-:W-:Y:S01]  /*1c400*/  @!PT LDS RZ, [RZ] ;  /* 0x00000000fffff984 */ /* 0x000fe20000000800 */
[----:B------:R-:W-:Y:S01]  /*1c410*/  @!PT LDS RZ, [RZ] ;  /* 0x00000000fffff984 */ /* 0x000fe20000000800 */
[----:B------:R-:W-:Y:S01]  /*1c420*/  @!PT LDS RZ, [RZ] ;  /* 0x00000000fffff984 */ /* 0x000fe20000000800 */
[----:B------:R-:W-:Y:S01]  /*1c430*/  @!PT LDS RZ, [RZ] ;  /* 0x00000000fffff984 */ /* 0x000fe20000000800 */
[----:B------:R2:W-:Y:S06]  /*1c440*/  MEMBAR.ALL.CTA ;  /* 0x0000000000007992 */ /* 0x0005ec0000008000 */
[----:B--2---:R-:W2:Y:S01]  /*1c450*/  FENCE.VIEW.ASYNC.S ;  /* 0x00000000000073c6 */ /* 0x004ea20000000000 */
[----:B------:R-:W-:Y:S01]  /*1c460*/  BSSY B0, `(.L_x_145) ;  /* 0x000000c000007945 */ /* 0x000fe20003800000 */
        /* <DEDUP_REMOVED lines=11> */
.L_x_146:
[----:B------:R-:W-:Y:S05]  /*1c520*/  BSYNC B0 ;  /* 0x0000000000007941 */ /* 0x000fea0003800000 */
.L_x_145:
[----:B------:R-:W-:Y:S06]  /*1c530*/  BAR.SYNC.DEFER_BLOCKING 0x1, 0x100 ;  /* 0x0044000000007b1d */ /* 0x000fec0000010000 */
[----:B------:R-:W-:Y:S04]  /*1c540*/  BSSY B0, `(.L_x_147) ;  /* 0x0000009000007945 */ /* 0x000fe80003800000 */
[----:B------:R-:W-:Y:S05]  /*1c550*/  @P0 BRA `(.L_x_148) ;  /* 0x00000000001c0947 */ /* 0x000fea0003800000 */
[----:B------:R-:W-:-:S13]  /*1c560*/  ISETP.NE.AND P3, PT, R22, 0x3, PT ;  /* 0x000000031600780c */ /* 0x000fda0003f65270 */
[----:B------:R-:W-:Y:S05]  /*1c570*/  @!P3 BRA `(.L_x_149) ;  /* 0x000000000004b947 */ /* 0x000fea0003800000 */
[----:B------:R-:W-:Y:S01]  /*1c580*/  BPT.TRAP 0x1 ;  /* 0x000000040000795c */ /* 0x000fe20000300000 */
.L_x_149:
[----:B------:R-:W-:-:S04]  /*1c590*/  ULEA UR4, UR5, UR49, 0x3 ;  /* 0x0000003105047291 */ /* 0x000fc8000f8e183f */
[----:B------:R-:W-:-:S04]  /*1c5a0*/  UIADD3 UR4, UR4, 0x50, URZ ;  /* 0x0000005004047890 */ /* 0x000fc8000fffe03f */
[----:B------:R-:W-:-:S09]  /*1c5b0*/  UPRMT UR4, UR48, 0x654, UR4 ;  /* 0x0000065430047896 */ /* 0x000fd20008000004 */
[----:B------:R-:W-:Y:S03]  /*1c5c0*/  SYNCS.ARRIVE.TRANS64.RED.A1T0 RZ, [UR4], RZ ;  /* 0x000000ffffff79a7 */ /* 0x000fe60008100404 */
.L_x_148:
[----:B------:R-:W-:Y:S05]  /*1c5d0*/  BSYNC B0 ;  /* 0x0000000000007941 */ /* 0x000fea0003800000 */
.L_x_147:
        /* <DEDUP_REMOVED lines=8> */
.L_x_152:
        /* <DEDUP_REMOVED lines=8> */
.L_x_382:
[----:B------:R-:W-:Y:S05]  /*1c6e0*/  BSYNC B1 ;  /* 0x0000000000017941 */ /* 0x000fea0003800000 */
.L_x_153:
        /* <DEDUP_REMOVED lines=38> */
.L_x_155:
[----:B------:R-:W-:Y:S02]  /*1c950*/  LOP3.LUT R6, R6, R47, RZ, 0x3c, !PT ;  /* 0x0000002f06067212 */ /* 0x000fe400078e3cff */
[----:B------:R-:W-:-:S07]  /*1c960*/  SEL R0, R26, RZ, P3 ;  /* 0x000000ff1a007207 */ /* 0x000fce0001800000 */
.L_x_151:
[----:B------:R-:W-:Y:S05]  /*1c970*/  BSYNC B0 ;  /* 0x0000000000007941 */ /* 0x000fea0003800000 */
.L_x_150:
[C---:B------:R-:W-:Y:S01]  /*1c980*/  FFMA R90, R17.reuse, R90, R21 ;  /* 0x0000005a115a7223 */ /* 0x040fe20000000015 */
[C---:B------:R-:W-:Y:S01]  /*1c990*/  FFMA R91, R17.reuse, R91, R20 ;  /* 0x0000005b115b7223 */ /* 0x040fe20000000014 */
[C---:B------:R-:W-:Y:S01]  /*1c9a0*/  FFMA R92, R17.reuse, R92, R19 ;  /* 0x0000005c115c7223 */ /* 0x040fe20000000013 */
[----:B------:R-:W-:Y:S01]  /*1c9b0*/  FFMA R93, R17, R93, R18 ;  /* 0x0000005d115d7223 */ /* 0x000fe20000000012 */
[----:B------:R-:W-:Y:S01]  /*1c9c0*/  FMUL R39, R90, 0.70710676908493041992 ;  /* 0x3f3504f35a277820 */ /* 0x000fe20000400000 */
[----:B-1----:R-:W-:Y:S01]  /*1c9d0*/  FMUL R30, R91, 0.70710676908493041992 ;  /* 0x3f3504f35b1e7820 */ /* 0x002fe20000400000 */
[----:B------:R-:W-:Y:S01]  /*1c9e0*/  FMUL R41, R92, 0.70710676908493041992 ;  /* 0x3f3504f35c297820 */ /* 0x000fe20000400000 */
[----:B------:R-:W-:Y:S01]  /*1c9f0*/  FMUL R32, R93, 0.70710676908493041992 ;  /* 0x3f3504f35d207820 */ /* 0x000fe20000400000 */
[C---:B------:R-:W-:Y:S01]  /*1ca00*/  FMUL R24, R39.reuse, R39 ;  /* 0x0000002727187220 */ /* 0x040fe20000400000 */
[----:B------:R-:W-:Y:S01]  /*1ca10*/  FSETP.GE.AND P3, PT, |R39|, 1.0029599666595458984, PT ;  /* 0x3f8060fe2700780b */ /* 0x000fe20003f66200 */
[C---:B------:R-:W-:Y:S01]  /*1ca20*/  FMUL R26, R30.reuse, R30 ;  /* 0x0000001e1e1a7220 */ /* 0x040fe20000400000 */
[----:B------:R-:W-:Y:S01]  /*1ca30*/  FSETP.GE.AND P5, PT, |R30|, 1.0029599666595458984, PT ;  /* 0x3f8060fe1e00780b */ /* 0x000fe20003fa6200 */
[----:B------:R-:W-:Y:S01]  /*1ca40*/  FFMA R94, R17, R94, R15 ;  /* 0x0000005e115e7223 */ /* 0x000fe2000000000f */
[----:B------:R-:W-:Y:S01]  /*1ca50*/  FSEL R24, |R39|, R24, P3 ;  /* 0x0000001827187208 */ /* 0x000fe20001800200 */
[----:B------:R-:W-:Y:S01]  /*1ca60*/  FFMA R95, R17, R95, R14 ;  /* 0x0000005f115f7223 */ /* 0x000fe2000000000e */
[----:B------:R-:W-:Y:S01]  /*1ca70*/  FSEL R25, R172, 8.4834944573231041431e-05, P3 ;  /* 0x38b1e96aac197808 */ /* 0x000fe20001800000 */
[----:B------:R-:W-:Y:S01]  /*1ca80*/  FMUL R43, R94, 0.70710676908493041992 ;  /* 0x3f3504f35e2b7820 */ /* 0x000fe20000400000 */
[----:B------:R-:W-:Y:S01]  /*1ca90*/  FSEL R27, -R171, -0.00082130916416645050049, P3 ;  /* 0xba574d20ab1b7808 */ /* 0x000fe20001800100 */
[----:B------:R-:W-:Y:S01]  /*1caa0*/  FMUL R34, R95, 0.70710676908493041992 ;  /* 0x3f3504f35f227820 */ /* 0x000fe20000400000 */
[----:B------:R-:W-:Y:S01]  /*1cab0*/  FSEL R29, R170, 0.0052134888246655464172, P3 ;  /* 0x3baad5eaaa1d7808 */ /* 0x000fe20001800000 */
[----:B------:R-:W-:Y:S01]  /*1cac0*/  FFMA R96, R17, R96, R11 ;  /* 0x0000006011607223 */ /* 0x000fe2000000000b */
[----:B------:R-:W-:Y:S01]  /*1cad0*/  FSEL R26, |R30|, R26, P5 ;  /* 0x0000001a1e1a7208 */ /* 0x000fe20002800200 */
[----:B------:R-:W-:Y:S01]  /*1cae0*/  FFMA R25, R24, R25, R27 ;  /* 0x0000001918197223 */ /* 0x000fe2000000001b */
[----:B------:R-:W-:Y:S01]  /*1caf0*/  FSEL R31, R172, 8.4834944573231041431e-05, P5 ;  /* 0x38b1e96aac1f7808 */ /* 0x000fe20002800000 */
[----:B------:R-:W-:Y:S01]  /*1cb00*/  FMUL R45, R96, 0.70710676908493041992 ;  /* 0x3f3504f3602d7820 */ /* 0x000fe20000400000 */
        /* <DEDUP_REMOVED lines=24> */
[----:B------:R-:W-:Y:S01]  /*1cc90*/  FMUL R36, R97, 0.70710676908493041992 ;  /* 0x3f3504f361247820 */ /* 0x000fe20000400000 */
[----:B------:R-:W-:Y:S01]  /*1cca0*/  FFMA R28, R26, R31, R28 ;  /* 0x0000001f1a1c7223 */ /* 0x000fe2000000001c */
[C---:B------:R-:W-:Y:S01]  /*1ccb0*/  FFMA R98, R17.reuse, R98, R9 ;  /* 0x0000006211627223 */ /* 0x040fe20000000009 */
[----:B------:R-:W1:Y:S01]  /*1ccc0*/  @P3 MUFU.EX2 R26, R24 ;  /* 0x00000018001a3308 */ /* 0x000e620000000800 */
[----:B------:R-:W-:Y:S01]  /*1ccd0*/  FFMA R99, R17, R99, R8 ;  /* 0x0000006311637223 */ /* 0x000fe20000000008 */
[----:B------:R-:W-:Y:S01]  /*1cce0*/  FFMA R25, R28, R25, R25 ;  /* 0x000000191c197223 */ /* 0x000fe20000000019 */
[----:B------:R-:W-:Y:S01]  /*1ccf0*/  FMUL R28, R32, R32 ;  /* 0x00000020201c7220 */ /* 0x000fe20000400000 */
[----:B------:R-:W-:Y:S01]  /*1cd00*/  FMUL R47, R98, 0.70710676908493041992 ;  /* 0x3f3504f3622f7820 */ /* 0x000fe20000400000 */
[----:B------:R-:W-:Y:S01]  /*1cd10*/  FMUL R49, R99, 0.70710676908493041992 ;  /* 0x3f3504f363317820 */ /* 0x000fe20000400000 */
[C---:B------:R-:W-:Y:S01]  /*1cd20*/  FFMA R100, R17.reuse, R100, R5 ;  /* 0x0000006411647223 */ /* 0x040fe20000000005 */
[C---:B------:R-:W-:Y:S01]  /*1cd30*/  FFMA R101, R17.reuse, R101, R4 ;  /* 0x0000006511657223 */ /* 0x040fe20000000004 */
[----:B------:R-:W2:Y:S01]  /*1cd40*/  @P5 MUFU.EX2 R27, R25 ;  /* 0x00000019001b5308 */ /* 0x000ea20000000800 */
[C---:B------:R-:W-:Y:S01]  /*1cd50*/  FFMA R102, R17.reuse, R102, R3 ;  /* 0x0000006611667223 */ /* 0x040fe20000000003 */
[----:B------:R-:W-:Y:S01]  /*1cd60*/  FMUL R40, R100, 0.70710676908493041992 ;  /* 0x3f3504f364287820 */ /* 0x000fe20000400000 */
[C---:B------:R-:W-:Y:S01]  /*1cd70*/  FFMA R103, R17.reuse, R103, R2 ;  /* 0x0000006711677223 */ /* 0x040fe20000000002 */
[C---:B------:R-:W-:Y:S01]  /*1cd80*/  FFMA R89, R17.reuse, R89, R12 ;  /* 0x0000005911597223 */ /* 0x040fe2000000000c */
[C---:B------:R-:W-:Y:S01]  /*1cd90*/  FMUL R50, R102.reuse, 0.70710676908493041992 ;  /* 0x3f3504f366327820 */ /* 0x040fe20000400000 */
[----:B------:R-:W-:Y:S01]  /*1cda0*/  FFMA R88, R17, R88, R13 ;  /* 0x0000005811587223 */ /* 0x000fe2000000000d */
[----:B------:R-:W-:Y:S01]  /*1cdb0*/  FMUL R102, R102, 0.5 ;  /* 0x3f00000066667820 */ /* 0x000fe20000400000 */
[C---:B------:R-:W-:Y:S01]  /*1cdc0*/  FMUL R54, R89.reuse, 0.70710676908493041992 ;  /* 0x3f3504f359367820 */ /* 0x040fe20000400000 */
[----:B-1----:R-:W-:Y:S01]  /*1cdd0*/  @P3 FADD R26, -R26, 1 ;  /* 0x3f8000001a1a3421 */ /* 0x002fe20000000100 */
[----:B------:R-:W-:Y:S01]  /*1cde0*/  FMUL R52, R88, 0.70710676908493041992 ;  /* 0x3f3504f358347820 */ /* 0x000fe20000400000 */
[----:B------:R-:W-:Y:S01]  /*1cdf0*/  FMUL R89, R89, 0.5 ;  /* 0x3f00000059597820 */ /* 0x000fe20000400000 */
[----:B------:R-:W-:Y:S05]  /*1ce00*/  WARPSYNC.ALL ;  /* 0x0000000000007948 */ /* 0x000fea0003800000 */
[----:B--2---:R-:W-:Y:S01]  /*1ce10*/  @P5 FADD R27, -R27, 1 ;  /* 0x3f8000001b1b5421 */ /* 0x004fe20000000100 */
[----:B------:R-:W-:Y:S01]  /*1ce20*/  @P3 LOP3.LUT R24, R26, 0x80000000, R39, 0xb8, !PT ;  /* 0x800000001a183812 */ /* 0x000fe200078eb827 */
[C---:B------:R-:W-:Y:S01]  /*1ce30*/  FMUL R26, R41.reuse, R41 ;  /* 0x00000029291a7220 */ /* 0x040fe20000400000 */
[----:B------:R-:W-:Y:S01]  /*1ce40*/  FSETP.GE.AND P3, PT, |R41|, 1.0029599666595458984, PT ;  /* 0x3f8060fe2900780b */ /* 0x000fe20003f66200 */
[----:B------:R-:W-:Y:S01]  /*1ce50*/  BSSY B0, `(.L_x_156) ;  /* 0x0000170000007945 */ /* 0x000fe20003800000 */
[----:B------:R-:W-:Y:S01]  /*1ce60*/  @P5 LOP3.LUT R25, R27, 0x80000000, R30, 0xb8, !PT ;  /* 0x800000001b195812 */ /* 0x000fe200078eb81e */
[----:B------:R-:W-:Y:S01]  /*1ce70*/  FADD R24, R24, 1 ;  /* 0x3f80000018187421 */ /* 0x000fe20000000000 */
[----:B------:R-:W-:-:S02]  /*1ce80*/  FSEL R26, |R41|, R26, P3 ;  /* 0x0000001a291a7208 */ /* 0x000fc40001800200 */
[----:B------:R-:W-:Y:S01]  /*1ce90*/  FSEL R27, R172, 8.4834944573231041431e-05, P3 ;  /* 0x38b1e96aac1b7808 */ /* 0x000fe20001800000 */
[----:B------:R-:W-:Y:S01]  /*1cea0*/  FADD R25, R25, 1 ;  /* 0x3f80000019197421 */ /* 0x000fe20000000000 */
[----:B------:R-:W-:Y:S02]  /*1ceb0*/  FSEL R29, -R171, -0.00082130916416645050049, P3 ;  /* 0xba574d20ab1d7808 */ /* 0x000fe40001800100 */
[----:B------:R-:W-:Y:S02]  /*1cec0*/  FSETP.GE.AND P5, PT, |R32|, 1.0029599666595458984, PT ;  /* 0x3f8060fe2000780b */ /* 0x000fe40003fa6200 */
[----:B------:R-:W-:Y:S01]  /*1ced0*/  FSEL R31, -R169, -0.026868773624300956726, P3 ;  /* 0xbcdc1be7a91f7808 */ /* 0x000fe20001800100 */
[----:B------:R-:W-:Y:S01]  /*1cee0*/  FFMA R27, R26, R27, R29 ;  /* 0x0000001b1a1b7223 */ /* 0x000fe2000000001d */
[----:B------:R-:W-:Y:S02]  /*1cef0*/  FSEL R29, R170, 0.0052134888246655464172, P3 ;  /* 0x3baad5eaaa1d7808 */ /* 0x000fe40001800000 */
[----:B------:R-:W-:-:S02]  /*1cf00*/  FSEL R28, |R32|, R28, P5 ;  /* 0x0000001c201c7208 */ /* 0x000fc40002800200 */
[----:B------:R-:W-:Y:S01]  /*1cf10*/  FSEL R33, R172, 8.4834944573231041431e-05, P5 ;  /* 0x38b1e96aac217808 */ /* 0x000fe20002800000 */
[----:B------:R-:W-:Y:S01]  /*1cf20*/  FFMA R27, R26, R27, R29 ;  /* 0x0000001b1a1b7223 */ /* 0x000fe2000000001d */
[----:B------:R-:W-:Y:S02]  /*1cf30*/  FSEL R37, -R171, -0.00082130916416645050049, P5 ;  /* 0xba574d20ab257808 */ /* 0x000fe40002800100 */
[----:B------:R-:W-:Y:S01]  /*1cf40*/  FSEL R39, R170, 0.0052134888246655464172, P5 ;  /* 0x3baad5eaaa277808 */ /* 0x000fe20002800000 */
[----:B------:R-:W-:Y:S01]  /*1cf50*/  FFMA R27, R26, R27, R31 ;  /* 0x0000001b1a1b7223 */ /* 0x000fe2000000001f */
[----:B------:R-:W-:Y:S01]  /*1cf60*/  FSEL R29, R168, 0.11284004896879196167, P3 ;  /* 0x3de718afa81d7808 */ /* 0x000fe20001800000 */
[C---:B------:R-:W-:Y:S01]  /*1cf70*/  FFMA R33, R28.reuse, R33, R37 ;  /* 0x000000211c217223 */ /* 0x040fe20000000025 */
[----:B------:R-:W-:Y:S02]  /*1cf80*/  FSEL R37, -R169, -0.026868773624300956726, P5 ;  /* 0xbcdc1be7a9257808 */ /* 0x000fe40002800100 */
[----:B------:R-:W-:Y:S01]  /*1cf90*/  FSEL R31, R167, -0.37612664699554443359, P3 ;  /* 0xbec093aca71f7808 */ /* 0x000fe20001800000 */
[----:B------:R-:W-:Y:S01]  /*1cfa0*/  FFMA R33, R28, R33, R39 ;  /* 0x000000211c217223 */ /* 0x000fe20000000027 */
[----:B------:R-:W-:Y:S01]  /*1cfb0*/  FFMA R27, R26, R27, R29 ;  /* 0x0000001b1a1b7223 */ /* 0x000fe2000000001d */
[----:B------:R-:W-:-:S02]  /*1cfc0*/  FSEL R39, R168, 0.11284004896879196167, P5 ;  /* 0x3de718afa8277808 */ /* 0x000fc40002800000 */
        /* <DEDUP_REMOVED lines=13> */
[----:B------:R-:W-:Y:S01]  /*1d0a0*/  FFMA R27, R30, R27, R27 ;  /* 0x0000001b1e1b7223 */ /* 0x000fe2000000001b */
[----:B------:R-:W-:-:S05]  /*1d0b0*/  FMUL R30, R34, R34 ;  /* 0x00000022221e7220 */ /* 0x000fca0000400000 */
        /* <DEDUP_REMOVED lines=8> */
[----:B------:R-:W-:Y:S02]  /*1d140*/  @P5 LOP3.LUT R27, R29, 0x80000000, R32, 0xb8, !PT ;  /* 0x800000001d1b5812 */ /* 0x000fe400078eb820 */
[----:B------:R-:W-:-:S02]  /*1d150*/  FSEL R29, R172, 8.4834944573231041431e-05, P3 ;  /* 0x38b1e96aac1d7808 */ /* 0x000fc40001800000 */
[----:B------:R-:W-:Y:S01]  /*1d160*/  FSEL R31, -R171, -0.00082130916416645050049, P3 ;  /* 0xba574d20ab1f7808 */ /* 0x000fe20001800100 */
[----:B------:R-:W-:Y:S01]  /*1d170*/  FADD R27, R27, 1 ;  /* 0x3f8000001b1b7421 */ /* 0x000fe20000000000 */
[----:B------:R-:W-:Y:S02]  /*1d180*/  FSETP.GE.AND P5, PT, |R34|, 1.0029599666595458984, PT ;  /* 0x3f8060fe2200780b */ /* 0x000fe40003fa6200 */
[----:B------:R-:W-:Y:S01]  /*1d190*/  FSEL R33, -R169, -0.026868773624300956726, P3 ;  /* 0xbcdc1be7a9217808 */ /* 0x000fe20001800100 */
[----:B------:R-:W-:Y:S01]  /*1d1a0*/  FFMA R29, R28, R29, R31 ;  /* 0x0000001d1c1d7223 */ /* 0x000fe2000000001f */
[----:B------:R-:W-:Y:S02]  /*1d1b0*/  FSEL R31, R170, 0.0052134888246655464172, P3 ;  /* 0x3baad5eaaa1f7808 */ /* 0x000fe40001800000 */
[----:B------:R-:W-:Y:S02]  /*1d1c0*/  FSEL R30, |R34|, R30, P5 ;  /* 0x0000001e221e7208 */ /* 0x000fe40002800200 */
[----:B------:R-:W-:Y:S01]  /*1d1d0*/  FSEL R37, R172, 8.4834944573231041431e-05, P5 ;  /* 0x38b1e96aac257808 */ /* 0x000fe20002800000 */
[----:B------:R-:W-:Y:S01]  /*1d1e0*/  FFMA R29, R28, R29, R31 ;  /* 0x0000001d1c1d7223 */ /* 0x000fe2000000001f */
[----:B------:R-:W-:-:S02]  /*1d1f0*/  FSEL R39, -R171, -0.00082130916416645050049, P5 ;  /* 0xba574d20ab277808 */ /* 0x000fc40002800100 */
[----:B------:R-:W-:Y:S01]  /*1d200*/  FSEL R41, R170, 0.0052134888246655464172, P5 ;  /* 0x3baad5eaaa297808 */ /* 0x000fe20002800000 */
[----:B------:R-:W-:Y:S01]  /*1d210*/  FFMA R29, R28, R29, R33 ;  /* 0x0000001d1c1d7223 */ /* 0x000fe20000000021 */
[----:B------:R-:W-:Y:S01]  /*1d220*/  FSEL R31, R168, 0.11284004896879196167, P3 ;  /* 0x3de718afa81f7808 */ /* 0x000fe20001800000 */
[C---:B------:R-:W-:Y:S01]  /*1d230*/  FFMA R37, R30.reuse, R37, R39 ;  /* 0x000000251e257223 */ /* 0x040fe20000000027 */
[----:B------:R-:W-:Y:S02]  /*1d240*/  FSEL R39, -R169, -0.026868773624300956726, P5 ;  /* 0xbcdc1be7a9277808 */ /* 0x000fe40002800100 */
[C---:B------:R-:W-:Y:S01]  /*1d250*/  FSEL R33, R167.reuse, -0.37612664699554443359, P3 ;  /* 0xbec093aca7217808 */ /* 0x040fe20001800000 */
        /* <DEDUP_REMOVED lines=77> */
[----:B------:R-:W-:Y:S02]  /*1d730*/  FSEL R34, |R49|, R34, P5 ;  /* 0x0000002231227208 */ /* 0x000fe40002800200 */
[----:B------:R-:W-:Y:S02]  /*1d740*/  FSEL R37, R170, 0.0052134888246655464172, P3 ;  /* 0x3baad5eaaa257808 */ /* 0x000fe40001800000 */
[----:B------:R-:W-:-:S02]  /*1d750*/  FSEL R41, R172, 8.4834944573231041431e-05, P5 ;  /* 0x38b1e96aac297808 */ /* 0x000fc40002800000 */
[----:B------:R-:W-:Y:S01]  /*1d760*/  FSEL R43, -R171, -0.00082130916416645050049, P5 ;  /* 0xba574d20ab2b7808 */ /* 0x000fe20002800100 */
[----:B------:R-:W-:Y:S01]  /*1d770*/  FFMA R33, R32, R33, R37 ;  /* 0x0000002120217223 */ /* 0x000fe20000000025 */
[----:B------:R-:W-:Y:S02]  /*1d780*/  FSEL R45, R170, 0.0052134888246655464172, P5 ;  /* 0x3baad5eaaa2d7808 */ /* 0x000fe40002800000 */
        /* <DEDUP_REMOVED lines=19> */
[----:B------:R-:W-:Y:S02]  /*1d8c0*/  FFMA R36, R34, R41, R36 ;  /* 0x0000002922247223 */ /* 0x000fe40000000024 */
[----:B------:R-:W1:Y:S02]  /*1d8d0*/  @P3 MUFU.EX2 R34, R32 ;  /* 0x0000002000223308 */ /* 0x000e640000000800 */
        /* <DEDUP_REMOVED lines=44> */
[C---:B------:R-:W-:Y:S01]  /*1dba0*/  FMUL R43, R103.reuse, 0.70710676908493041992 ;  /* 0x3f3504f3672b7820 */ /* 0x040fe20000400000 */
[----:B------:R-:W-:Y:S01]  /*1dbb0*/  FFMA R34, R38, R41, R34 ;  /* 0x0000002926227223 */ /* 0x000fe20000000022 */
[----:B------:R-:W-:Y:S01]  /*1dbc0*/  FMUL R103, R103, 0.5 ;  /* 0x3f00000067677820 */ /* 0x000fe20000400000 */
        /* <DEDUP_REMOVED lines=18> */
[----:B------:R-:W-:Y:S01]  /*1dcf0*/  FSEL R40, R170, 0.0052134888246655464172, P3 ;  /* 0x3baad5eaaa287808 */ /* 0x000fe20001800000 */
[----:B------:R-:W-:Y:S01]  /*1dd00*/  FMUL R101, R34, R101 ;  /* 0x0000006522657220 */ /* 0x000fe20000400000 */
[----:B------:R-:W-:Y:S02]  /*1dd10*/  FSEL R39, |R43|, R39, P5 ;  /* 0x000000272b277208 */ /* 0x000fe40002800200 */
        /* <DEDUP_REMOVED lines=33> */
[----:B------:R-:W-:Y:S01]  /*1df30*/  FSEL R41, |R54|, R39, P3 ;  /* 0x0000002736297208 */ /* 0x000fe20001800200 */
[----:B------:R-:W-:Y:S01]  /*1df40*/  FMUL R39, R52, R52 ;  /* 0x0000003434277220 */ /* 0x000fe20000400000 */
[----:B------:R-:W-:Y:S01]  /*1df50*/  @P5 LOP3.LUT R38, R40, 0x80000000, R43, 0xb8, !PT ;  /* 0x8000000028265812 */ /* 0x000fe200078eb82b */
[----:B------:R-:W-:Y:S01]  /*1df60*/  FMUL R102, R37, R102 ;  /* 0x0000006625667220 */ /* 0x000fe20000400000 */
[----:B------:R-:W-:-:S02]  /*1df70*/  FSEL R40, R172, 8.4834944573231041431e-05, P3 ;  /* 0x38b1e96aac287808 */ /* 0x000fc40001800000 */
[----:B------:R-:W-:Y:S01]  /*1df80*/  FSEL R42, -R171, -0.00082130916416645050049, P3 ;  /* 0xba574d20ab2a7808 */ /* 0x000fe20001800100 */
[----:B------:R-:W-:Y:S01]  /*1df90*/  FADD R38, R38, 1 ;  /* 0x3f80000026267421 */ /* 0x000fe20000000000 */
[----:B------:R-:W-:Y:S02]  /*1dfa0*/  FSETP.GE.AND P5, PT, |R52|, 1.0029599666595458984, PT ;  /* 0x3f8060fe3400780b */ /* 0x000fe40003fa6200 */
[----:B------:R-:W-:Y:S01]  /*1dfb0*/  FSEL R46, R170, 0.0052134888246655464172, P3 ;  /* 0x3baad5eaaa2e7808 */ /* 0x000fe20001800000 */
[C---:B------:R-:W-:Y:S01]  /*1dfc0*/  FFMA R44, R41.reuse, R40, R42 ;  /* 0x00000028292c7223 */ /* 0x040fe2000000002a */
[----:B------:R-:W-:Y:S02]  /*1dfd0*/  FSEL R39, |R52|, R39, P5 ;  /* 0x0000002734277208 */ /* 0x000fe40002800200 */
[----:B------:R-:W-:Y:S01]  /*1dfe0*/  FSEL R40, R172, 8.4834944573231041431e-05, P5 ;  /* 0x38b1e96aac287808 */ /* 0x000fe20002800000 */
[----:B------:R-:W-:Y:S01]  /*1dff0*/  FFMA R46, R41, R44, R46 ;  /* 0x0000002c292e7223 */ /* 0x000fe2000000002e */
[----:B------:R-:W-:-:S02]  /*1e000*/  FSEL R42, -R171, -0.00082130916416645050049, P5 ;  /* 0xba574d20ab2a7808 */ /* 0x000fc40002800100 */
        /* <DEDUP_REMOVED lines=19> */
[----:B------:R-:W-:Y:S01]  /*1e140*/  FMUL R42, R91, 0.5 ;  /* 0x3f0000005b2a7820 */ /* 0x000fe20000400000 */
[----:B------:R-:W-:Y:S01]  /*1e150*/  FFMA R46, R46, R43, R43 ;  /* 0x0000002b2e2e7223 */ /* 0x000fe2000000002b */
[----:B------:R-:W-:Y:S01]  /*1e160*/  FSEL R43, -|R52|, R52, P5 ;  /* 0x00000034342b7208 */ /* 0x000fe20002800300 */
[----:B------:R-:W-:Y:S01]  /*1e170*/  FFMA R40, R39, R40, R41 ;  /* 0x0000002827287223 */ /* 0x000fe20000000029 */
[----:B------:R-:W-:Y:S01]  /*1e180*/  FMUL R42, R25, R42 ;  /* 0x0000002a192a7220 */ /* 0x000fe20000400000 */
[----:B------:R-:W1:Y:S01]  /*1e190*/  @P3 MUFU.EX2 R41, R46 ;  /* 0x0000002e00293308 */ /* 0x000e620000000800 */
[----:B------:R-:W-:Y:S01]  /*1e1a0*/  FMUL R44, R93, 0.5 ;  /* 0x3f0000005d2c7820 */ /* 0x000fe20000400000 */
[----:B------:R-:W-:Y:S01]  /*1e1b0*/  FFMA R40, R40, R43, R43 ;  /* 0x0000002b28287223 */ /* 0x000fe2000000002b */
[----:B------:R-:W-:-:S02]  /*1e1c0*/  FMUL R25, R94, 0.5 ;  /* 0x3f0000005e197820 */ /* 0x000fc40000400000 */
[----:B------:R-:W-:Y:S01]  /*1e1d0*/  FMUL R44, R27, R44 ;  /* 0x0000002c1b2c7220 */ /* 0x000fe20000400000 */
[----:B------:R-:W-:Y:S01]  /*1e1e0*/  FMUL R27, R96, 0.5 ;  /* 0x3f000000601b7820 */ /* 0x000fe20000400000 */
[----:B------:R-:W-:Y:S01]  /*1e1f0*/  FMUL R43, R28, R25 ;  /* 0x000000191c2b7220 */ /* 0x000fe20000400000 */
[----:B------:R-:W2:Y:S01]  /*1e200*/  @P5 MUFU.EX2 R39, R40 ;  /* 0x0000002800275308 */ /* 0x000ea20000000800 */
[----:B------:R-:W-:Y:S01]  /*1e210*/  FMUL R25, R98, 0.5 ;  /* 0x3f00000062197820 */ /* 0x000fe20000400000 */
[----:B------:R-:W-:Y:S01]  /*1e220*/  FMUL R45, R30, R27 ;  /* 0x0000001b1e2d7220 */ /* 0x000fe20000400000 */
[----:B------:R-:W-:Y:S02]  /*1e230*/  FMUL R27, R100, 0.5 ;  /* 0x3f000000641b7820 */ /* 0x000fe40000400000 */
[----:B------:R-:W-:Y:S01]  /*1e240*/  FMUL R32, R32, R25 ;  /* 0x0000001920207220 */ /* 0x000fe20000400000 */
[----:B------:R-:W-:Y:S01]  /*1e250*/  FMUL R25, R88, 0.5 ;  /* 0x3f00000058197820 */ /* 0x000fe20000400000 */
[----:B------:R-:W-:Y:S01]  /*1e260*/  FMUL R36, R36, R27 ;  /* 0x0000001b24247220 */ /* 0x000fe20000400000 */
[----:B------:R-:W-:Y:S01]  /*1e270*/  FMUL R27, R38, R103 ;  /* 0x00000067261b7220 */ /* 0x000fe20000400000 */
[----:B-1----:R-:W-:-:S04]  /*1e280*/  @P3 FADD R41, -R41, 1 ;  /* 0x3f80000029293421 */ /* 0x002fc80000000100 */
[----:B------:R-:W-:Y:S02]  /*1e290*/  F2FP.BF16.F32.PACK_AB R27, R27, R102 ;  /* 0x000000661b1b723e */ /* 0x000fe400000010ff */
[----:B------:R-:W-:Y:S01]  /*1e2a0*/  @P3 LOP3.LUT R46, R41, 0x80000000, R54, 0xb8, !PT ;  /* 0x80000000292e3812 */ /* 0x000fe200078eb836 */
[----:B------:R-:W-:Y:S01]  /*1e2b0*/  FMUL R41, R92, 0.5 ;  /* 0x3f0000005c297820 */ /* 0x000fe20000400000 */
[----:B--2---:R-:W-:-:S03]  /*1e2c0*/  @P5 FADD R39, -R39, 1 ;  /* 0x3f80000027275421 */ /* 0x004fc60000000100 */
[----:B------:R-:W-:Y:S01]  /*1e2d0*/  FMUL R41, R26, R41 ;  /* 0x000000291a297220 */ /* 0x000fe20000400000 */
[----:B------:R-:W-:Y:S01]  /*1e2e0*/  FMUL R26, R97, 0.5 ;  /* 0x3f000000611a7820 */ /* 0x000fe20000400000 */
[----:B------:R-:W-:Y:S01]  /*1e2f0*/  @P5 LOP3.LUT R40, R39, 0x80000000, R52, 0xb8, !PT ;  /* 0x8000000027285812 */ /* 0x000fe200078eb834 */
[----:B------:R-:W-:Y:S01]  /*1e300*/  FMUL R39, R90, 0.5 ;  /* 0x3f0000005a277820 */ /* 0x000fe20000400000 */
[----:B------:R-:W-:Y:S01]  /*1e310*/  FADD R46, R46, 1 ;  /* 0x3f8000002e2e7421 */ /* 0x000fe20000000000 */
[----:B------:R-:W-:Y:S01]  /*1e320*/  FMUL R26, R31, R26 ;  /* 0x0000001a1f1a7220 */ /* 0x000fe20000400000 */
[----:B------:R-:W-:Y:S01]  /*1e330*/  F2FP.BF16.F32.PACK_AB R30, R44, R41 ;  /* 0x000000292c1e723e */ /* 0x000fe200000010ff */
[----:B------:R-:W-:Y:S01]  /*1e340*/  FMUL R39, R24, R39 ;  /* 0x0000002718277220 */ /* 0x000fe20000400000 */
[----:B------:R-:W-:Y:S01]  /*1e350*/  FMUL R24, R95, 0.5 ;  /* 0x3f0000005f187820 */ /* 0x000fe20000400000 */
[----:B------:R-:W-:Y:S01]  /*1e360*/  FADD R40, R40, 1 ;  /* 0x3f80000028287421 */ /* 0x000fe20000000000 */
[----:B------:R-:W-:-:S02]  /*1e370*/  FMUL R89, R46, R89 ;  /* 0x000000592e597220 */ /* 0x000fc40000400000 */
[----:B------:R-:W-:Y:S01]  /*1e380*/  FMUL R48, R29, R24 ;  /* 0x000000181d307220 */ /* 0x000fe20000400000 */
[----:B------:R-:W-:Y:S01]  /*1e390*/  FMUL R24, R99, 0.5 ;  /* 0x3f00000063187820 */ /* 0x000fe20000400000 */
[----:B------:R-:W-:Y:S01]  /*1e3a0*/  FMUL R28, R40, R25 ;  /* 0x00000019281c7220 */ /* 0x000fe20000400000 */
[----:B------:R-:W-:Y:S02]  /*1e3b0*/  F2FP.BF16.F32.PACK_AB R29, R42, R39 ;  /* 0x000000272a1d723e */ /* 0x000fe400000010ff */
[----:B------:R-:W-:Y:S01]  /*1e3c0*/  FMUL R33, R33, R24 ;  /* 0x0000001821217220 */ /* 0x000fe20000400000 */
[----:B------:R-:W-:Y:S02]  /*1e3d0*/  F2FP.BF16.F32.PACK_AB R31, R48, R43 ;  /* 0x0000002b301f723e */ /* 0x000fe400000010ff */
[----:B------:R-:W-:Y:S02]  /*1e3e0*/  F2FP.BF16.F32.PACK_AB R24, R26, R45 ;  /* 0x0000002d1a18723e */ /* 0x000fe400000010ff */
[----:B------:R-:W-:-:S02]  /*1e3f0*/  F2FP.BF16.F32.PACK_AB R28, R89, R28 ;  /* 0x0000001c591c723e */ /* 0x000fc400000010ff */
[----:B------:R-:W-:Y:S02]  /*1e400*/  F2FP.BF16.F32.PACK_AB R25, R33, R32 ;  /* 0x000000202119723e */ /* 0x000fe400000010ff */
[----:B------:R-:W-:Y:S01]  /*1e410*/  F2FP.BF16.F32.PACK_AB R26, R101, R36 ;  /* 0x00000024651a723e */ /* 0x000fe200000010ff */
[----:B------:R1:W-:Y:S04]  /*1e420*/  STSM.16.M88.4 [R23+0x2200], R28 ;  /* 0x0022001c17007844 */ /* 0x0003e80000000200 */
        /* <DEDUP_REMOVED lines=18> */
.L_x_157:
[----:B------:R-:W-:Y:S05]  /*1e550*/  BSYNC B0 ;  /* 0x0000000000007941 */ /* 0x000fea0003800000 */
.L_x_156:
[----:B------:R-:W-:Y:S06]  /*1e560*/  BAR.SYNC.DEFER_BLOCKING 0x1, 0x100 ;  /* 0x0044000000007b1d */ /* 0x000fec0000010000 */
[----:B------:R-:W-:Y:S04]  /*1e570*/  BSSY B0, `(.L_x_158) ;  /* 0x0000009000007945 */ /* 0x000fe80003800000 */
[----:B------:R-:W-:Y:S05]  /*1e580*/  @P0 BRA `(.L_x_159) ;  /* 0x00000000001c0947 */ /* 0x000fea0003800000 */
[----:B------:R-:W-:-:S13]  /*1e590*/  ISETP.NE.AND P3, PT, R22, 0x3, PT ;  /* 0x000000031600780c */ /* 0x000fda0003f65270 */
[----:B------:R-:W-:Y:S05]  /*1e5a0*/  @!P3 BRA `(.L_x_160) ;  /* 0x000000000004b947 */ /* 0x000fea0003800000 */
[----:B------:R-:W-:Y:S01]  /*1e5b0*/  BPT.TRAP 0x1 ;  /* 0x000000040000795c */ /* 0x000fe20000300000 */
.L_x_160:
[----:B------:R-:W-:-:S04]  /*1e5c0*/  ULEA UR4, UR5, UR49, 0x3 ;  /* 0x0000003105047291 */ /* 0x000fc8000f8e183f */
[----:B------:R-:W-:-:S04]  /*1e5d0*/  UIADD3 UR4, UR4, 0x50, URZ ;  /* 0x0000005004047890 */ /* 0x000fc8000fffe03f */
[----:B------:R-:W-:-:S09]  /*1e5e0*/  UPRMT UR4, UR48, 0x654, UR4 ;  /* 0x0000065430047896 */ /* 0x000fd20008000004 */
[----:B------:R-:W-:Y:S03]  /*1e5f0*/  SYNCS.ARRIVE.TRANS64.RED.A1T0 RZ, [UR4], RZ ;  /* 0x000000ffffff79a7 */ /* 0x000fe60008100404 */
.L_x_159:
[----:B------:R-:W-:Y:S05]  /*1e600*/  BSYNC B0 ;  /* 0x0000000000007941 */ /* 0x000fea0003800000 */
.L_x_158:
        /* <DEDUP_REMOVED lines=8> */
.L_x_163:
        /* <DEDUP_REMOVED lines=8> */
.L_x_383:
[----:B------:R-:W-:Y:S05]  /*1e710*/  BSYNC B1 ;  /* 0x0000000000017941 */ /* 0x000fea0003800000 */
.L_x_164:
[----:B------:R-:W-:Y:S05]  /*1e720*/  @P4 BRA `(.L_x_166) ;  /* 0x0000000000944947 */ /* 0x000fea0003800000 */
[----:B------:R-:W-:Y:S01]  /*1e730*/  LEA R33, R0, R157, 0xd ;  /* 0x0000009d00217211 */ /* 0x000fe200078e68ff */
[----:B------:R-:W-:Y:S05]  /*1e740*/  WARPSYNC.ALL ;  /* 0x0000000000007948 */ /* 0x000fea0003800000 */
[----:B------:R-:W-:Y:S01]  /*1e750*/  LEA R8, R156, R33, 0x1 ;  /* 0x000000219c087211 */ /* 0x000fe200078e08ff */
[----:B------:R-:W2:Y:S05]  /*1e760*/  LDSM.16.M88.4 R12, [R33] ;  /* 0x00000000210c783b */ /* 0x000eaa0000000200 */
[----:B------:R-:W3:Y:S01]  /*1e770*/  LDSM.16.M88.4 R8, [R8] ;  /* 0x000000000808783b */ /* 0x000ee20000000200 */
[C---:B--2---:R-:W-:Y:S01]  /*1e780*/  LOP3.LUT R5, R12.reuse, 0xffff0000, RZ, 0xc0, !PT ;  /* 0xffff00000c057812 */ /* 0x044fe200078ec0ff */
[----:B------:R-:W-:Y:S01]  /*1e790*/  IMAD.U32 R3, R12, 0x10000, RZ ;  /* 0x000100000c037824 */ /* 0x000fe200078e00ff */
[----:B------:R-:W-:Y:S01]  /*1e7a0*/  LOP3.LUT R19, R13, 0xffff0000, RZ, 0xc0, !PT ;  /* 0xffff00000d137812 */ /* 0x000fe200078ec0ff */
[----:B------:R-:W-:Y:S01]  /*1e7b0*/  IMAD.U32 R29, R15, 0x10000, RZ ;  /* 0x000100000f1d7824 */ /* 0x000fe200078e00ff */
[----:B------:R-:W-:Y:S01]  /*1e7c0*/  SHF.L.U32 R21, R13, 0x10, RZ ;  /* 0x000000100d157819 */ /* 0x000fe200000006ff */
[----:B---3--:R-:W-:Y:S01]  /*1e7d0*/  IMAD.U32 R43, R10, 0x10000, RZ ;  /* 0x000100000a2b7824 */ /* 0x008fe200078e00ff */
[----:B-1----:R-:W-:Y:S01]  /*1e7e0*/  SHF.L.U32 R25, R14, 0x10, RZ ;  /* 0x000000100e197819 */ /* 0x002fe200000006ff */
        /* <DEDUP_REMOVED lines=25> */
.L_x_166:
[----:B------:R-:W-:Y:S02]  /*1e980*/  LOP3.LUT R6, R6, R51, RZ, 0x3c, !PT ;  /* 0x0000003306067212 */ /* 0x000fe400078e3cff */
[----:B------:R-:W-:-:S07]  /*1e990*/  SEL R0, R26, RZ, P3 ;  /* 0x000000ff1a007207 */ /* 0x000fce0001800000 */
.L_x_162:
[----:B------:R-:W-:Y:S05]  /*1e9a0*/  BSYNC B0 ;  /* 0x0000000000007941 */ /* 0x000fea0003800000 */
.L_x_161:
        /* <DEDUP_REMOVED lines=25> */
[C---:B------:R-:W-:Y:S02]  /*1eb40*/  FSETP.GE.AND P5, PT, |R41|.reuse, 1.0029599666595458984, PT ;  /* 0x3f8060fe2900780b */ /* 0x040fe40003fa6200 */
[----:B------:R-:W-:Y:S01]  /*1eb50*/  FSEL R31, R170, 0.0052134888246655464172, P3 ;  /* 0x3baad5eaaa1f7808 */ /* 0x000fe20001800000 */
[----:B------:R-:W-:Y:S01]  /*1eb60*/  FFMA R27, R26, R27, R29 ;  /* 0x0000001b1a1b7223 */ /* 0x000fe2000000001d */
[----:B------:R-:W-:-:S02]  /*1eb70*/  FSEL R28, |R41|, R28, P5 ;  /* 0x0000001c291c7208 */ /* 0x000fc40002800200 */
        /* <DEDUP_REMOVED lines=79> */
[----:B------:R-:W-:Y:S01]  /*1f070*/  FFMA R33, R17, R42, R14 ;  /* 0x0000002a11217223 */ /* 0x000fe2000000000e */
[----:B------:R-:W-:Y:S01]  /*1f080*/  FSETP.GE.AND P3, PT, |R49|, 1.0029599666595458984, PT ;  /* 0x3f8060fe3100780b */ /* 0x000fe20003f66200 */
[----:B--2---:R-:W-:Y:S02]  /*1f090*/  @P5 FADD R34, -R34, 1 ;  /* 0x3f80000022225421 */ /* 0x004fe40000000100 */
[----:B------:R-:W-:Y:S01]  /*1f0a0*/  FMUL R42, R33, 0.70710676908493041992 ;  /* 0x3f3504f3212a7820 */ /* 0x000fe20000400000 */
[----:B------:R-:W-:Y:S02]  /*1f0b0*/  FSEL R36, |R49|, R36, P3 ;  /* 0x0000002431247208 */ /* 0x000fe40001800200 */
[----:B------:R-:W-:-:S02]  /*1f0c0*/  FSEL R37, R172, 8.4834944573231041431e-05, P3 ;  /* 0x38b1e96aac257808 */ /* 0x000fc40001800000 */
[----:B------:R-:W-:Y:S02]  /*1f0d0*/  FSEL R39, -R171, -0.00082130916416645050049, P3 ;  /* 0xba574d20ab277808 */ /* 0x000fe40001800100 */
[----:B------:R-:W-:Y:S01]  /*1f0e0*/  @P5 LOP3.LUT R32, R34, 0x80000000, R40, 0xb8, !PT ;  /* 0x8000000022205812 */ /* 0x000fe200078eb828 */
[C---:B------:R-:W-:Y:S01]  /*1f0f0*/  FMUL R34, R42.reuse, R42 ;  /* 0x0000002a2a227220 */ /* 0x040fe20000400000 */
[----:B------:R-:W-:Y:S01]  /*1f100*/  FSETP.GE.AND P5, PT, |R42|, 1.0029599666595458984, PT ;  /* 0x3f8060fe2a00780b */ /* 0x000fe20003fa6200 */
[----:B------:R-:W-:Y:S01]  /*1f110*/  FFMA R37, R36, R37, R39 ;  /* 0x0000002524257223 */ /* 0x000fe20000000027 */
[----:B------:R-:W-:Y:S02]  /*1f120*/  FSEL R39, R170, 0.0052134888246655464172, P3 ;  /* 0x3baad5eaaa277808 */ /* 0x000fe40001800000 */
[----:B------:R-:W-:Y:S02]  /*1f130*/  FSEL R38, |R42|, R34, P5 ;  /* 0x000000222a267208 */ /* 0x000fe40002800200 */
[----:B------:R-:W-:-:S02]  /*1f140*/  FSEL R43, R172, 8.4834944573231041431e-05, P5 ;  /* 0x38b1e96aac2b7808 */ /* 0x000fc40002800000 */
        /* <DEDUP_REMOVED lines=158> */
[----:B------:R-:W-:-:S03]  /*1fb30*/  FSEL R49, -|R54|, R54, P5 ;  /* 0x0000003636317208 */ /* 0x000fc60002800300 */
[----:B------:R-:W-:-:S04]  /*1fb40*/  FFMA R48, R52, R51, R48 ;  /* 0x0000003334307223 */ /* 0x000fc80000000030 */
[----:B------:R-:W-:Y:S01]  /*1fb50*/  FFMA R49, R48, R49, R49 ;  /* 0x0000003130317223 */ /* 0x000fe20000000031 */
[----:B------:R-:W-:Y:S02]  /*1fb60*/  FFMA R48, R17, R60, R3 ;  /* 0x0000003c11307223 */ /* 0x000fe40000000003 */
[----:B------:R-:W2:Y:S01]  /*1fb70*/  LDL.LU R60, [R1+0x144] ;  /* 0x00014400013c7983 */ /* 0x000ea20000300800 */
[----:B------:R-:W-:-:S05]  /*1fb80*/  FSEL R50, -|R59|, R59, P3 ;  /* 0x0000003b3b327208 */ /* 0x000fca0001800300 */
[----:B------:R-:W-:-:S04]  /*1fb90*/  FFMA R47, R47, R50, R50 ;  /* 0x000000322f2f7223 */ /* 0x000fc80000000032 */
[----:B------:R-:W1:Y:S08]  /*1fba0*/  @P3 MUFU.EX2 R50, R47 ;  /* 0x0000002f00323308 */ /* 0x000e700000000800 */
[----:B------:R-:W3:Y:S01]  /*1fbb0*/  @P5 MUFU.EX2 R51, R49 ;  /* 0x0000003100335308 */ /* 0x000ee20000000800 */
[----:B------:R-:W-:Y:S01]  /*1fbc0*/  FMUL R63, R48, 0.70710676908493041992 ;  /* 0x3f3504f3303f7820 */ /* 0x000fe20000400000 */
[----:B-1----:R-:W-:-:S03]  /*1fbd0*/  @P3 FADD R50, -R50, 1 ;  /* 0x3f80000032323421 */ /* 0x002fc60000000100 */
[----:B------:R-:W-:Y:S02]  /*1fbe0*/  FMUL R52, R63, R63 ;  /* 0x0000003f3f347220 */ /* 0x000fe40000400000 */
[----:B------:R-:W-:Y:S01]  /*1fbf0*/  @P3 LOP3.LUT R47, R50, 0x80000000, R59, 0xb8, !PT ;  /* 0x80000000322f3812 */ /* 0x000fe200078eb83b */
[----:B------:R-:W-:Y:S01]  /*1fc00*/  FFMA R50, R17, R56, R2 ;  /* 0x0000003811327223 */ /* 0x000fe20000000002 */
[----:B---3--:R-:W-:Y:S01]  /*1fc10*/  @P5 FADD R51, -R51, 1 ;  /* 0x3f80000033335421 */ /* 0x008fe20000000100 */
        /* <DEDUP_REMOVED lines=38> */
[----:B------:R-:W3:Y:S01]  /*1fe80*/  @P5 MUFU.EX2 R55, R52 ;  /* 0x0000003400375308 */ /* 0x000ee20000000800 */
[----:B-1----:R-:W-:-:S05]  /*1fe90*/  @P3 FADD R54, -R54, 1 ;  /* 0x3f80000036363421 */ /* 0x002fca0000000100 */
[----:B------:R-:W-:Y:S01]  /*1fea0*/  @P3 LOP3.LUT R51, R54, 0x80000000, R63, 0xb8, !PT ;  /* 0x8000000036333812 */ /* 0x000fe200078eb83f */
[----:B------:R-:W-:Y:S01]  /*1feb0*/  FFMA R54, R17, R58, R13 ;  /* 0x0000003a11367223 */ /* 0x000fe2000000000d */
[----:B---3--:R-:W-:-:S03]  /*1fec0*/  @P5 FADD R56, -R55, 1 ;  /* 0x3f80000037385421 */ /* 0x008fc60000000100 */
[----:B------:R-:W-:Y:S02]  /*1fed0*/  FMUL R68, R54, 0.70710676908493041992 ;  /* 0x3f3504f336447820 */ /* 0x000fe40000400000 */
[----:B------:R-:W-:-:S03]  /*1fee0*/  @P5 LOP3.LUT R52, R56, 0x80000000, R65, 0xb8, !PT ;  /* 0x8000000038345812 */ /* 0x000fc600078eb841 */
[----:B------:R-:W-:Y:S01]  /*1fef0*/  FSETP.GE.AND P5, PT, |R68|, 1.0029599666595458984, PT ;  /* 0x3f8060fe4400780b */ /* 0x000fe20003fa6200 */
[----:B------:R-:W-:Y:S01]  /*1ff00*/  FADD R26, R26, 1 ;  /* 0x3f8000001a1a7421 */ /* 0x000fe20000000000 */
[----:B------:R-:W-:Y:S01]  /*1ff10*/  FADD R30, R30, 1 ;  /* 0x3f8000001e1e7421 */ /* 0x000fe20000000000 */
[----:B------:R-:W-:Y:S01]  /*1ff20*/  FADD R27, R27, 1 ;  /* 0x3f8000001b1b7421 */ /* 0x000fe20000000000 */
[----:B------:R-:W-:Y:S01]  /*1ff30*/  FMUL R33, R33, 0.5 ;  /* 0x3f00000021217820 */ /* 0x000fe20000400000 */
[----:B------:R-:W-:Y:S01]  /*1ff40*/  FADD R36, R36, 1 ;  /* 0x3f80000024247421 */ /* 0x000fe20000000000 */
[----:B------:R-:W-:Y:S01]  /*1ff50*/  FADD R44, R44, 1 ;  /* 0x3f8000002c2c7421 */ /* 0x000fe20000000000 */
[----:B------:R-:W-:Y:S02]  /*1ff60*/  FADD R39, R39, 1 ;  /* 0x3f80000027277421 */ /* 0x000fe40000000000 */
[----:B------:R-:W-:Y:S01]  /*1ff70*/  FMUL R36, R36, R33 ;  /* 0x0000002124247220 */ /* 0x000fe20000400000 */
[----:B------:R-:W-:Y:S01]  /*1ff80*/  FMUL R29, R29, 0.5 ;  /* 0x3f0000001d1d7820 */ /* 0x000fe20000400000 */
[----:B------:R-:W-:Y:S01]  /*1ff90*/  FADD R32, R32, 1 ;  /* 0x3f80000020207421 */ /* 0x000fe20000000000 */
[----:B------:R-:W-:Y:S01]  /*1ffa0*/  FMUL R31, R31, 0.5 ;  /* 0x3f0000001f1f7820 */ /* 0x000fe20000400000 */
[----:B------:R-:W-:Y:S01]  /*1ffb0*/  FADD R34, R34, 1 ;  /* 0x3f80000022227421 */ /* 0x000fe20000000000 */
[----:B------:R-:W-:Y:S01]  /*1ffc0*/  FMUL R38, R38, 0.5 ;  /* 0x3f00000026267820 */ /* 0x000fe20000400000 */
[----:B------:R-:W-:Y:S01]  /*1ffd0*/  FADD R41, R41, 1 ;  /* 0x3f80000029297421 */ /* 0x000fe20000000000 */
[----:B------:R-:W-:Y:S01]  /*1ffe0*/  FMUL R40, R40, 0.5 ;  /* 0x3f00000028287820 */ /* 0x000fe20000400000 */
[----:B------:R-:W-:Y:S01]  /*1fff0*/  FMUL R46, R46, 0.5 ;  /* 0x3f0000002e2e7820 */ /* 0x000fe20000400000 */
[----:B------:R-:W-:Y:S01]  /*20000*/  FADD R43, R43, 1 ;  /* 0x3f8000002b2b7421 */ /* 0x000fe20000000000 */
[----:B------:R-:W-:Y:S01]  /*20010*/  FADD R47, R47, 1 ;  /* 0x3f8000002f2f7421 */ /* 0x000fe20000000000 */
[----:B------:R-:W-:Y:S01]  /*20020*/  FADD R49, R49, 1 ;  /* 0x3f80000031317421 */ /* 0x000fe20000000000 */
        /* <DEDUP_REMOVED lines=8> */
[----:B------:R-:W-:Y:S01]  /*200b0*/  F2FP.BF16.F32.PACK_AB R31, R36, R31 ;  /* 0x0000001f241f723e */ /* 0x000fe200000010ff */
[----:B------:R-:W-:Y:S05]  /*200c0*/  WARPSYNC.ALL ;  /* 0x0000000000007948 */ /* 0x000fea0003800000 */
[----:B------:R-:W-:Y:S01]  /*200d0*/  BSSY B0, `(.L_x_167) ;  /* 0x000005b000007945 */ /* 0x000fe20003800000 */
[----:B--2---:R-:W-:-:S04]  /*200e0*/  FFMA R53, R17, R60, R12 ;  /* 0x0000003c11357223 */ /* 0x004fc8000000000c */
[----:B------:R-:W-:-:S04]  /*200f0*/  FMUL R70, R53, 0.70710676908493041992 ;  /* 0x3f3504f335467820 */ /* 0x000fc80000400000 */
[C---:B------:R-:W-:Y:S01]  /*20100*/  FMUL R55, R70.reuse, R70 ;  /* 0x0000004646377220 */ /* 0x040fe20000400000 */
[----:B------:R-:W-:-:S04]  /*20110*/  FSETP.GE.AND P3, PT, |R70|, 1.0029599666595458984, PT ;  /* 0x3f8060fe4600780b */ /* 0x000fc80003f66200 */
[----:B------:R-:W-:Y:S01]  /*20120*/  FSEL R57, |R70|, R55, P3 ;  /* 0x0000003746397208 */ /* 0x000fe20001800200 */
[----:B------:R-:W-:Y:S01]  /*20130*/  FMUL R55, R68, R68 ;  /* 0x0000004444377220 */ /* 0x000fe20000400000 */
[----:B------:R-:W-:Y:S02]  /*20140*/  FSEL R56, R172, 8.4834944573231041431e-05, P3 ;  /* 0x38b1e96aac387808 */ /* 0x000fe40001800000 */
[----:B------:R-:W-:Y:S02]  /*20150*/  FSEL R58, -R171, -0.00082130916416645050049, P3 ;  /* 0xba574d20ab3a7808 */ /* 0x000fe40001800100 */
[----:B------:R-:W-:Y:S02]  /*20160*/  FSEL R62, R170, 0.0052134888246655464172, P3 ;  /* 0x3baad5eaaa3e7808 */ /* 0x000fe40001800000 */
[----:B------:R-:W-:Y:S01]  /*20170*/  FSEL R55, |R68|, R55, P5 ;  /* 0x0000003744377208 */ /* 0x000fe20002800200 */
[----:B------:R-:W-:Y:S01]  /*20180*/  FFMA R60, R57, R56, R58 ;  /* 0x00000038393c7223 */ /* 0x000fe2000000003a */
[----:B------:R-:W-:-:S02]  /*20190*/  FSEL R56, R172, 8.4834944573231041431e-05, P5 ;  /* 0x38b1e96aac387808 */ /* 0x000fc40002800000 */
        /* <DEDUP_REMOVED lines=23> */
[----:B------:R-:W-:-:S04]  /*20310*/  FFMA R56, R55, R56, R57 ;  /* 0x0000003837387223 */ /* 0x000fc80000000039 */
[----:B------:R-:W-:-:S04]  /*20320*/  FFMA R56, R56, R59, R59 ;  /* 0x0000003b38387223 */ /* 0x000fc8000000003b */
[----:B------:R-:W1:Y:S08]  /*20330*/  @P5 MUFU.EX2 R55, R56 ;  /* 0x0000003800375308 */ /* 0x000e700000000800 */
[----:B------:R-:W2:Y:S01]  /*20340*/  @P3 MUFU.EX2 R57, R62 ;  /* 0x0000003e00393308 */ /* 0x000ea20000000800 */
[----:B-1----:R-:W-:-:S05]  /*20350*/  @P5 FADD R55, -R55, 1 ;  /* 0x3f80000037375421 */ /* 0x002fca0000000100 */
[----:B------:R-:W-:Y:S01]  /*20360*/  @P5 LOP3.LUT R56, R55, 0x80000000, R68, 0xb8, !PT ;  /* 0x8000000037385812 */ /* 0x000fe200078eb844 */
[----:B------:R-:W-:Y:S01]  /*20370*/  FMUL R55, R24, 0.5 ;  /* 0x3f00000018377820 */ /* 0x000fe20000400000 */
[----:B------:R-:W-:Y:S01]  /*20380*/  FMUL R24, R25, 0.5 ;  /* 0x3f00000019187820 */ /* 0x000fe20000400000 */
[----:B--2---:R-:W-:Y:S01]  /*20390*/  @P3 FADD R57, -R57, 1 ;  /* 0x3f80000039393421 */ /* 0x004fe20000000100 */
[----:B------:R-:W-:Y:S01]  /*203a0*/  FMUL R25, R28, 0.5 ;  /* 0x3f0000001c197820 */ /* 0x000fe20000400000 */
[----:B------:R-:W-:Y:S01]  /*203b0*/  FMUL R26, R26, R55 ;  /* 0x000000371a1a7220 */ /* 0x000fe20000400000 */
[----:B------:R-:W-:Y:S02]  /*203c0*/  FMUL R55, R27, R24 ;  /* 0x000000181b377220 */ /* 0x000fe40000400000 */
[----:B------:R-:W-:Y:S01]  /*203d0*/  FMUL R30, R30, R25 ;  /* 0x000000191e1e7220 */ /* 0x000fe20000400000 */
[----:B------:R-:W-:Y:S01]  /*203e0*/  @P3 LOP3.LUT R62, R57, 0x80000000, R70, 0xb8, !PT ;  /* 0x80000000393e3812 */ /* 0x000fe200078eb846 */
[----:B------:R-:W-:Y:S01]  /*203f0*/  FMUL R25, R42, 0.5 ;  /* 0x3f0000002a197820 */ /* 0x000fe20000400000 */
[----:B------:R-:W-:Y:S01]  /*20400*/  FMUL R24, R37, 0.5 ;  /* 0x3f00000025187820 */ /* 0x000fe20000400000 */
[----:B------:R-:W-:Y:S01]  /*20410*/  FMUL R53, R53, 0.5 ;  /* 0x3f00000035357820 */ /* 0x000fe20000400000 */
[----:B------:R-:W-:Y:S01]  /*20420*/  FADD R56, R56, 1 ;  /* 0x3f80000038387421 */ /* 0x000fe20000000000 */
[----:B------:R-:W-:Y:S01]  /*20430*/  FMUL R33, R44, R25 ;  /* 0x000000192c217220 */ /* 0x000fe20000400000 */
[----:B------:R-:W-:Y:S01]  /*20440*/  FMUL R39, R39, R24 ;  /* 0x0000001827277220 */ /* 0x000fe20000400000 */
[----:B------:R-:W-:Y:S01]  /*20450*/  FMUL R25, R54, 0.5 ;  /* 0x3f00000036197820 */ /* 0x000fe20000400000 */
        /* <DEDUP_REMOVED lines=34> */
.L_x_168:
[----:B------:R-:W-:Y:S05]  /*20680*/  BSYNC B0 ;  /* 0x0000000000007941 */ /* 0x000fea0003800000 */
.L_x_167:
[----:B------:R-:W-:Y:S06]  /*20690*/  BAR.SYNC.DEFER_BLOCKING 0x1, 0x100 ;  /* 0x0044000000007b1d */ /* 0x000fec0000010000 */
[----:B------:R-:W-:Y:S04]  /*206a0*/  BSSY B0, `(.L_x_169) ;  /* 0x0000009000007945 */ /* 0x000fe80003800000 */
[----:B------:R-:W-:Y:S05]  /*206b0*/  @P0 BRA `(.L_x_170) ;  /* 0x00000000001c0947 */ /* 0x000fea0003800000 */
[----:B------:R-:W-:-:S13]  /*206c0*/  ISETP.NE.AND P3, PT, R22, 0x3, PT ;  /* 0x000000031600780c */ /* 0x000fda0003f65270 */
[----:B------:R-:W-:Y:S05]  /*206d0*/  @!P3 BRA `(.L_x_171) ;  /* 0x000000000004b947 */ /* 0x000fea0003800000 */
[----:B------:R-:W-:Y:S01]  /*206e0*/  BPT.TRAP 0x1 ;  /* 0x000000040000795c */ /* 0x000fe20000300000 */
.L_x_171:
[----:B------:R-:W-:-:S04]  /*206f0*/  ULEA UR4, UR5, UR49, 0x3 ;  /* 0x0000003105047291 */ /* 0x000fc8000f8e183f */
[----:B------:R-:W-:-:S04]  /*20700*/  UIADD3 UR4, UR4, 0x50, URZ ;  /* 0x0000005004047890 */ /* 0x000fc8000fffe03f */
[----:B------:R-:W-:-:S09]  /*20710*/  UPRMT UR4, UR48, 0x654, UR4 ;  /* 0x0000065430047896 */ /* 0x000fd20008000004 */
[----:B------:R-:W-:Y:S03]  /*20720*/  SYNCS.ARRIVE.TRANS64.RED.A1T0 RZ, [UR4], RZ ;  /* 0x000000ffffff79a7 */ /* 0x000fe60008100404 */
.L_x_170:
[----:B------:R-:W-:Y:S05]  /*20730*/  BSYNC B0 ;  /* 0x0000000000007941 */ /* 0x000fea0003800000 */
.L_x_169:
        /* <DEDUP_REMOVED lines=8> */
.L_x_174:
        /* <DEDUP_REMOVED lines=8> */
.L_x_384:
[----:B------:R-:W-:Y:S05]  /*20840*/  BSYNC B1 ;  /* 0x0000000000017941 */ /* 0x000fea0003800000 */
.L_x_175:
[----:B------:R-:W-:Y:S05]  /*20850*/  @P4 BRA `(.L_x_177) ;  /* 0x0000000000944947 */ /* 0x000fea0003800000 */
[----:B------:R-:W-:Y:S01]  /*20860*/  IMAD R33, R0, 0x2000, R157 ;  /* 0x0000200000217824 */ /* 0x000fe200078e029d */
[----:B------:R-:W-:Y:S05]  /*20870*/  WARPSYNC.ALL ;  /* 0x0000000000007948 */ /* 0x000fea0003800000 */
[----:B------:R-:W-:Y:S01]  /*20880*/  LEA R8, R156, R33, 0x1 ;  /* 0x000000219c087211 */ /* 0x000fe200078e08ff */
[----:B------:R-:W2:Y:S05]  /*20890*/  LDSM.16.M88.4 R12, [R33] ;  /* 0x00000000210c783b */ /* 0x000eaa0000000200 */
[----:B------:R-:W3:Y:S01]  /*208a0*/  LDSM.16.M88.4 R8, [R8] ;  /* 0x000000000808783b */ /* 0x000ee20000000200 */
[C---:B--2---:R-:W-:Y:S01]  /*208b0*/  SHF.L.U32 R3, R12.reuse, 0x10, RZ ;  /* 0x000000100c037819 */ /* 0x044fe200000006ff */
[----:B------:R-:W-:Y:S01]  /*208c0*/  IMAD.U32 R21, R13, 0x10000, RZ ;  /* 0x000100000d157824 */ /* 0x000fe200078e00ff */
[----:B------:R-:W-:-:S02]  /*208d0*/  LOP3.LUT R5, R12, 0xffff0000, RZ, 0xc0, !PT ;  /* 0xffff00000c057812 */ /* 0x000fc400078ec0ff */
[----:B------:R-:W-:Y:S01]  /*208e0*/  LOP3.LUT R19, R13, 0xffff0000, RZ, 0xc0, !PT ;  /* 0xffff00000d137812 */ /* 0x000fe200078ec0ff */
[----:B---3--:R-:W-:Y:S01]  /*208f0*/  IMAD.U32 R33, R8, 0x10000, RZ ;  /* 0x0001000008217824 */ /* 0x008fe200078e00ff */
[C---:B-1----:R-:W-:Y:S01]  /*20900*/  SHF.L.U32 R25, R14.reuse, 0x10, RZ ;  /* 0x000000100e197819 */ /* 0x042fe200000006ff */
[----:B------:R-:W-:Y:S01]  /*20910*/  IMAD.U32 R47, R11, 0x10000, RZ ;  /* 0x000100000b2f7824 */ /* 0x000fe200078e00ff */
        /* <DEDUP_REMOVED lines=25> */
.L_x_177:
[----:B------:R-:W-:Y:S02]  /*20ab0*/  LOP3.LUT R6, R6, R51, RZ, 0x3c, !PT ;  /* 0x0000003306067212 */ /* 0x000fe400078e3cff */
[----:B------:R-:W-:-:S07]  /*20ac0*/  SEL R0, R26, RZ, P3 ;  /* 0x000000ff1a007207 */ /* 0x000fce0001800000 */
.L_x_173:
[----:B------:R-:W-:Y:S05]  /*20ad0*/  BSYNC B0 ;  /* 0x0000000000007941 */ /* 0x000fea0003800000 */
.L_x_172:
        /* <DEDUP_REMOVED lines=68> */
[----:B------:R-:W-:Y:S01]  /*20f20*/  FMUL R52, R105, 0.70710676908493041992 ;  /* 0x3f3504f369347820 */ /* 0x000fe20000400000 */
[----:B-1----:R-:W-:Y:S01]  /*20f30*/  @P3 FADD R26, -R26, 1 ;  /* 0x3f8000001a1a3421 */ /* 0x002fe20000000100 */
[----:B------:R-:W-:Y:S05]  /*20f40*/  WARPSYNC.ALL ;  /* 0x0000000000007948 */ /* 0x000fea0003800000 */
[----:B------:R-:W-:Y:S01]  /*20f50*/  @P3 LOP3.LUT R24, R26, 0x80000000, R39, 0xb8, !PT ;  /* 0x800000001a183812 */ /* 0x000fe200078eb827 */
[----:B------:R-:W-:Y:S01]  /*20f60*/  FMUL R26, R41, R41 ;  /* 0x00000029291a7220 */ /* 0x000fe20000400000 */
[----:B--2---:R-:W-:Y:S01]  /*20f70*/  @P5 FADD R27, -R27, 1 ;  /* 0x3f8000001b1b5421 */ /* 0x004fe20000000100 */
[----:B------:R-:W-:Y:S01]  /*20f80*/  FSETP.GE.AND P3, PT, |R41|, 1.0029599666595458984, PT ;  /* 0x3f8060fe2900780b */ /* 0x000fe20003f66200 */
[----:B------:R-:W-:Y:S01]  /*20f90*/  BSSY B0, `(.L_x_178) ;  /* 0x0000172000007945 */ /* 0x000fe20003800000 */
[----:B------:R-:W-:-:S02]  /*20fa0*/  FADD R24, R24, 1 ;  /* 0x3f80000018187421 */ /* 0x000fc40000000000 */
[----:B------:R-:W-:Y:S02]  /*20fb0*/  @P5 LOP3.LUT R25, R27, 0x80000000, R30, 0xb8, !PT ;  /* 0x800000001b195812 */ /* 0x000fe400078eb81e */
[----:B------:R-:W-:Y:S02]  /*20fc0*/  FSEL R26, |R41|, R26, P3 ;  /* 0x0000001a291a7208 */ /* 0x000fe40001800200 */
[----:B------:R-:W-:Y:S01]  /*20fd0*/  FSEL R27, R172, 8.4834944573231041431e-05, P3 ;  /* 0x38b1e96aac1b7808 */ /* 0x000fe20001800000 */
[----:B------:R-:W-:Y:S01]  /*20fe0*/  FADD R25, R25, 1 ;  /* 0x3f80000019197421 */ /* 0x000fe20000000000 */
[----:B------:R-:W-:Y:S02]  /*20ff0*/  FSEL R29, -R171, -0.00082130916416645050049, P3 ;  /* 0xba574d20ab1d7808 */ /* 0x000fe40001800100 */
[----:B------:R-:W-:Y:S02]  /*21000*/  FSETP.GE.AND P5, PT, |R32|, 1.0029599666595458984, PT ;  /* 0x3f8060fe2000780b */ /* 0x000fe40003fa6200 */
        /* <DEDUP_REMOVED lines=135> */
[----:B------:R-:W-:Y:S02]  /*21880*/  FSEL R41, R172, 8.4834944573231041431e-05, P5 ;  /* 0x38b1e96aac297808 */ /* 0x000fe40002800000 */
[----:B------:R-:W-:-:S02]  /*21890*/  FSEL R43, -R171, -0.00082130916416645050049, P5 ;  /* 0xba574d20ab2b7808 */ /* 0x000fc40002800100 */
[C---:B------:R-:W-:Y:S02]  /*218a0*/  FSEL R37, R170.reuse, 0.0052134888246655464172, P3 ;  /* 0x3baad5eaaa257808 */ /* 0x040fe40001800000 */
[----:B------:R-:W-:Y:S01]  /*218b0*/  FSEL R45, R170, 0.0052134888246655464172, P5 ;  /* 0x3baad5eaaa2d7808 */ /* 0x000fe20002800000 */
[----:B------:R-:W-:Y:S01]  /*218c0*/  FFMA R41, R34, R41, R43 ;  /* 0x0000002922297223 */ /* 0x000fe2000000002b */
[----:B------:R-:W-:Y:S01]  /*218d0*/  FSEL R43, -R169, -0.026868773624300956726, P5 ;  /* 0xbcdc1be7a92b7808 */ /* 0x000fe20002800100 */
[----:B------:R-:W-:Y:S01]  /*218e0*/  FFMA R33, R32, R33, R37 ;  /* 0x0000002120217223 */ /* 0x000fe20000000025 */
[----:B------:R-:W-:Y:S01]  /*218f0*/  FSEL R37, R168, 0.11284004896879196167, P3 ;  /* 0x3de718afa8257808 */ /* 0x000fe20001800000 */
[----:B------:R-:W-:Y:S01]  /*21900*/  FFMA R41, R34, R41, R45 ;  /* 0x0000002922297223 */ /* 0x000fe2000000002d */
[----:B------:R-:W-:Y:S01]  /*21910*/  FSEL R45, R168, 0.11284004896879196167, P5 ;  /* 0x3de718afa82d7808 */ /* 0x000fe20002800000 */
[----:B------:R-:W-:Y:S01]  /*21920*/  FFMA R33, R32, R33, R39 ;  /* 0x0000002120217223 */ /* 0x000fe20000000027 */
[C---:B------:R-:W-:Y:S01]  /*21930*/  FSEL R39, R167.reuse, -0.37612664699554443359, P3 ;  /* 0xbec093aca7277808 */ /* 0x040fe20001800000 */
[----:B------:R-:W-:Y:S01]  /*21940*/  FFMA R41, R34, R41, R43 ;  /* 0x0000002922297223 */ /* 0x000fe2000000002b */
[----:B------:R-:W-:Y:S01]  /*21950*/  FSEL R43, R167, -0.37612664699554443359, P5 ;  /* 0xbec093aca72b7808 */ /* 0x000fe20002800000 */
[----:B------:R-:W-:Y:S01]  /*21960*/  FFMA R33, R32, R33, R37 ;  /* 0x0000002120217223 */ /* 0x000fe20000000025 */
[----:B------:R-:W-:Y:S01]  /*21970*/  FSEL R37, R166, 0.12837915122509002686, P3 ;  /* 0x3e0375d3a6257808 */ /* 0x000fe20001800000 */
[----:B------:R-:W-:Y:S01]  /*21980*/  FFMA R41, R34, R41, R45 ;  /* 0x0000002922297223 */ /* 0x000fe2000000002d */
[----:B------:R-:W-:Y:S01]  /*21990*/  FSEL R36, R166, 0.12837915122509002686, P5 ;  /* 0x3e0375d3a6247808 */ /* 0x000fe20002800000 */
[----:B------:R-:W-:Y:S01]  /*219a0*/  FFMA R33, R32, R33, R39 ;  /* 0x0000002120217223 */ /* 0x000fe20000000027 */
[----:B------:R-:W-:Y:S01]  /*219b0*/  FSEL R39, -|R47|, R47, P3 ;  /* 0x0000002f2f277208 */ /* 0x000fe20001800300 */
[----:B------:R-:W-:-:S02]  /*219c0*/  FFMA R41, R34, R41, R43 ;  /* 0x0000002922297223 */ /* 0x000fc4000000002b */
[----:B------:R-:W-:Y:S01]  /*219d0*/  FFMA R32, R32, R33, R37 ;  /* 0x0000002120207223 */ /* 0x000fe20000000025 */
[----:B------:R-:W-:Y:S01]  /*219e0*/  FSEL R33, -|R49|, R49, P5 ;  /* 0x0000003131217208 */ /* 0x000fe20002800300 */
[----:B------:R-:W-:Y:S02]  /*219f0*/  FFMA R36, R34, R41, R36 ;  /* 0x0000002922247223 */ /* 0x000fe40000000024 */
[----:B------:R-:W-:Y:S02]  /*21a00*/  FFMA R32, R32, R39, R39 ;  /* 0x0000002720207223 */ /* 0x000fe40000000027 */
[----:B------:R-:W-:Y:S02]  /*21a10*/  FFMA R33, R36, R33, R33 ;  /* 0x0000002124217223 */ /* 0x000fe40000000021 */
[----:B------:R-:W1:Y:S08]  /*21a20*/  @P3 MUFU.EX2 R34, R32 ;  /* 0x0000002000223308 */ /* 0x000e700000000800 */
        /* <DEDUP_REMOVED lines=44> */
[----:B------:R-:W-:-:S02]  /*21cf0*/  FFMA R36, R36, R43, R38 ;  /* 0x0000002b24247223 */ /* 0x000fc40000000026 */
        /* <DEDUP_REMOVED lines=52> */
[----:B--2---:R-:W-:Y:S01]  /*22040*/  @P5 FADD R38, -R38, 1 ;  /* 0x3f80000026265421 */ /* 0x004fe20000000100 */
[----:B------:R-:W-:Y:S01]  /*22050*/  FMUL R50, R104, 0.70710676908493041992 ;  /* 0x3f3504f368327820 */ /* 0x000fe20000400000 */
[----:B------:R-:W-:Y:S01]  /*22060*/  FADD R43, R43, 1 ;  /* 0x3f8000002b2b7421 */ /* 0x000fe20000000000 */
[----:B------:R-:W-:Y:S02]  /*22070*/  FSEL R39, |R52|, R37, P3 ;  /* 0x0000002534277208 */ /* 0x000fe40001800200 */
[----:B------:R-:W-:Y:S01]  /*22080*/  @P5 LOP3.LUT R45, R38, 0x80000000, R47, 0xb8, !PT ;  /* 0x80000000262d5812 */ /* 0x000fe200078eb82f */
[----:B------:R-:W-:Y:S01]  /*22090*/  FMUL R37, R50, R50 ;  /* 0x0000003232257220 */ /* 0x000fe20000400000 */
[----:B------:R-:W-:Y:S01]  /*220a0*/  FSEL R38, R172, 8.4834944573231041431e-05, P3 ;  /* 0x38b1e96aac267808 */ /* 0x000fe20001800000 */
[----:B------:R-:W-:Y:S01]  /*220b0*/  FMUL R118, R43, R118 ;  /* 0x000000762b767220 */ /* 0x000fe20000400000 */
[----:B------:R-:W-:Y:S01]  /*220c0*/  FSEL R40, -R171, -0.00082130916416645050049, P3 ;  /* 0xba574d20ab287808 */ /* 0x000fe20001800100 */
[----:B------:R-:W-:Y:S01]  /*220d0*/  FADD R45, R45, 1 ;  /* 0x3f8000002d2d7421 */ /* 0x000fe20000000000 */
[----:B------:R-:W-:-:S02]  /*220e0*/  FSETP.GE.AND P5, PT, |R50|, 1.0029599666595458984, PT ;  /* 0x3f8060fe3200780b */ /* 0x000fc40003fa6200 */
[----:B------:R-:W-:Y:S01]  /*220f0*/  FSEL R44, R170, 0.0052134888246655464172, P3 ;  /* 0x3baad5eaaa2c7808 */ /* 0x000fe20001800000 */
[C---:B------:R-:W-:Y:S01]  /*22100*/  FFMA R42, R39.reuse, R38, R40 ;  /* 0x00000026272a7223 */ /* 0x040fe20000000028 */
[----:B------:R-:W-:Y:S02]  /*22110*/  FSEL R37, |R50|, R37, P5 ;  /* 0x0000002532257208 */ /* 0x000fe40002800200 */
        /* <DEDUP_REMOVED lines=26> */
[----:B------:R-:W-:Y:S01]  /*222c0*/  FMUL R42, R109, 0.5 ;  /* 0x3f0000006d2a7820 */ /* 0x000fe20000400000 */
[----:B------:R-:W1:Y:S01]  /*222d0*/  @P3 MUFU.EX2 R39, R44 ;  /* 0x0000002c00273308 */ /* 0x000e620000000800 */
[----:B------:R-:W-:Y:S01]  /*222e0*/  FMUL R40, R25, R40 ;  /* 0x0000002819287220 */ /* 0x000fe20000400000 */
[----:B------:R-:W-:Y:S01]  /*222f0*/  FFMA R38, R38, R41, R41 ;  /* 0x0000002926267223 */ /* 0x000fe20000000029 */
[----:B------:R-:W-:Y:S01]  /*22300*/  FMUL R42, R27, R42 ;  /* 0x0000002a1b2a7220 */ /* 0x000fe20000400000 */
[----:B------:R-:W-:Y:S01]  /*22310*/  FMUL R25, R110, 0.5 ;  /* 0x3f0000006e197820 */ /* 0x000fe20000400000 */
[----:B------:R-:W-:-:S03]  /*22320*/  FMUL R27, R112, 0.5 ;  /* 0x3f000000701b7820 */ /* 0x000fc60000400000 */
[----:B------:R-:W2:Y:S01]  /*22330*/  @P5 MUFU.EX2 R37, R38 ;  /* 0x0000002600255308 */ /* 0x000ea20000000800 */
[----:B------:R-:W-:Y:S01]  /*22340*/  FMUL R41, R28, R25 ;  /* 0x000000191c297220 */ /* 0x000fe20000400000 */
[----:B------:R-:W-:Y:S01]  /*22350*/  FMUL R47, R30, R27 ;  /* 0x0000001b1e2f7220 */ /* 0x000fe20000400000 */
[----:B------:R-:W-:Y:S01]  /*22360*/  FMUL R25, R114, 0.5 ;  /* 0x3f00000072197820 */ /* 0x000fe20000400000 */
[----:B------:R-:W-:-:S03]  /*22370*/  FMUL R27, R116, 0.5 ;  /* 0x3f000000741b7820 */ /* 0x000fc60000400000 */
[----:B------:R-:W-:Y:S01]  /*22380*/  FMUL R32, R32, R25 ;  /* 0x0000001920207220 */ /* 0x000fe20000400000 */
[----:B------:R-:W-:Y:S01]  /*22390*/  FMUL R34, R34, R27 ;  /* 0x0000001b22227220 */ /* 0x000fe20000400000 */
[----:B-1----:R-:W-:Y:S01]  /*223a0*/  @P3 FADD R39, -R39, 1 ;  /* 0x3f80000027273421 */ /* 0x002fe20000000100 */
[----:B------:R-:W-:Y:S01]  /*223b0*/  FMUL R27, R105, 0.5 ;  /* 0x3f000000691b7820 */ /* 0x000fe20000400000 */
[----:B------:R-:W-:-:S03]  /*223c0*/  FMUL R25, R104, 0.5 ;  /* 0x3f00000068197820 */ /* 0x000fc60000400000 */
[----:B------:R-:W-:Y:S01]  /*223d0*/  @P3 LOP3.LUT R44, R39, 0x80000000, R52, 0xb8, !PT ;  /* 0x80000000272c3812 */ /* 0x000fe200078eb834 */
[----:B------:R-:W-:Y:S01]  /*223e0*/  FMUL R39, R108, 0.5 ;  /* 0x3f0000006c277820 */ /* 0x000fe20000400000 */
[----:B--2---:R-:W-:-:S03]  /*223f0*/  @P5 FADD R37, -R37, 1 ;  /* 0x3f80000025255421 */ /* 0x004fc60000000100 */
[----:B------:R-:W-:Y:S01]  /*22400*/  FMUL R39, R26, R39 ;  /* 0x000000271a277220 */ /* 0x000fe20000400000 */
[----:B------:R-:W-:Y:S01]  /*22410*/  FMUL R26, R113, 0.5 ;  /* 0x3f000000711a7820 */ /* 0x000fe20000400000 */
[----:B------:R-:W-:Y:S01]  /*22420*/  FADD R44, R44, 1 ;  /* 0x3f8000002c2c7421 */ /* 0x000fe20000000000 */
[----:B------:R-:W-:Y:S01]  /*22430*/  @P5 LOP3.LUT R38, R37, 0x80000000, R50, 0xb8, !PT ;  /* 0x8000000025265812 */ /* 0x000fe200078eb832 */
[----:B------:R-:W-:Y:S01]  /*22440*/  FMUL R37, R106, 0.5 ;  /* 0x3f0000006a257820 */ /* 0x000fe20000400000 */
[----:B------:R-:W-:Y:S01]  /*22450*/  FMUL R26, R31, R26 ;  /* 0x0000001a1f1a7220 */ /* 0x000fe20000400000 */
[----:B------:R-:W-:Y:S02]  /*22460*/  F2FP.BF16.F32.PACK_AB R30, R42, R39 ;  /* 0x000000272a1e723e */ /* 0x000fe400000010ff */
[----:B------:R-:W-:Y:S01]  /*22470*/  FMUL R37, R24, R37 ;  /* 0x0000002518257220 */ /* 0x000fe20000400000 */
[----:B------:R-:W-:Y:S01]  /*22480*/  FMUL R24, R111, 0.5 ;  /* 0x3f0000006f187820 */ /* 0x000fe20000400000 */
[----:B------:R-:W-:-:S03]  /*22490*/  FADD R38, R38, 1 ;  /* 0x3f80000026267421 */ /* 0x000fc60000000000 */
[----:B------:R-:W-:Y:S01]  /*224a0*/  FMUL R46, R29, R24 ;  /* 0x000000181d2e7220 */ /* 0x000fe20000400000 */
[----:B------:R-:W-:Y:S01]  /*224b0*/  FMUL R24, R115, 0.5 ;  /* 0x3f00000073187820 */ /* 0x000fe20000400000 */
[----:B------:R-:W-:Y:S01]  /*224c0*/  FMUL R28, R38, R25 ;  /* 0x00000019261c7220 */ /* 0x000fe20000400000 */
[----:B------:R-:W-:Y:S02]  /*224d0*/  F2FP.BF16.F32.PACK_AB R29, R40, R37 ;  /* 0x00000025281d723e */ /* 0x000fe400000010ff */
[----:B------:R-:W-:Y:S01]  /*224e0*/  FMUL R49, R33, R24 ;  /* 0x0000001821317220 */ /* 0x000fe20000400000 */
[----:B------:R-:W-:Y:S01]  /*224f0*/  FMUL R24, R119, 0.5 ;  /* 0x3f00000077187820 */ /* 0x000fe20000400000 */
[----:B------:R-:W-:Y:S01]  /*22500*/  FMUL R33, R44, R27 ;  /* 0x0000001b2c217220 */ /* 0x000fe20000400000 */
[----:B------:R-:W-:Y:S02]  /*22510*/  F2FP.BF16.F32.PACK_AB R31, R46, R41 ;  /* 0x000000292e1f723e */ /* 0x000fe400000010ff */
[----:B------:R-:W-:Y:S01]  /*22520*/  FMUL R45, R45, R24 ;  /* 0x000000182d2d7220 */ /* 0x000fe20000400000 */
[----:B------:R-:W-:-:S02]  /*22530*/  F2FP.BF16.F32.PACK_AB R24, R26, R47 ;  /* 0x0000002f1a18723e */ /* 0x000fc400000010ff */
        /* <DEDUP_REMOVED lines=23> */
.L_x_179:
[----:B------:R-:W-:Y:S05]  /*226b0*/  BSYNC B0 ;  /* 0x0000000000007941 */ /* 0x000fea0003800000 */
.L_x_178:
[----:B------:R-:W-:Y:S06]  /*226c0*/  BAR.SYNC.DEFER_BLOCKING 0x1, 0x100 ;  /* 0x0044000000007b1d */ /* 0x000fec0000010000 */
[----:B------:R-:W-:Y:S04]  /*226d0*/  BSSY B0, `(.L_x_180) ;  /* 0x0000009000007945 */ /* 0x000fe80003800000 */
[----:B------:R-:W-:Y:S05]  /*226e0*/  @P0 BRA `(.L_x_181) ;  /* 0x00000000001c0947 */ /* 0x000fea0003800000 */
[----:B------:R-:W-:-:S13]  /*226f0*/  ISETP.NE.AND P3, PT, R22, 0x3, PT ;  /* 0x000000031600780c */ /* 0x000fda0003f65270 */
[----:B------:R-:W-:Y:S05]  /*22700*/  @!P3 BRA `(.L_x_182) ;  /* 0x000000000004b947 */ /* 0x000fea0003800000 */
[----:B------:R-:W-:Y:S01]  /*22710*/  BPT.TRAP 0x1 ;  /* 0x000000040000795c */ /* 0x000fe20000300000 */
.L_x_182:
[----:B------:R-:W-:-:S04]  /*22720*/  ULEA UR4, UR5, UR49, 0x3 ;  /* 0x0000003105047291 */ /* 0x000fc8000f8e183f */
[----:B------:R-:W-:-:S04]  /*22730*/  UIADD3 UR4, UR4, 0x50, URZ ;  /* 0x0000005004047890 */ /* 0x000fc8000fffe03f */
[----:B------:R-:W-:-:S09]  /*22740*/  UPRMT UR4, UR48, 0x654, UR4 ;  /* 0x0000065430047896 */ /* 0x000fd20008000004 */
[----:B------:R-:W-:Y:S03]  /*22750*/  SYNCS.ARRIVE.TRANS64.RED.A1T0 RZ, [UR4], RZ ;  /* 0x000000ffffff79a7 */ /* 0x000fe60008100404 */
.L_x_181:
[----:B------:R-:W-:Y:S05]  /*22760*/  BSYNC B0 ;  /* 0x0000000000007941 */ /* 0x000fea0003800000 */
.L_x_180:
        /* <DEDUP_REMOVED lines=8> */
.L_x_185:
        /* <DEDUP_REMOVED lines=8> */
.L_x_385:
[----:B------:R-:W-:Y:S05]  /*22870*/  BSYNC B1 ;  /* 0x0000000000017941 */ /* 0x000fea0003800000 */
.L_x_186:
[----:B------:R-:W-:Y:S05]  /*22880*/  @P4 BRA `(.L_x_188) ;  /* 0x0000000000944947 */ /* 0x000fea0003800000 */
[----:B------:R-:W-:Y:S01]  /*22890*/  LEA R33, R0, R157, 0xd ;  /* 0x0000009d00217211 */ /* 0x000fe200078e68ff */
[----:B------:R-:W-:Y:S05]  /*228a0*/  WARPSYNC.ALL ;  /* 0x0000000000007948 */ /* 0x000fea0003800000 */
[----:B------:R-:W-:Y:S01]  /*228b0*/  IMAD R8, R156, 0x2, R33 ;  /* 0x000000029c087824 */ /* 0x000fe200078e0221 */
[----:B------:R-:W2:Y:S05]  /*228c0*/  LDSM.16.M88.4 R12, [R33] ;  /* 0x00000000210c783b */ /* 0x000eaa0000000200 */
[----:B------:R-:W3:Y:S01]  /*228d0*/  LDSM.16.M88.4 R8, [R8] ;  /* 0x000000000808783b */ /* 0x000ee20000000200 */
[----:B--2---:R-:W-:Y:S01]  /*228e0*/  SHF.L.U32 R3, R12, 0x10, RZ ;  /* 0x000000100c037819 */ /* 0x004fe200000006ff */
[----:B-1----:R-:W-:Y:S01]  /*228f0*/  IMAD.U32 R25, R14, 0x10000, RZ ;  /* 0x000100000e197824 */ /* 0x002fe200078e00ff */
[----:B------:R-:W-:-:S02]  /*22900*/  LOP3.LUT R5, R12, 0xffff0000, RZ, 0xc0, !PT ;  /* 0xffff00000c057812 */ /* 0x000fc400078ec0ff */
[----:B------:R-:W-:Y:S01]  /*22910*/  LOP3.LUT R19, R13, 0xffff0000, RZ, 0xc0, !PT ;  /* 0xffff00000d137812 */ /* 0x000fe200078ec0ff */
[----:B---3--:R-:W-:Y:S01]  /*22920*/  IMAD.U32 R39, R9, 0x10000, RZ ;  /* 0x0001000009277824 */ /* 0x008fe200078e00ff */
        /* <DEDUP_REMOVED lines=27> */
.L_x_188:
[----:B------:R-:W-:Y:S02]  /*22ae0*/  LOP3.LUT R6, R6, R51, RZ, 0x3c, !PT ;  /* 0x0000003306067212 */ /* 0x000fe400078e3cff */
[----:B------:R-:W-:-:S07]  /*22af0*/  SEL R0, R26, RZ, P3 ;  /* 0x000000ff1a007207 */ /* 0x000fce0001800000 */
.L_x_184:
[----:B------:R-:W-:Y:S05]  /*22b00*/  BSYNC B0 ;  /* 0x0000000000007941 */ /* 0x000fea0003800000 */
.L_x_183:
        /* <DEDUP_REMOVED lines=334> */
[C---:B------:R-:W-:Y:S01]  /*23ff0*/  FFMA R63, R17.reuse, R62, R12 ;  /* 0x0000003e113f7223 */ /* 0x040fe2000000000c */
[----:B------:R-:W-:-:S03]  /*24000*/  FFMA R61, R17, R60, R13 ;  /* 0x0000003c113d7223 */ /* 0x000fc6000000000d */
[----:B------:R-:W-:Y:S01]  /*24010*/  FMUL R66, R63, 0.70710676908493041992 ;  /* 0x3f3504f33f427820 */ /* 0x000fe20000400000 */
[----:B-1----:R-:W-:Y:S01]  /*24020*/  @P3 FADD R51, -R51, 1 ;  /* 0x3f80000033333421 */ /* 0x002fe20000000100 */
[----:B------:R-:W-:-:S04]  /*24030*/  FMUL R64, R61, 0.70710676908493041992 ;  /* 0x3f3504f33d407820 */ /* 0x000fc80000400000 */
[----:B------:R-:W-:Y:S01]  /*24040*/  @P3 LOP3.LUT R57, R51, 0x80000000, R58, 0xb8, !PT ;  /* 0x8000000033393812 */ /* 0x000fe200078eb83a */
[----:B------:R-:W-:Y:S01]  /*24050*/  FMUL R51, R66, R66 ;  /* 0x0000004242337220 */ /* 0x000fe20000400000 */
[----:B--2---:R-:W-:Y:S01]  /*24060*/  @P5 FADD R52, -R52, 1 ;  /* 0x3f80000034345421 */ /* 0x004fe20000000100 */
[----:B------:R-:W-:-:S04]  /*24070*/  FSETP.GE.AND P3, PT, |R66|, 1.0029599666595458984, PT ;  /* 0x3f8060fe4200780b */ /* 0x000fc80003f66200 */
[----:B------:R-:W-:Y:S02]  /*24080*/  @P5 LOP3.LUT R59, R52, 0x80000000, R65, 0xb8, !PT ;  /* 0x80000000343b5812 */ /* 0x000fe400078eb841 */
        /* <DEDUP_REMOVED lines=36> */
[----:B------:R-:W-:Y:S01]  /*242d0*/  FADD R26, R26, 1 ;  /* 0x3f8000001a1a7421 */ /* 0x000fe20000000000 */
[----:B-1----:R-:W-:Y:S01]  /*242e0*/  @P5 FADD R51, -R51, 1 ;  /* 0x3f80000033335421 */ /* 0x002fe20000000100 */
[----:B------:R-:W-:-:S04]  /*242f0*/  FADD R30, R30, 1 ;  /* 0x3f8000001e1e7421 */ /* 0x000fc80000000000 */
[----:B------:R-:W-:Y:S01]  /*24300*/  @P5 LOP3.LUT R52, R51, 0x80000000, R64, 0xb8, !PT ;  /* 0x8000000033345812 */ /* 0x000fe200078eb840 */
[----:B------:R-:W-:Y:S01]  /*24310*/  FMUL R51, R24, 0.5 ;  /* 0x3f00000018337820 */ /* 0x000fe20000400000 */
[----:B------:R-:W-:Y:S01]  /*24320*/  FMUL R24, R25, 0.5 ;  /* 0x3f00000019187820 */ /* 0x000fe20000400000 */
[----:B--2---:R-:W-:Y:S01]  /*24330*/  @P3 FADD R53, -R53, 1 ;  /* 0x3f80000035353421 */ /* 0x004fe20000000100 */
[----:B------:R-:W-:Y:S01]  /*24340*/  FMUL R25, R28, 0.5 ;  /* 0x3f0000001c197820 */ /* 0x000fe20000400000 */
[----:B------:R-:W-:Y:S01]  /*24350*/  FADD R27, R27, 1 ;  /* 0x3f8000001b1b7421 */ /* 0x000fe20000000000 */
[----:B------:R-:W-:Y:S01]  /*24360*/  FMUL R26, R26, R51 ;  /* 0x000000331a1a7220 */ /* 0x000fe20000400000 */
[----:B------:R-:W-:Y:S01]  /*24370*/  FADD R44, R44, 1 ;  /* 0x3f8000002c2c7421 */ /* 0x000fe20000000000 */
[----:B------:R-:W-:Y:S01]  /*24380*/  FMUL R30, R30, R25 ;  /* 0x000000191e1e7220 */ /* 0x000fe20000400000 */
[----:B------:R-:W-:Y:S01]  /*24390*/  @P3 LOP3.LUT R58, R53, 0x80000000, R66, 0xb8, !PT ;  /* 0x80000000353a3812 */ /* 0x000fe200078eb842 */
[----:B------:R-:W-:Y:S01]  /*243a0*/  FMUL R51, R27, R24 ;  /* 0x000000181b337220 */ /* 0x000fe20000400000 */
[----:B------:R-:W-:Y:S01]  /*243b0*/  FMUL R25, R42, 0.5 ;  /* 0x3f0000002a197820 */ /* 0x000fe20000400000 */
[----:B------:R-:W-:Y:S01]  /*243c0*/  FMUL R24, R37, 0.5 ;  /* 0x3f00000025187820 */ /* 0x000fe20000400000 */
[----:B------:R-:W-:Y:S01]  /*243d0*/  FADD R39, R39, 1 ;  /* 0x3f80000027277421 */ /* 0x000fe20000000000 */
[----:B------:R-:W-:Y:S01]  /*243e0*/  FMUL R33, R33, 0.5 ;  /* 0x3f00000021217820 */ /* 0x000fe20000400000 */
[----:B------:R-:W-:Y:S01]  /*243f0*/  FADD R36, R36, 1 ;  /* 0x3f80000024247421 */ /* 0x000fe20000000000 */
[----:B------:R-:W-:Y:S01]  /*24400*/  FMUL R37, R44, R25 ;  /* 0x000000192c257220 */ /* 0x000fe20000400000 */
[----:B------:R-:W-:Y:S01]  /*24410*/  FMUL R29, R29, 0.5 ;  /* 0x3f0000001d1d7820 */ /* 0x000fe20000400000 */
[----:B------:R-:W-:Y:S01]  /*24420*/  FADD R32, R32, 1 ;  /* 0x3f80000020207421 */ /* 0x000fe20000000000 */
        /* <DEDUP_REMOVED lines=8> */
[----:B------:R-:W-:Y:S01]  /*244b0*/  FADD R41, R41, 1 ;  /* 0x3f80000029297421 */ /* 0x000fe20000000000 */
[----:B------:R-:W-:Y:S01]  /*244c0*/  FMUL R40, R40, 0.5 ;  /* 0x3f00000028287820 */ /* 0x000fe20000400000 */
[----:B------:R-:W-:Y:S01]  /*244d0*/  FMUL R24, R45, 0.5 ;  /* 0x3f0000002d187820 */ /* 0x000fe20000400000 */
[----:B------:R-:W-:Y:S01]  /*244e0*/  FMUL R46, R46, 0.5 ;  /* 0x3f0000002e2e7820 */ /* 0x000fe20000400000 */
        /* <DEDUP_REMOVED lines=47> */
.L_x_190:
[----:B------:R-:W-:Y:S05]  /*247e0*/  BSYNC B0 ;  /* 0x0000000000007941 */ /* 0x000fea0003800000 */
.L_x_189:
[----:B------:R-:W-:Y:S06]  /*247f0*/  BAR.SYNC.DEFER_BLOCKING 0x1, 0x100 ;  /* 0x0044000000007b1d */ /* 0x000fec0000010000 */
[----:B------:R-:W-:Y:S04]  /*24800*/  BSSY B0, `(.L_x_191) ;  /* 0x0000009000007945 */ /* 0x000fe80003800000 */
[----:B------:R-:W-:Y:S05]  /*24810*/  @P0 BRA `(.L_x_192) ;  /* 0x00000000001c0947 */ /* 0x000fea0003800000 */
[----:B------:R-:W-:-:S13]  /*24820*/  ISETP.NE.AND P3, PT, R22, 0x3, PT ;  /* 0x000000031600780c */ /* 0x000fda0003f65270 */
[----:B------:R-:W-:Y:S05]  /*24830*/  @!P3 BRA `(.L_x_193) ;  /* 0x000000000004b947 */ /* 0x000fea0003800000 */
[----:B------:R-:W-:Y:S01]  /*24840*/  BPT.TRAP 0x1 ;  /* 0x000000040000795c */ /* 0x000fe20000300000 */
.L_x_193:
[----:B------:R-:W-:-:S04]  /*24850*/  ULEA UR4, UR5, UR49, 0x3 ;  /* 0x0000003105047291 */ /* 0x000fc8000f8e183f */
[----:B------:R-:W-:-:S04]  /*24860*/  UIADD3 UR4, UR4, 0x50, URZ ;  /* 0x0000005004047890 */ /* 0x000fc8000fffe03f */
[----:B------:R-:W-:-:S09]  /*24870*/  UPRMT UR4, UR48, 0x654, UR4 ;  /* 0x0000065430047896 */ /* 0x000fd20008000004 */
[----:B------:R-:W-:Y:S03]  /*24880*/  SYNCS.ARRIVE.TRANS64.RED.A1T0 RZ, [UR4], RZ ;  /* 0x000000ffffff79a7 */ /* 0x000fe60008100404 */
.L_x_192:
[----:B------:R-:W-:Y:S05]  /*24890*/  BSYNC B0 ;  /* 0x0000000000007941 */ /* 0x000fea0003800000 */
.L_x_191:
        /* <DEDUP_REMOVED lines=8> */
.L_x_196:
        /* <DEDUP_REMOVED lines=8> */
.L_x_386:
[----:B------:R-:W-:Y:S05]  /*249a0*/  BSYNC B1 ;  /* 0x0000000000017941 */ /* 0x000fea0003800000 */
.L_x_197:
        /* <DEDUP_REMOVED lines=38> */
.L_x_199:
[----:B------:R-:W-:Y:S02]  /*24c10*/  LOP3.LUT R6, R6, R51, RZ, 0x3c, !PT ;  /* 0x0000003306067212 */ /* 0x000fe400078e3cff */
[----:B------:R-:W-:-:S07]  /*24c20*/  SEL R0, R26, RZ, P3 ;  /* 0x000000ff1a007207 */ /* 0x000fce0001800000 */
.L_x_195:
[----:B------:R-:W-:Y:S05]  /*24c30*/  BSYNC B0 ;  /* 0x0000000000007941 */ /* 0x000fea0003800000 */
.L_x_194:
        /* <DEDUP_REMOVED lines=65> */
[----:B------:R-:W-:Y:S01]  /*25050*/  FMUL R53, R134, 0.70710676908493041992 ;  /* 0x3f3504f386357820 */ /* 0x000fe20000400000 */
[----:B------:R-:W-:Y:S01]  /*25060*/  FFMA R120, R17, R120, R13 ;  /* 0x0000007811787223 */ /* 0x000fe2000000000d */
[----:B------:R-:W-:Y:S05]  /*25070*/  WARPSYNC.ALL ;  /* 0x0000000000007948 */ /* 0x000fea0003800000 */
[----:B-1----:R-:W-:Y:S01]  /*25080*/  @P3 FADD R26, -R26, 1 ;  /* 0x3f8000001a1a3421 */ /* 0x002fe20000000100 */
[----:B------:R-:W-:Y:S01]  /*25090*/  FMUL R40, R121, 0.70710676908493041992 ;  /* 0x3f3504f379287820 */ /* 0x000fe20000400000 */
[----:B------:R-:W-:Y:S01]  /*250a0*/  BSSY B0, `(.L_x_200) ;  /* 0x0000177000007945 */ /* 0x000fe20003800000 */
[----:B--2---:R-:W-:-:S02]  /*250b0*/  @P5 FADD R27, -R27, 1 ;  /* 0x3f8000001b1b5421 */ /* 0x004fc40000000100 */
[----:B------:R-:W-:Y:S01]  /*250c0*/  @P3 LOP3.LUT R24, R26, 0x80000000, R39, 0xb8, !PT ;  /* 0x800000001a183812 */ /* 0x000fe200078eb827 */
[C---:B------:R-:W-:Y:S01]  /*250d0*/  FMUL R26, R41.reuse, R41 ;  /* 0x00000029291a7220 */ /* 0x040fe20000400000 */
[----:B------:R-:W-:Y:S02]  /*250e0*/  FSETP.GE.AND P3, PT, |R41|, 1.0029599666595458984, PT ;  /* 0x3f8060fe2900780b */ /* 0x000fe40003f66200 */
[----:B------:R-:W-:Y:S01]  /*250f0*/  @P5 LOP3.LUT R25, R27, 0x80000000, R30, 0xb8, !PT ;  /* 0x800000001b195812 */ /* 0x000fe200078eb81e */
[----:B------:R-:W-:Y:S01]  /*25100*/  FADD R24, R24, 1 ;  /* 0x3f80000018187421 */ /* 0x000fe20000000000 */
[----:B------:R-:W-:Y:S02]  /*25110*/  FSEL R26, |R41|, R26, P3 ;  /* 0x0000001a291a7208 */ /* 0x000fe40001800200 */
[----:B------:R-:W-:Y:S01]  /*25120*/  FSEL R27, R172, 8.4834944573231041431e-05, P3 ;  /* 0x38b1e96aac1b7808 */ /* 0x000fe20001800000 */
[----:B------:R-:W-:Y:S01]  /*25130*/  FADD R25, R25, 1 ;  /* 0x3f80000019197421 */ /* 0x000fe20000000000 */
[----:B------:R-:W-:-:S02]  /*25140*/  FSEL R29, -R171, -0.00082130916416645050049, P3 ;  /* 0xba574d20ab1d7808 */ /* 0x000fc40001800100 */
        /* <DEDUP_REMOVED lines=167> */
[C---:B------:R-:W-:Y:S01]  /*25bc0*/  FSETP.GE.AND P3, PT, |R51|.reuse, 1.0029599666595458984, PT ;  /* 0x3f8060fe3300780b */ /* 0x040fe20003f66200 */
        /* <DEDUP_REMOVED lines=50> */
[----:B------:R-:W-:Y:S01]  /*25ef0*/  FMUL R49, R135, 0.70710676908493041992 ;  /* 0x3f3504f387317820 */ /* 0x000fe20000400000 */
[----:B------:R-:W-:-:S02]  /*25f00*/  FSEL R37, R172, 8.4834944573231041431e-05, P3 ;  /* 0x38b1e96aac257808 */ /* 0x000fc40001800000 */
[----:B------:R-:W-:Y:S01]  /*25f10*/  FSEL R39, -R171, -0.00082130916416645050049, P3 ;  /* 0xba574d20ab277808 */ /* 0x000fe20001800100 */
[C---:B------:R-:W-:Y:S01]  /*25f20*/  FMUL R36, R49.reuse, R49 ;  /* 0x0000003131247220 */ /* 0x040fe20000400000 */
[----:B------:R-:W-:Y:S01]  /*25f30*/  FSETP.GE.AND P5, PT, |R49|, 1.0029599666595458984, PT ;  /* 0x3f8060fe3100780b */ /* 0x000fe20003fa6200 */
[----:B------:R-:W-:Y:S01]  /*25f40*/  FADD R44, R44, 1 ;  /* 0x3f8000002c2c7421 */ /* 0x000fe20000000000 */
        /* <DEDUP_REMOVED lines=38> */
[----:B------:R-:W-:Y:S02]  /*261b0*/  FSEL R37, R172, 8.4834944573231041431e-05, P3 ;  /* 0x38b1e96aac257808 */ /* 0x000fe40001800000 */
[----:B------:R-:W-:Y:S01]  /*261c0*/  @P5 LOP3.LUT R48, R36, 0x80000000, R49, 0xb8, !PT ;  /* 0x8000000024305812 */ /* 0x000fe200078eb831 */
[----:B------:R-:W-:Y:S01]  /*261d0*/  FMUL R49, R120, 0.70710676908493041992 ;  /* 0x3f3504f378317820 */ /* 0x000fe20000400000 */
[----:B------:R-:W-:-:S02]  /*261e0*/  FSEL R36, |R40|, R34, P3 ;  /* 0x0000002228247208 */ /* 0x000fc40001800200 */
[----:B------:R-:W-:Y:S01]  /*261f0*/  FSEL R39, -R171, -0.00082130916416645050049, P3 ;  /* 0xba574d20ab277808 */ /* 0x000fe20001800100 */
[C---:B------:R-:W-:Y:S01]  /*26200*/  FMUL R34, R49.reuse, R49 ;  /* 0x0000003131227220 */ /* 0x040fe20000400000 */
[C---:B------:R-:W-:Y:S01]  /*26210*/  FSETP.GE.AND P5, PT, |R49|.reuse, 1.0029599666595458984, PT ;  /* 0x3f8060fe3100780b */ /* 0x040fe20003fa6200 */
[----:B------:R-:W-:Y:S01]  /*26220*/  FADD R48, R48, 1 ;  /* 0x3f80000030307421 */ /* 0x000fe20000000000 */
[----:B------:R-:W-:Y:S01]  /*26230*/  FSEL R43, R170, 0.0052134888246655464172, P3 ;  /* 0x3baad5eaaa2b7808 */ /* 0x000fe20001800000 */
[----:B------:R-:W-:Y:S01]  /*26240*/  FFMA R41, R36, R37, R39 ;  /* 0x0000002524297223 */ /* 0x000fe20000000027 */
        /* <DEDUP_REMOVED lines=28> */
[----:B------:R-:W-:-:S04]  /*26410*/  FMUL R39, R124, 0.5 ;  /* 0x3f0000007c277820 */ /* 0x000fc80000400000 */
[----:B------:R-:W-:Y:S01]  /*26420*/  FMUL R39, R26, R39 ;  /* 0x000000271a277220 */ /* 0x000fe20000400000 */
[----:B------:R-:W2:Y:S01]  /*26430*/  @P5 MUFU.EX2 R34, R36 ;  /* 0x0000002400225308 */ /* 0x000ea20000000800 */
[----:B------:R-:W-:-:S04]  /*26440*/  FMUL R26, R129, 0.5 ;  /* 0x3f000000811a7820 */ /* 0x000fc80000400000 */
[----:B------:R-:W-:Y:S01]  /*26450*/  FMUL R43, R31, R26 ;  /* 0x0000001a1f2b7220 */ /* 0x000fe20000400000 */
[----:B------:R-:W-:Y:S01]  /*26460*/  FMUL R31, R135, 0.5 ;  /* 0x3f000000871f7820 */ /* 0x000fe20000400000 */
[----:B-1----:R-:W-:-:S03]  /*26470*/  @P3 FADD R37, -R37, 1 ;  /* 0x3f80000025253421 */ /* 0x002fc60000000100 */
[----:B------:R-:W-:Y:S02]  /*26480*/  FMUL R31, R48, R31 ;  /* 0x0000001f301f7220 */ /* 0x000fe40000400000 */
[----:B------:R-:W-:Y:S01]  /*26490*/  @P3 LOP3.LUT R38, R37, 0x80000000, R40, 0xb8, !PT ;  /* 0x8000000025263812 */ /* 0x000fe200078eb828 */
[----:B------:R-:W-:Y:S01]  /*264a0*/  FMUL R40, R125, 0.5 ;  /* 0x3f0000007d287820 */ /* 0x000fe20000400000 */
[----:B------:R-:W-:Y:S01]  /*264b0*/  FMUL R37, R122, 0.5 ;  /* 0x3f0000007a257820 */ /* 0x000fe20000400000 */
[----:B--2---:R-:W-:Y:S02]  /*264c0*/  @P5 FADD R34, -R34, 1 ;  /* 0x3f80000022225421 */ /* 0x004fe40000000100 */
[----:B------:R-:W-:Y:S01]  /*264d0*/  FMUL R40, R27, R40 ;  /* 0x000000281b287220 */ /* 0x000fe20000400000 */
[----:B------:R-:W-:Y:S01]  /*264e0*/  FMUL R27, R128, 0.5 ;  /* 0x3f000000801b7820 */ /* 0x000fe20000400000 */
[----:B------:R-:W-:Y:S01]  /*264f0*/  FMUL R37, R24, R37 ;  /* 0x0000002518257220 */ /* 0x000fe20000400000 */
[----:B------:R-:W-:Y:S01]  /*26500*/  @P5 LOP3.LUT R36, R34, 0x80000000, R49, 0xb8, !PT ;  /* 0x8000000022245812 */ /* 0x000fe200078eb831 */
[----:B------:R-:W-:Y:S01]  /*26510*/  FMUL R34, R123, 0.5 ;  /* 0x3f0000007b227820 */ /* 0x000fe20000400000 */
[----:B------:R-:W-:Y:S01]  /*26520*/  FMUL R24, R127, 0.5 ;  /* 0x3f0000007f187820 */ /* 0x000fe20000400000 */
[----:B------:R-:W-:Y:S01]  /*26530*/  FMUL R30, R30, R27 ;  /* 0x0000001b1e1e7220 */ /* 0x000fe20000400000 */
[----:B------:R-:W-:Y:S01]  /*26540*/  FMUL R27, R132, 0.5 ;  /* 0x3f000000841b7820 */ /* 0x000fe20000400000 */
[----:B------:R-:W-:Y:S01]  /*26550*/  FMUL R34, R25, R34 ;  /* 0x0000002219227220 */ /* 0x000fe20000400000 */
[----:B------:R-:W-:Y:S01]  /*26560*/  FMUL R25, R126, 0.5 ;  /* 0x3f0000007e197820 */ /* 0x000fe20000400000 */
[----:B------:R-:W-:Y:S01]  /*26570*/  FMUL R41, R29, R24 ;  /* 0x000000181d297220 */ /* 0x000fe20000400000 */
[----:B------:R-:W-:Y:S01]  /*26580*/  FMUL R24, R131, 0.5 ;  /* 0x3f00000083187820 */ /* 0x000fe20000400000 */
[----:B------:R-:W-:Y:S01]  /*26590*/  FMUL R42, R42, R27 ;  /* 0x0000001b2a2a7220 */ /* 0x000fe20000400000 */
[----:B------:R-:W-:Y:S01]  /*265a0*/  FMUL R28, R28, R25 ;  /* 0x000000191c1c7220 */ /* 0x000fe20000400000 */
[----:B------:R-:W-:Y:S01]  /*265b0*/  FMUL R25, R130, 0.5 ;  /* 0x3f00000082197820 */ /* 0x000fe20000400000 */
[----:B------:R-:W-:Y:S01]  /*265c0*/  FMUL R27, R121, 0.5 ;  /* 0x3f000000791b7820 */ /* 0x000fe20000400000 */
[----:B------:R-:W-:Y:S01]  /*265d0*/  FADD R38, R38, 1 ;  /* 0x3f80000026267421 */ /* 0x000fe20000000000 */
[----:B------:R-:W-:Y:S01]  /*265e0*/  FADD R36, R36, 1 ;  /* 0x3f80000024247421 */ /* 0x000fe20000000000 */
[----:B------:R-:W-:Y:S01]  /*265f0*/  FMUL R32, R32, R25 ;  /* 0x0000001920207220 */ /* 0x000fe20000400000 */
[----:B------:R-:W-:Y:S01]  /*26600*/  FMUL R25, R120, 0.5 ;  /* 0x3f00000078197820 */ /* 0x000fe20000400000 */
[----:B------:R-:W-:Y:S01]  /*26610*/  FMUL R29, R134, 0.5 ;  /* 0x3f000000861d7820 */ /* 0x000fe20000400000 */
        /* <DEDUP_REMOVED lines=31> */
.L_x_201:
[----:B------:R-:W-:Y:S05]  /*26810*/  BSYNC B0 ;  /* 0x0000000000007941 */ /* 0x000fea0003800000 */
.L_x_200:
[----:B------:R-:W-:Y:S06]  /*26820*/  BAR.SYNC.DEFER_BLOCKING 0x1, 0x100 ;  /* 0x0044000000007b1d */ /* 0x000fec0000010000 */
[----:B------:R-:W-:Y:S04]  /*26830*/  BSSY B0, `(.L_x_202) ;  /* 0x0000009000007945 */ /* 0x000fe80003800000 */
[----:B------:R-:W-:Y:S05]  /*26840*/  @P0 BRA `(.L_x_203) ;  /* 0x00000000001c0947 */ /* 0x000fea0003800000 */
[----:B------:R-:W-:-:S13]  /*26850*/  ISETP.NE.AND P3, PT, R22, 0x3, PT ;  /* 0x000000031600780c */ /* 0x000fda0003f65270 */
[----:B------:R-:W-:Y:S05]  /*26860*/  @!P3 BRA `(.L_x_204) ;  /* 0x000000000004b947 */ /* 0x000fea0003800000 */
[----:B------:R-:W-:Y:S01]  /*26870*/  BPT.TRAP 0x1 ;  /* 0x000000040000795c */ /* 0x000fe20000300000 */
.L_x_204:
[----:B------:R-:W-:-:S04]  /*26880*/  ULEA UR4, UR5, UR49, 0x3 ;  /* 0x0000003105047291 */ /* 0x000fc8000f8e183f */
[----:B------:R-:W-:-:S04]  /*26890*/  UIADD3 UR4, UR4, 0x50, URZ ;  /* 0x0000005004047890 */ /* 0x000fc8000fffe03f */
[----:B------:R-:W-:-:S09]  /*268a0*/  UPRMT UR4, UR48, 0x654, UR4 ;  /* 0x0000065430047896 */ /* 0x000fd20008000004 */
[----:B------:R-:W-:Y:S03]  /*268b0*/  SYNCS.ARRIVE.TRANS64.RED.A1T0 RZ, [UR4], RZ ;  /* 0x000000ffffff79a7 */ /* 0x000fe60008100404 */
.L_x_203:
[----:B------:R-:W-:Y:S05]  /*268c0*/  BSYNC B0 ;  /* 0x0000000000007941 */ /* 0x000fea0003800000 */
.L_x_202:
        /* <DEDUP_REMOVED lines=8> */
.L_x_207:
        /* <DEDUP_REMOVED lines=8> */
.L_x_387:
[----:B------:R-:W-:Y:S05]  /*269d0*/  BSYNC B1 ;  /* 0x0000000000017941 */ /* 0x000fea0003800000 */
.L_x_208:
[----:B------:R-:W-:Y:S05]  /*269e0*/  @P4 BRA `(.L_x_210) ;  /* 0x0000000000944947 */ /* 0x000fea0003800000 */
[----:B------:R-:W-:Y:S01]  /*269f0*/  IMAD R29, R0, 0x2000, R157 ;  /* 0x00002000001d7824 */ /* 0x000fe200078e029d */
[----:B------:R-:W-:Y:S05]  /*26a00*/  WARPSYNC.ALL ;  /* 0x0000000000007948 */ /* 0x000fea0003800000 */
[----:B-1----:R-:W-:Y:S01]  /*26a10*/  LEA R24, R156, R29, 0x1 ;  /* 0x0000001d9c187211 */ /* 0x002fe200078e08ff */
[----:B------:R-:W1:Y:S05]  /*26a20*/  LDSM.16.M88.4 R8, [R29] ;  /* 0x000000001d08783b */ /* 0x000e6a0000000200 */
[----:B------:R-:W2:Y:S01]  /*26a30*/  LDSM.16.M88.4 R24, [R24] ;  /* 0x000000001818783b */ /* 0x000ea20000000200 */
[----:B-1----:R-:W-:Y:S01]  /*26a40*/  IMAD.U32 R21, R9, 0x10000, RZ ;  /* 0x0001000009157824 */ /* 0x002fe200078e00ff */
[----:B------:R-:W-:-:S02]  /*26a50*/  SHF.L.U32 R15, R11, 0x10, RZ ;  /* 0x000000100b0f7819 */ /* 0x000fc400000006ff */
[----:B------:R-:W-:Y:S01]  /*26a60*/  LOP3.LUT R3, R8, 0xffff0000, RZ, 0xc0, !PT ;  /* 0xffff000008037812 */ /* 0x000fe200078ec0ff */
[----:B------:R-:W-:Y:S01]  /*26a70*/  FMUL R21, R16, R21 ;  /* 0x0000001510157220 */ /* 0x000fe20000400000 */
[----:B------:R-:W-:Y:S01]  /*26a80*/  LOP3.LUT R9, R9, 0xffff0000, RZ, 0xc0, !PT ;  /* 0xffff000009097812 */ /* 0x000fe200078ec0ff */
[----:B--2---:R-:W-:Y:S01]  /*26a90*/  IMAD.U32 R41, R27, 0x10000, RZ ;  /* 0x000100001b297824 */ /* 0x004fe200078e00ff */
[----:B------:R-:W-:Y:S01]  /*26aa0*/  LOP3.LUT R5, R10, 0xffff0000, RZ, 0xc0, !PT ;  /* 0xffff00000a057812 */ /* 0x000fe200078ec0ff */
[----:B------:R-:W-:Y:S01]  /*26ab0*/  IMAD.U32 R29, R24, 0x10000, RZ ;  /* 0x00010000181d7824 */ /* 0x000fe200078e00ff */
[----:B------:R-:W-:Y:S01]  /*26ac0*/  LOP3.LUT R11, R11, 0xffff0000, RZ, 0xc0, !PT ;  /* 0xffff00000b0b7812 */ /* 0x000fe200078ec0ff */
[C---:B------:R-:W-:Y:S01]  /*26ad0*/  FMUL R12, R16.reuse, R3 ;  /* 0x00000003100c7220 */ /* 0x040fe20000400000 */
[C---:B------:R-:W-:Y:S01]  /*26ae0*/  SHF.L.U32 R33, R25.reuse, 0x10, RZ ;  /* 0x0000001019217819 */ /* 0x040fe200000006ff */
[----:B------:R-:W-:Y:S01]  /*26af0*/  FMUL R20, R16, R9 ;  /* 0x0000000910147220 */ /* 0x000fe20000400000 */
[----:B------:R-:W-:Y:S01]  /*26b00*/  SHF.L.U32 R13, R8, 0x10, RZ ;  /* 0x00000010080d7819 */ /* 0x000fe200000006ff */
        /* <DEDUP_REMOVED lines=19> */
.L_x_210:
[----:B------:R-:W-:Y:S02]  /*26c40*/  LOP3.LUT R6, R6, R43, RZ, 0x3c, !PT ;  /* 0x0000002b06067212 */ /* 0x000fe400078e3cff */
[----:B------:R-:W-:-:S07]  /*26c50*/  SEL R0, R28, RZ, P3 ;  /* 0x000000ff1c007207 */ /* 0x000fce0001800000 */
.L_x_206:
[----:B------:R-:W-:Y:S05]  /*26c60*/  BSYNC B0 ;  /* 0x0000000000007941 */ /* 0x000fea0003800000 */
.L_x_205:
        /* <DEDUP_REMOVED lines=334> */
[C---:B------:R-:W-:Y:S01]  /*28150*/  FFMA R61, R17.reuse, R61, R12 ;  /* 0x0000003d113d7223 */ /* 0x040fe2000000000c */
[----:B------:R-:W-:-:S03]  /*28160*/  FFMA R60, R17, R60, R13 ;  /* 0x0000003c113c7223 */ /* 0x000fc6000000000d */
[----:B------:R-:W-:Y:S01]  /*28170*/  FMUL R66, R61, 0.70710676908493041992 ;  /* 0x3f3504f33d427820 */ /* 0x000fe20000400000 */
[----:B-1----:R-:W-:-:S05]  /*28180*/  @P3 FADD R47, -R47, 1 ;  /* 0x3f8000002f2f3421 */ /* 0x002fca0000000100 */
[----:B------:R-:W-:Y:S01]  /*28190*/  @P3 LOP3.LUT R57, R47, 0x80000000, R64, 0xb8, !PT ;  /* 0x800000002f393812 */ /* 0x000fe200078eb840 */
[----:B------:R-:W-:Y:S01]  /*281a0*/  FMUL R47, R66, R66 ;  /* 0x00000042422f7220 */ /* 0x000fe20000400000 */
[----:B--2---:R-:W-:Y:S01]  /*281b0*/  @P5 FADD R48, -R48, 1 ;  /* 0x3f80000030305421 */ /* 0x004fe20000000100 */
[----:B------:R-:W-:Y:S01]  /*281c0*/  FSETP.GE.AND P3, PT, |R66|, 1.0029599666595458984, PT ;  /* 0x3f8060fe4200780b */ /* 0x000fe20003f66200 */
[----:B------:R-:W-:-:S03]  /*281d0*/  FMUL R64, R60, 0.70710676908493041992 ;  /* 0x3f3504f33c407820 */ /* 0x000fc60000400000 */
        /* <DEDUP_REMOVED lines=38> */
[----:B-1----:R-:W-:-:S05]  /*28440*/  @P5 FADD R47, -R47, 1 ;  /* 0x3f8000002f2f5421 */ /* 0x002fca0000000100 */
[----:B------:R-:W-:Y:S01]  /*28450*/  @P5 LOP3.LUT R48, R47, 0x80000000, R64, 0xb8, !PT ;  /* 0x800000002f305812 */ /* 0x000fe200078eb840 */
[----:B------:R-:W-:Y:S01]  /*28460*/  FMUL R47, R24, 0.5 ;  /* 0x3f000000182f7820 */ /* 0x000fe20000400000 */
[----:B------:R-:W-:Y:S01]  /*28470*/  FMUL R24, R25, 0.5 ;  /* 0x3f00000019187820 */ /* 0x000fe20000400000 */
[----:B------:R-:W-:Y:S01]  /*28480*/  FMUL R25, R28, 0.5 ;  /* 0x3f0000001c197820 */ /* 0x000fe20000400000 */
[----:B------:R-:W-:Y:S02]  /*28490*/  FADD R39, R39, 1 ;  /* 0x3f80000027277421 */ /* 0x000fe40000000000 */
[----:B------:R-:W-:Y:S01]  /*284a0*/  FMUL R28, R27, R24 ;  /* 0x000000181b1c7220 */ /* 0x000fe20000400000 */
[----:B------:R-:W-:Y:S01]  /*284b0*/  FMUL R24, R37, 0.5 ;  /* 0x3f00000025187820 */ /* 0x000fe20000400000 */
[----:B--2---:R-:W-:Y:S01]  /*284c0*/  @P3 FADD R49, -R49, 1 ;  /* 0x3f80000031313421 */ /* 0x004fe20000000100 */
[----:B------:R-:W-:Y:S01]  /*284d0*/  FADD R30, R30, 1 ;  /* 0x3f8000001e1e7421 */ /* 0x000fe20000000000 */
[----:B------:R-:W-:Y:S01]  /*284e0*/  FMUL R38, R38, 0.5 ;  /* 0x3f00000026267820 */ /* 0x000fe20000400000 */
[----:B------:R-:W-:Y:S01]  /*284f0*/  FMUL R39, R39, R24 ;  /* 0x0000001827277220 */ /* 0x000fe20000400000 */
[----:B------:R-:W-:Y:S01]  /*28500*/  FADD R41, R41, 1 ;  /* 0x3f80000029297421 */ /* 0x000fe20000000000 */
[----:B------:R-:W-:Y:S01]  /*28510*/  FMUL R30, R30, R25 ;  /* 0x000000191e1e7220 */ /* 0x000fe20000400000 */
[----:B------:R-:W-:Y:S01]  /*28520*/  FMUL R24, R45, 0.5 ;  /* 0x3f0000002d187820 */ /* 0x000fe20000400000 */
[----:B------:R-:W-:Y:S01]  /*28530*/  FADD R53, R53, 1 ;  /* 0x3f80000035357421 */ /* 0x000fe20000000000 */
[----:B------:R-:W-:Y:S01]  /*28540*/  @P3 LOP3.LUT R54, R49, 0x80000000, R66, 0xb8, !PT ;  /* 0x8000000031363812 */ /* 0x000fe200078eb842 */
[----:B------:R-:W-:Y:S01]  /*28550*/  FMUL R25, R42, 0.5 ;  /* 0x3f0000002a197820 */ /* 0x000fe20000400000 */
[----:B------:R-:W-:Y:S01]  /*28560*/  FADD R44, R44, 1 ;  /* 0x3f8000002c2c7421 */ /* 0x000fe20000000000 */
[----:B------:R-:W-:Y:S01]  /*28570*/  FADD R26, R26, 1 ;  /* 0x3f8000001a1a7421 */ /* 0x000fe20000000000 */
[----:B------:R-:W-:Y:S01]  /*28580*/  FMUL R29, R29, 0.5 ;  /* 0x3f0000001d1d7820 */ /* 0x000fe20000400000 */
[----:B------:R-:W-:Y:S01]  /*28590*/  FADD R32, R32, 1 ;  /* 0x3f80000020207421 */ /* 0x000fe20000000000 */
[----:B------:R-:W-:Y:S01]  /*285a0*/  FMUL R38, R41, R38 ;  /* 0x0000002629267220 */ /* 0x000fe20000400000 */
[----:B------:R-:W-:Y:S01]  /*285b0*/  FMUL R53, R53, R24 ;  /* 0x0000001835357220 */ /* 0x000fe20000400000 */
[----:B------:R-:W-:Y:S01]  /*285c0*/  FMUL R33, R33, 0.5 ;  /* 0x3f00000021217820 */ /* 0x000fe20000400000 */
[----:B------:R-:W-:Y:S01]  /*285d0*/  FADD R36, R36, 1 ;  /* 0x3f80000024247421 */ /* 0x000fe20000000000 */
[----:B------:R-:W-:Y:S01]  /*285e0*/  FMUL R41, R44, R25 ;  /* 0x000000192c297220 */ /* 0x000fe20000400000 */
[----:B------:R-:W-:Y:S01]  /*285f0*/  FMUL R24, R62, 0.5 ;  /* 0x3f0000003e187820 */ /* 0x000fe20000400000 */
[----:B------:R-:W-:Y:S01]  /*28600*/  FADD R57, R57, 1 ;  /* 0x3f80000039397421 */ /* 0x000fe20000000000 */
[----:B------:R-:W-:Y:S01]  /*28610*/  FMUL R47, R26, R47 ;  /* 0x0000002f1a2f7220 */ /* 0x000fe20000400000 */
[----:B------:R-:W-:Y:S01]  /*28620*/  FMUL R31, R31, 0.5 ;  /* 0x3f0000001f1f7820 */ /* 0x000fe20000400000 */
[----:B------:R-:W-:Y:S01]  /*28630*/  FADD R34, R34, 1 ;  /* 0x3f80000022227421 */ /* 0x000fe20000000000 */
        /* <DEDUP_REMOVED lines=48> */
.L_x_212:
[----:B------:R-:W-:Y:S05]  /*28940*/  BSYNC B0 ;  /* 0x0000000000007941 */ /* 0x000fea0003800000 */
.L_x_211:
[----:B------:R-:W-:Y:S06]  /*28950*/  BAR.SYNC.DEFER_BLOCKING 0x1, 0x100 ;  /* 0x0044000000007b1d */ /* 0x000fec0000010000 */
[----:B------:R-:W-:Y:S04]  /*28960*/  BSSY B0, `(.L_x_213) ;  /* 0x0000009000007945 */ /* 0x000fe80003800000 */
[----:B------:R-:W-:Y:S05]  /*28970*/  @P0 BRA `(.L_x_214) ;  /* 0x00000000001c0947 */ /* 0x000fea0003800000 */
[----:B------:R-:W-:-:S13]  /*28980*/  ISETP.NE.AND P3, PT, R22, 0x3, PT ;  /* 0x000000031600780c */ /* 0x000fda0003f65270 */
[----:B------:R-:W-:Y:S05]  /*28990*/  @!P3 BRA `(.L_x_215) ;  /* 0x000000000004b947 */ /* 0x000fea0003800000 */
[----:B------:R-:W-:Y:S01]  /*289a0*/  BPT.TRAP 0x1 ;  /* 0x000000040000795c */ /* 0x000fe20000300000 */
.L_x_215:
[----:B------:R-:W-:-:S04]  /*289b0*/  ULEA UR4, UR5, UR49, 0x3 ;  /* 0x0000003105047291 */ /* 0x000fc8000f8e183f */
[----:B------:R-:W-:-:S04]  /*289c0*/  UIADD3 UR4, UR4, 0x50, URZ ;  /* 0x0000005004047890 */ /* 0x000fc8000fffe03f */
[----:B------:R-:W-:-:S09]  /*289d0*/  UPRMT UR4, UR48, 0x654, UR4 ;  /* 0x0000065430047896 */ /* 0x000fd20008000004 */
[----:B------:R-:W-:Y:S03]  /*289e0*/  SYNCS.ARRIVE.TRANS64.RED.A1T0 RZ, [UR4], RZ ;  /* 0x000000ffffff79a7 */ /* 0x000fe60008100404 */
.L_x_214:
[----:B------:R-:W-:Y:S05]  /*289f0*/  BSYNC B0 ;  /* 0x0000000000007941 */ /* 0x000fea0003800000 */
.L_x_213:
        /* <DEDUP_REMOVED lines=8> */
.L_x_218:
[----:B------:R-:W-:Y:S01]  /*28a80*/  SHF.L.U32 R6, R6, 0x1f, RZ ;  /* 0x0000001f06067819 */ /* 0x000fe200000006ff */
[----:B------:R-:W-:Y:S01]  /*28a90*/  BSSY B1, `(.L_x_219) ;  /* 0x0000004000017945 */ /* 0x000fe20003800000 */
[----:B-1----:R-:W-:-:S04]  /*28aa0*/  LEA R25, R0, UR49, 0x3 ;  /* 0x0000003100197c11 */ /* 0x002fc8000f8e18ff */
[----:B------:R-:W1:Y:S02]  /*28ab0*/  SYNCS.PHASECHK.TRANS64.TRYWAIT P3, [R25+URZ+0x30], R6 ;  /* 0x00003006190075a7 */ /* 0x000e64000806017f */
[----:B-1----:R-:W-:Y:S05]  /*28ac0*/  @!P3 BRA `(.L_x_220) ;  /* 0x00000068000cb947 */ /* 0x002fea0003800000 */
.L_x_388:
[----:B------:R-:W-:Y:S05]  /*28ad0*/  BSYNC B1 ;  /* 0x0000000000017941 */ /* 0x000fea0003800000 */
.L_x_219:
[----:B------:R-:W-:Y:S05]  /*28ae0*/  @P4 BRA `(.L_x_217) ;  /* 0x0000000000944947 */ /* 0x000fea0003800000 */
[----:B------:R-:W-:Y:S01]  /*28af0*/  LEA R157, R0, R157, 0xd ;  /* 0x0000009d009d7211 */ /* 0x000fe200078e68ff */
[----:B------:R-:W-:Y:S05]  /*28b00*/  WARPSYNC.ALL ;  /* 0x0000000000007948 */ /* 0x000fea0003800000 */
[----:B------:R-:W-:Y:S01]  /*28b10*/  LEA R0, R156, R157, 0x1 ;  /* 0x0000009d9c007211 */ /* 0x000fe200078e08ff */
[----:B------:R-:W2:Y:S04]  /*28b20*/  LDSM.16.M88.4 R8, [R157] ;  /* 0x000000009d08783b */ /* 0x000ea80000000200 */
[----:B-1----:R-:W1:Y:S01]  /*28b30*/  LDSM.16.M88.4 R24, [R0] ;  /* 0x000000000018783b */ /* 0x002e620000000200 */
[----:B--2---:R-:W-:Y:S01]  /*28b40*/  SHF.L.U32 R21, R9, 0x10, RZ ;  /* 0x0000001009157819 */ /* 0x004fe200000006ff */
[----:B------:R-:W-:Y:S01]  /*28b50*/  IMAD.U32 R15, R11, 0x10000, RZ ;  /* 0x000100000b0f7824 */ /* 0x000fe200078e00ff */
[C---:B------:R-:W-:Y:S01]  /*28b60*/  LOP3.LUT R3, R8.reuse, 0xffff0000, RZ, 0xc0, !PT ;  /* 0xffff000008037812 */ /* 0x040fe200078ec0ff */
[----:B------:R-:W-:Y:S01]  /*28b70*/  IMAD.U32 R13, R8, 0x10000, RZ ;  /* 0x00010000080d7824 */ /* 0x000fe200078e00ff */
[----:B------:R-:W-:Y:S01]  /*28b80*/  LOP3.LUT R9, R9, 0xffff0000, RZ, 0xc0, !PT ;  /* 0xffff000009097812 */ /* 0x000fe200078ec0ff */
[----:B-1----:R-:W-:Y:S01]  /*28b90*/  IMAD.U32 R35, R26, 0x10000, RZ ;  /* 0x000100001a237824 */ /* 0x002fe200078e00ff */
[----:B------:R-:W-:Y:S01]  /*28ba0*/  LOP3.LUT R5, R10, 0xffff0000, RZ, 0xc0, !PT ;  /* 0xffff00000a057812 */ /* 0x000fe200078ec0ff */
[C---:B------:R-:W-:Y:S01]  /*28bb0*/  FMUL R12, R16.reuse, R3 ;  /* 0x00000003100c7220 */ /* 0x040fe20000400000 */
[----:B------:R-:W-:Y:S01]  /*28bc0*/  LOP3.LUT R11, R11, 0xffff0000, RZ, 0xc0, !PT ;  /* 0xffff00000b0b7812 */ /* 0x000fe200078ec0ff */
[C---:B------:R-:W-:Y:S01]  /*28bd0*/  FMUL R20, R16.reuse, R9 ;  /* 0x0000000910147220 */ /* 0x040fe20000400000 */
[----:B------:R-:W-:Y:S01]  /*28be0*/  SHF.L.U32 R33, R25, 0x10, RZ ;  /* 0x0000001019217819 */ /* 0x000fe200000006ff */
[C---:B------:R-:W-:Y:S01]  /*28bf0*/  FMUL R18, R16.reuse, R5 ;  /* 0x0000000510127220 */ /* 0x040fe20000400000 */
[----:B------:R-:W-:Y:S01]  /*28c00*/  SHF.L.U32 R39, R27, 0x10, RZ ;  /* 0x000000101b277819 */ /* 0x000fe200000006ff */
        /* <DEDUP_REMOVED lines=19> */
.L_x_217:
[----:B------:R-:W-:Y:S05]  /*28d40*/  BSYNC B0 ;  /* 0x0000000000007941 */ /* 0x000fea0003800000 */
.L_x_216:
[C---:B------:R-:W-:Y:S01]  /*28d50*/  FFMA R2, R17.reuse, R151, R2 ;  /* 0x0000009711027223 */ /* 0x040fe20000000002 */
[C---:B------:R-:W-:Y:S01]  /*28d60*/  FFMA R21, R17.reuse, R138, R21 ;  /* 0x0000008a11157223 */ /* 0x040fe20000000015 */
[C---:B------:R-:W-:Y:S01]  /*28d70*/  FFMA R20, R17.reuse, R139, R20 ;  /* 0x0000008b11147223 */ /* 0x040fe20000000014 */
[----:B------:R-:W-:Y:S01]  /*28d80*/  FFMA R19, R17, R140, R19 ;  /* 0x0000008c11137223 */ /* 0x000fe20000000013 */
[----:B-1----:R-:W-:Y:S01]  /*28d90*/  FMUL R29, R2, 0.70710676908493041992 ;  /* 0x3f3504f3021d7820 */ /* 0x002fe20000400000 */
[----:B------:R-:W-:Y:S01]  /*28da0*/  FMUL R41, R21, 0.70710676908493041992 ;  /* 0x3f3504f315297820 */ /* 0x000fe20000400000 */
[----:B------:R-:W-:Y:S01]  /*28db0*/  FMUL R32, R20, 0.70710676908493041992 ;  /* 0x3f3504f314207820 */ /* 0x000fe20000400000 */
[----:B------:R-:W-:Y:S01]  /*28dc0*/  FMUL R43, R19, 0.70710676908493041992 ;  /* 0x3f3504f3132b7820 */ /* 0x000fe20000400000 */
[C---:B------:R-:W-:Y:S01]  /*28dd0*/  FMUL R0, R29.reuse, R29 ;  /* 0x0000001d1d007220 */ /* 0x040fe20000400000 */
[----:B------:R-:W-:Y:S01]  /*28de0*/  FSETP.GE.AND P3, PT, |R29|, 1.0029599666595458984, PT ;  /* 0x3f8060fe1d00780b */ /* 0x000fe20003f66200 */
[----:B------:R-:W-:Y:S01]  /*28df0*/  FFMA R18, R17, R141, R18 ;  /* 0x0000008d11127223 */ /* 0x000fe20000000012 */
[----:B------:R-:W-:Y:S01]  /*28e00*/  FSETP.GE.AND P4, PT, |R32|, 1.0029599666595458984, PT ;  /* 0x3f8060fe2000780b */ /* 0x000fe20003f86200 */
[----:B------:R-:W-:Y:S01]  /*28e10*/  FMUL R26, R43, R43 ;  /* 0x0000002b2b1a7220 */ /* 0x000fe20000400000 */
        /* <DEDUP_REMOVED lines=8> */
[----:B------:R-:W-:Y:S01]  /*28ea0*/  FSEL R24, -R169, -0.026868773624300956726, P3 ;  /* 0xbcdc1be7a9187808 */ /* 0x000fe20001800100 */
[----:B------:R-:W-:Y:S01]  /*28eb0*/  FFMA R25, R0, R25, R27 ;  /* 0x0000001900197223 */ /* 0x000fe2000000001b */
[----:B------:R-:W-:Y:S01]  /*28ec0*/  FSEL R27, -|R29|, R29, P3 ;  /* 0x0000001d1d1b7208 */ /* 0x000fe20001800300 */
[----:B------:R-:W-:Y:S01]  /*28ed0*/  FMUL R36, R14, 0.70710676908493041992 ;  /* 0x3f3504f30e247820 */ /* 0x000fe20000400000 */
[----:B------:R-:W-:Y:S01]  /*28ee0*/  FSEL R31, -R171, -0.00082130916416645050049, P4 ;  /* 0xba574d20ab1f7808 */ /* 0x000fe20002000100 */
[----:B------:R-:W-:Y:S01]  /*28ef0*/  FFMA R25, R0, R25, R6 ;  /* 0x0000001900197223 */ /* 0x000fe20000000006 */
[----:B------:R-:W-:Y:S01]  /*28f00*/  FSEL R6, R168, 0.11284004896879196167, P3 ;  /* 0x3de718afa8067808 */ /* 0x000fe20001800000 */
[----:B------:R-:W-:Y:S01]  /*28f10*/  FFMA R11, R17, R144, R11 ;  /* 0x00000090110b7223 */ /* 0x000fe2000000000b */
[----:B------:R-:W-:Y:S01]  /*28f20*/  FSETP.GE.AND P5, PT, |R43|, 1.0029599666595458984, PT ;  /* 0x3f8060fe2b00780b */ /* 0x000fe20003fa6200 */
[C---:B------:R-:W-:Y:S01]  /*28f30*/  FFMA R25, R0.reuse, R25, R24 ;  /* 0x0000001900197223 */ /* 0x040fe20000000018 */
[----:B------:R-:W-:Y:S01]  /*28f40*/  FSEL R24, R167, -0.37612664699554443359, P3 ;  /* 0xbec093aca7187808 */ /* 0x000fe20001800000 */
[----:B------:R-:W-:Y:S01]  /*28f50*/  FFMA R10, R17, R145, R10 ;  /* 0x00000091110a7223 */ /* 0x000fe2000000000a */
[----:B------:R-:W-:Y:S01]  /*28f60*/  FSEL R28, |R43|, R26, P5 ;  /* 0x0000001a2b1c7208 */ /* 0x000fe20002800200 */
[----:B------:R-:W-:Y:S01]  /*28f70*/  FFMA R25, R0, R25, R6 ;  /* 0x0000001900197223 */ /* 0x000fe20000000006 */
[----:B------:R-:W-:Y:S01]  /*28f80*/  FSEL R6, R166, 0.12837915122509002686, P3 ;  /* 0x3e0375d3a6067808 */ /* 0x000fe20001800000 */
[----:B------:R-:W-:Y:S01]  /*28f90*/  FMUL R46, R11, 0.70710676908493041992 ;  /* 0x3f3504f30b2e7820 */ /* 0x000fe20000400000 */
[----:B------:R-:W-:Y:S01]  /*28fa0*/  FSEL R35, R172, 8.4834944573231041431e-05, P5 ;  /* 0x38b1e96aac237808 */ /* 0x000fe20002800000 */
[----:B------:R-:W-:Y:S01]  /*28fb0*/  FFMA R25, R0, R25, R24 ;  /* 0x0000001900197223 */ /* 0x000fe20000000018 */
[----:B------:R-:W-:Y:S01]  /*28fc0*/  FMUL R24, R32, R32 ;  /* 0x0000002020187220 */ /* 0x000fe20000400000 */
[----:B------:R-:W-:Y:S01]  /*28fd0*/  FSEL R37, -R171, -0.00082130916416645050049, P5 ;  /* 0xba574d20ab257808 */ /* 0x000fe20002800100 */
[C---:B------:R-:W-:Y:S01]  /*28fe0*/  FFMA R9, R17.reuse, R146, R9 ;  /* 0x0000009211097223 */ /* 0x040fe20000000009 */
[----:B------:R-:W-:Y:S01]  /*28ff0*/  FFMA R0, R0, R25, R6 ;  /* 0x0000001900007223 */ /* 0x000fe20000000006 */
[----:B------:R-:W-:Y:S01]  /*29000*/  FSEL R33, R170, 0.0052134888246655464172, P4 ;  /* 0x3baad5eaaa217808 */ /* 0x000fe20002000000 */
[----:B------:R-:W-:Y:S01]  /*29010*/  FFMA R147, R17, R147, R8 ;  /* 0x0000009311937223 */ /* 0x000fe20000000008 */
[----:B------:R-:W-:Y:S01]  /*29020*/  FSEL R24, |R32|, R24, P4 ;  /* 0x0000001820187208 */ /* 0x000fe20002000200 */
[----:B------:R-:W-:Y:S01]  /*29030*/  FFMA R0, R0, R27, R27 ;  /* 0x0000001b00007223 */ /* 0x000fe2000000001b */
[----:B------:R-:W-:Y:S01]  /*29040*/  FSEL R39, R170, 0.0052134888246655464172, P5 ;  /* 0x3baad5eaaa277808 */ /* 0x000fe20002800000 */
[----:B------:R-:W-:Y:S01]  /*29050*/  FFMA R35, R28, R35, R37 ;  /* 0x000000231c237223 */ /* 0x000fe20000000025 */
[----:B------:R-:W-:Y:S01]  /*29060*/  FSEL R37, -R169, -0.026868773624300956726, P5 ;  /* 0xbcdc1be7a9257808 */ /* 0x000fe20002800100 */
[----:B------:R-:W1:Y:S01]  /*29070*/  @P3 MUFU.EX2 R6, R0 ;  /* 0x0000000000063308 */ /* 0x000e620000000800 */
[----:B------:R-:W-:Y:S01]  /*29080*/  FSEL R30, R166, 0.12837915122509002686, P5 ;  /* 0x3e0375d3a61e7808 */ /* 0x000fe20002800000 */
[----:B------:R-:W-:Y:S01]  /*29090*/  FFMA R39, R28, R35, R39 ;  /* 0x000000231c277223 */ /* 0x000fe20000000027 */
[----:B------:R-:W-:Y:S01]  /*290a0*/  FSEL R35, R168, 0.11284004896879196167, P4 ;  /* 0x3de718afa8237808 */ /* 0x000fe20002000000 */
[----:B------:R-:W-:Y:S01]  /*290b0*/  FFMA R148, R17, R148, R5 ;  /* 0x0000009411947223 */ /* 0x000fe20000000005 */
[----:B------:R-:W-:Y:S01]  /*290c0*/  FMUL R49, R147, 0.70710676908493041992 ;  /* 0x3f3504f393317820 */ /* 0x000fe20000400000 */
[----:B------:R-:W-:Y:S01]  /*290d0*/  FFMA R37, R28, R39, R37 ;  /* 0x000000271c257223 */ /* 0x000fe20000000025 */
[C---:B------:R-:W-:Y:S01]  /*290e0*/  FFMA R149, R17.reuse, R149, R4 ;  /* 0x0000009511957223 */ /* 0x040fe20000000004 */
[----:B------:R-:W-:Y:S01]  /*290f0*/  FFMA R150, R17, R150, R3 ;  /* 0x0000009611967223 */ /* 0x000fe20000000003 */
[----:B------:R-:W-:Y:S01]  /*29100*/  FMUL R4, R49, R49 ;  /* 0x0000003131047220 */ /* 0x000fe20000400000 */
[----:B------:R-:W-:Y:S01]  /*29110*/  FFMA R137, R17, R137, R12 ;  /* 0x0000008911897223 */ /* 0x000fe2000000000c */
[----:B------:R-:W-:Y:S01]  /*29120*/  FMUL R51, R149, 0.70710676908493041992 ;  /* 0x3f3504f395337820 */ /* 0x000fe20000400000 */
[----:B------:R-:W-:Y:S01]  /*29130*/  FFMA R136, R17, R136, R13 ;  /* 0x0000008811887223 */ /* 0x000fe2000000000d */
[----:B------:R-:W-:Y:S01]  /*29140*/  FMUL R21, R21, 0.5 ;  /* 0x3f00000015157820 */ /* 0x000fe20000400000 */
[----:B------:R-:W-:Y:S05]  /*29150*/  WARPSYNC.ALL ;  /* 0x0000000000007948 */ /* 0x000fea0003800000 */
[----:B-1----:R-:W-:Y:S01]  /*29160*/  @P3 FADD R6, -R6, 1 ;  /* 0x3f80000006063421 */ /* 0x002fe20000000100 */
[----:B------:R-:W-:Y:S04]  /*29170*/  BSSY B0, `(.L_x_221) ;  /* 0x000017b000007945 */ /* 0x000fe80003800000 */
[----:B------:R-:W-:Y:S01]  /*29180*/  @P3 LOP3.LUT R0, R6, 0x80000000, R29, 0xb8, !PT ;  /* 0x8000000006003812 */ /* 0x000fe200078eb81d */
[C---:B------:R-:W-:Y:S01]  /*29190*/  FMUL R6, R41.reuse, R41 ;  /* 0x0000002929067220 */ /* 0x040fe20000400000 */
[----:B------:R-:W-:-:S02]  /*291a0*/  FSETP.GE.AND P3, PT, |R41|, 1.0029599666595458984, PT ;  /* 0x3f8060fe2900780b */ /* 0x000fc40003f66200 */
[----:B------:R-:W-:Y:S01]  /*291b0*/  FSEL R29, R172, 8.4834944573231041431e-05, P4 ;  /* 0x38b1e96aac1d7808 */ /* 0x000fe20002000000 */
[----:B------:R-:W-:Y:S01]  /*291c0*/  FADD R0, R0, 1 ;  /* 0x3f80000000007421 */ /* 0x000fe20000000000 */
[----:B------:R-:W-:Y:S02]  /*291d0*/  FSEL R6, |R41|, R6, P3 ;  /* 0x0000000629067208 */ /* 0x000fe40001800200 */
[----:B------:R-:W-:Y:S01]  /*291e0*/  FSEL R25, R172, 8.4834944573231041431e-05, P3 ;  /* 0x38b1e96aac197808 */ /* 0x000fe20001800000 */
[C---:B------:R-:W-:Y:S01]  /*291f0*/  FFMA R31, R24.reuse, R29, R31 ;  /* 0x0000001d181f7223 */ /* 0x040fe2000000001f */
[----:B------:R-:W-:Y:S02]  /*29200*/  FSEL R27, -R171, -0.00082130916416645050049, P3 ;  /* 0xba574d20ab1b7808 */ /* 0x000fe40001800100 */
[C---:B------:R-:W-:Y:S01]  /*29210*/  FSEL R29, -R169.reuse, -0.026868773624300956726, P3 ;  /* 0xbcdc1be7a91d7808 */ /* 0x040fe20001800100 */
[----:B------:R-:W-:Y:S01]  /*29220*/  FFMA R31, R24, R31, R33 ;  /* 0x0000001f181f7223 */ /* 0x000fe20000000021 */
[----:B------:R-:W-:Y:S01]  /*29230*/  FSEL R33, -R169, -0.026868773624300956726, P4 ;  /* 0xbcdc1be7a9217808 */ /* 0x000fe20002000100 */
[----:B------:R-:W-:Y:S01]  /*29240*/  FFMA R25, R6, R25, R27 ;  /* 0x0000001906197223 */ /* 0x000fe2000000001b */
[----:B------:R-:W-:-:S03]  /*29250*/  FSEL R27, R170, 0.0052134888246655464172, P3 ;  /* 0x3baad5eaaa1b7808 */ /* 0x000fc60001800000 */
[----:B------:R-:W-:Y:S01]  /*29260*/  FFMA R31, R24, R31, R33 ;  /* 0x0000001f181f7223 */ /* 0x000fe20000000021 */
[C---:B------:R-:W-:Y:S01]  /*29270*/  FSEL R33, R167.reuse, -0.37612664699554443359, P4 ;  /* 0xbec093aca7217808 */ /* 0x040fe20002000000 */
[----:B------:R-:W-:Y:S01]  /*29280*/  FFMA R25, R6, R25, R27 ;  /* 0x0000001906197223 */ /* 0x000fe2000000001b */
[----:B------:R-:W-:Y:S01]  /*29290*/  FSEL R27, R168, 0.11284004896879196167, P3 ;  /* 0x3de718afa81b7808 */ /* 0x000fe20001800000 */
[----:B------:R-:W-:Y:S01]  /*292a0*/  FFMA R31, R24, R31, R35 ;  /* 0x0000001f181f7223 */ /* 0x000fe20000000023 */
[----:B------:R-:W-:Y:S01]  /*292b0*/  FSEL R35, R168, 0.11284004896879196167, P5 ;  /* 0x3de718afa8237808 */ /* 0x000fe20002800000 */
[----:B------:R-:W-:Y:S01]  /*292c0*/  FFMA R25, R6, R25, R29 ;  /* 0x0000001906197223 */ /* 0x000fe2000000001d */
[----:B------:R-:W-:Y:S01]  /*292d0*/  FSEL R29, R167, -0.37612664699554443359, P3 ;  /* 0xbec093aca71d7808 */ /* 0x000fe20001800000 */
[----:B------:R-:W-:Y:S02]  /*292e0*/  FFMA R31, R24, R31, R33 ;  /* 0x0000001f181f7223 */ /* 0x000fe40000000021 */
[----:B------:R-:W-:Y:S01]  /*292f0*/  FFMA R25, R6, R25, R27 ;  /* 0x0000001906197223 */ /* 0x000fe2000000001b */
[----:B------:R-:W-:Y:S01]  /*29300*/  FSEL R27, R166, 0.12837915122509002686, P3 ;  /* 0x3e0375d3a61b7808 */ /* 0x000fe20001800000 */
[----:B------:R-:W-:-:S02]  /*29310*/  FFMA R35, R28, R37, R35 ;  /* 0x000000251c237223 */ /* 0x000fc40000000023 */
[----:B------:R-:W-:Y:S01]  /*29320*/  FFMA R25, R6, R25, R29 ;  /* 0x0000001906197223 */ /* 0x000fe2000000001d */
[----:B------:R-:W-:-:S03]  /*29330*/  FSEL R29, -|R41|, R41, P3 ;  /* 0x00000029291d7208 */ /* 0x000fc60001800300 */
[----:B------:R-:W-:Y:S01]  /*29340*/  FFMA R6, R6, R25, R27 ;  /* 0x0000001906067223 */ /* 0x000fe2000000001b */
[----:B------:R-:W-:Y:S02]  /*29350*/  FSEL R25, R166, 0.12837915122509002686, P4 ;  /* 0x3e0375d3a6197808 */ /* 0x000fe40002000000 */
[----:B------:R-:W-:Y:S01]  /*29360*/  FSEL R27, R167, -0.37612664699554443359, P5 ;  /* 0xbec093aca71b7808 */ /* 0x000fe20002800000 */
[----:B------:R-:W-:Y:S02]  /*29370*/  FFMA R6, R6, R29, R29 ;  /* 0x0000001d06067223 */ /* 0x000fe4000000001d */
[----:B------:R-:W-:Y:S01]  /*29380*/  FFMA R24, R24, R31, R25 ;  /* 0x0000001f18187223 */ /* 0x000fe20000000019 */
[----:B------:R-:W-:Y:S01]  /*29390*/  FSEL R25, -|R32|, R32, P4 ;  /* 0x0000002020197208 */ /* 0x000fe20002000300 */
[----:B------:R-:W-:Y:S01]  /*293a0*/  FFMA R27, R28, R35, R27 ;  /* 0x000000231c1b7223 */ /* 0x000fe2000000001b */
[----:B------:R-:W1:Y:S03]  /*293b0*/  @P3 MUFU.EX2 R26, R6 ;  /* 0x00000006001a3308 */ /* 0x000e660000000800 */
[----:B------:R-:W-:Y:S01]  /*293c0*/  FFMA R24, R24, R25, R25 ;  /* 0x0000001918187223 */ /* 0x000fe20000000019 */
[----:B------:R-:W-:Y:S01]  /*293d0*/  FSEL R25, -|R43|, R43, P5 ;  /* 0x0000002b2b197208 */ /* 0x000fe20002800300 */
[----:B------:R-:W-:-:S03]  /*293e0*/  FFMA R30, R28, R27, R30 ;  /* 0x0000001b1c1e7223 */ /* 0x000fc6000000001e */
[----:B------:R-:W2:Y:S01]  /*293f0*/  @P4 MUFU.EX2 R27, R24 ;  /* 0x00000018001b4308 */ /* 0x000ea20000000800 */
[----:B------:R-:W-:Y:S01]  /*29400*/  FFMA R25, R30, R25, R25 ;  /* 0x000000191e197223 */ /* 0x000fe20000000019 */
[----:B------:R-:W-:-:S06]  /*29410*/  FMUL R30, R36, R36 ;  /* 0x00000024241e7220 */ /* 0x000fcc0000400000 */
[----:B------:R-:W3:Y:S01]  /*29420*/  @P5 MUFU.EX2 R28, R25 ;  /* 0x00000019001c5308 */ /* 0x000ee20000000800 */
        /* <DEDUP_REMOVED lines=8> */
[----:B------:R-:W-:Y:S01]  /*294b0*/  FMUL R21, R6, R21 ;  /* 0x0000001506157220 */ /* 0x000fe20000400000 */
[----:B------:R-:W-:Y:S01]  /*294c0*/  FSETP.GE.AND P4, PT, |R45|, 1.0029599666595458984, PT ;  /* 0x3f8060fe2d00780b */ /* 0x000fe20003f86200 */
[----:B---3--:R-:W-:Y:S01]  /*294d0*/  @P5 FADD R28, -R28, 1 ;  /* 0x3f8000001c1c5421 */ /* 0x008fe20000000100 */
[----:B------:R-:W-:Y:S01]  /*294e0*/  FSEL R27, R172, 8.4834944573231041431e-05, P3 ;  /* 0x38b1e96aac1b7808 */ /* 0x000fe20001800000 */
[----:B------:R-:W-:Y:S01]  /*294f0*/  FADD R24, R24, 1 ;  /* 0x3f80000018187421 */ /* 0x000fe20000000000 */
[----:B------:R-:W-:Y:S01]  /*29500*/  FSEL R29, -R171, -0.00082130916416645050049, P3 ;  /* 0xba574d20ab1d7808 */ /* 0x000fe20001800100 */
[----:B------:R-:W-:Y:S01]  /*29510*/  FMUL R6, R148, 0.5 ;  /* 0x3f00000094067820 */ /* 0x000fe20000400000 */
[----:B------:R-:W-:Y:S01]  /*29520*/  @P5 LOP3.LUT R25, R28, 0x80000000, R43, 0xb8, !PT ;  /* 0x800000001c195812 */ /* 0x000fe200078eb82b */
[----:B------:R-:W-:Y:S01]  /*29530*/  FMUL R28, R45, R45 ;  /* 0x0000002d2d1c7220 */ /* 0x000fe20000400000 */
[----:B------:R-:W-:Y:S01]  /*29540*/  FSEL R31, R172, 8.4834944573231041431e-05, P4 ;  /* 0x38b1e96aac1f7808 */ /* 0x000fe20002000000 */
[----:B------:R-:W-:Y:S01]  /*29550*/  FFMA R27, R26, R27, R29 ;  /* 0x0000001b1a1b7223 */ /* 0x000fe2000000001d */
[----:B------:R-:W-:Y:S01]  /*29560*/  FSEL R33, -R171, -0.00082130916416645050049, P4 ;  /* 0xba574d20ab217808 */ /* 0x000fe20002000100 */
[----:B------:R-:W-:Y:S01]  /*29570*/  FADD R25, R25, 1 ;  /* 0x3f80000019197421 */ /* 0x000fe20000000000 */
[----:B------:R-:W-:-:S02]  /*29580*/  FSEL R28, |R45|, R28, P4 ;  /* 0x0000001c2d1c7208 */ /* 0x000fc40002000200 */
[----:B------:R-:W-:Y:S02]  /*29590*/  FSETP.GE.AND P5, PT, |R36|, 1.0029599666595458984, PT ;  /* 0x3f8060fe2400780b */ /* 0x000fe40003fa6200 */
[----:B------:R-:W-:Y:S01]  /*295a0*/  FSEL R29, R170, 0.0052134888246655464172, P3 ;  /* 0x3baad5eaaa1d7808 */ /* 0x000fe20001800000 */
[----:B------:R-:W-:Y:S01]  /*295b0*/  FFMA R33, R28, R31, R33 ;  /* 0x0000001f1c217223 */ /* 0x000fe20000000021 */
[----:B------:R-:W-:Y:S02]  /*295c0*/  FSEL R30, |R36|, R30, P5 ;  /* 0x0000001e241e7208 */ /* 0x000fe40002800200 */
[----:B------:R-:W-:Y:S01]  /*295d0*/  FSEL R37, R172, 8.4834944573231041431e-05, P5 ;  /* 0x38b1e96aac257808 */ /* 0x000fe20002800000 */
[----:B------:R-:W-:Y:S01]  /*295e0*/  FFMA R27, R26, R27, R29 ;  /* 0x0000001b1a1b7223 */ /* 0x000fe2000000001d */
[----:B------:R-:W-:Y:S02]  /*295f0*/  FSEL R39, -R171, -0.00082130916416645050049, P5 ;  /* 0xba574d20ab277808 */ /* 0x000fe40002800100 */
[----:B------:R-:W-:-:S02]  /*29600*/  FSEL R35, R170, 0.0052134888246655464172, P4 ;  /* 0x3baad5eaaa237808 */ /* 0x000fc40002000000 */
[C---:B------:R-:W-:Y:S01]  /*29610*/  FSEL R31, -R169.reuse, -0.026868773624300956726, P3 ;  /* 0xbcdc1be7a91f7808 */ /* 0x040fe20001800100 */
[----:B------:R-:W-:Y:S01]  /*29620*/  FFMA R37, R30, R37, R39 ;  /* 0x000000251e257223 */ /* 0x000fe20000000027 */
        /* <DEDUP_REMOVED lines=12> */
[----:B------:R-:W-:Y:S01]  /*296f0*/  FSEL R39, -R169, -0.026868773624300956726, P5 ;  /* 0xbcdc1be7a9277808 */ /* 0x000fe20002800100 */
[----:B------:R-:W-:Y:S01]  /*29700*/  FFMA R33, R28, R33, R37 ;  /* 0x000000211c217223 */ /* 0x000fe20000000025 */
[C---:B------:R-:W-:Y:S01]  /*29710*/  FSEL R35, R167.reuse, -0.37612664699554443359, P4 ;  /* 0xbec093aca7237808 */ /* 0x040fe20002000000 */
[----:B------:R-:W-:Y:S01]  /*29720*/  FFMA R26, R26, R27, R29 ;  /* 0x0000001b1a1a7223 */ /* 0x000fe2000000001d */
[----:B------:R-:W-:Y:S01]  /*29730*/  FSEL R31, -|R34|, R34, P3 ;  /* 0x00000022221f7208 */ /* 0x000fe20001800300 */
[----:B------:R-:W-:Y:S01]  /*29740*/  FFMA R39, R30, R41, R39 ;  /* 0x000000291e277223 */ /* 0x000fe20000000027 */
[----:B------:R-:W-:Y:S01]  /*29750*/  FSEL R37, R168, 0.11284004896879196167, P5 ;  /* 0x3de718afa8257808 */ /* 0x000fe20002800000 */
[----:B------:R-:W-:Y:S01]  /*29760*/  FFMA R33, R28, R33, R35 ;  /* 0x000000211c217223 */ /* 0x000fe20000000023 */
[----:B------:R-:W-:Y:S01]  /*29770*/  FSEL R27, R166, 0.12837915122509002686, P4 ;  /* 0x3e0375d3a61b7808 */ /* 0x000fe20002000000 */
[----:B------:R-:W-:Y:S01]  /*29780*/  FFMA R26, R26, R31, R31 ;  /* 0x0000001f1a1a7223 */ /* 0x000fe2000000001f */
[----:B------:R-:W-:Y:S01]  /*29790*/  FSEL R31, R167, -0.37612664699554443359, P5 ;  /* 0xbec093aca71f7808 */ /* 0x000fe20002800000 */
[----:B------:R-:W-:Y:S01]  /*297a0*/  FFMA R37, R30, R39, R37 ;  /* 0x000000271e257223 */ /* 0x000fe20000000025 */
[----:B------:R-:W-:Y:S01]  /*297b0*/  FSEL R32, R166, 0.12837915122509002686, P5 ;  /* 0x3e0375d3a6207808 */ /* 0x000fe20002800000 */
[----:B------:R-:W-:Y:S01]  /*297c0*/  FFMA R27, R28, R33, R27 ;  /* 0x000000211c1b7223 */ /* 0x000fe2000000001b */
[----:B------:R-:W-:Y:S01]  /*297d0*/  FSEL R28, -|R45|, R45, P4 ;  /* 0x0000002d2d1c7208 */ /* 0x000fe20002000300 */
[----:B------:R-:W-:Y:S01]  /*297e0*/  FFMA R31, R30, R37, R31 ;  /* 0x000000251e1f7223 */ /* 0x000fe2000000001f */
[----:B------:R-:W1:Y:S01]  /*297f0*/  @P3 MUFU.EX2 R29, R26 ;  /* 0x0000001a001d3308 */ /* 0x000e620000000800 */
[----:B------:R-:W-:Y:S01]  /*29800*/  FMUL R39, R10, 0.70710676908493041992 ;  /* 0x3f3504f30a277820 */ /* 0x000fe20000400000 */
[----:B------:R-:W-:Y:S01]  /*29810*/  FMUL R41, R9, 0.70710676908493041992 ;  /* 0x3f3504f309297820 */ /* 0x000fe20000400000 */
[----:B------:R-:W-:Y:S01]  /*29820*/  FFMA R27, R27, R28, R28 ;  /* 0x0000001c1b1b7223 */ /* 0x000fe2000000001c */
[----:B------:R-:W-:Y:S01]  /*29830*/  FSEL R28, -|R36|, R36, P5 ;  /* 0x00000024241c7208 */ /* 0x000fe20002800300 */
[----:B------:R-:W-:Y:S01]  /*29840*/  FFMA R31, R30, R31, R32 ;  /* 0x0000001f1e1f7223 */ /* 0x000fe20000000020 */
[----:B------:R-:W-:Y:S01]  /*29850*/  FMUL R35, R41, R41 ;  /* 0x0000002929237220 */ /* 0x000fe20000400000 */
[----:B------:R-:W-:Y:S01]  /*29860*/  FMUL R10, R10, 0.5 ;  /* 0x3f0000000a0a7820 */ /* 0x000fe20000400000 */
[----:B------:R-:W2:Y:S01]  /*29870*/  @P4 MUFU.EX2 R30, R27 ;  /* 0x0000001b001e4308 */ /* 0x000ea20000000800 */
[----:B------:R-:W-:-:S07]  /*29880*/  FFMA R28, R31, R28, R28 ;  /* 0x0000001c1f1c7223 */ /* 0x000fce000000001c */
        /* <DEDUP_REMOVED lines=9> */
[----:B------:R-:W-:Y:S01]  /*29920*/  FSETP.GE.AND P4, PT, |R39|, 1.0029599666595458984, PT ;  /* 0x3f8060fe2700780b */ /* 0x000fe20003f86200 */
[----:B---3--:R-:W-:Y:S01]  /*29930*/  @P5 FADD R31, -R31, 1 ;  /* 0x3f8000001f1f5421 */ /* 0x008fe20000000100 */
[----:B------:R-:W-:Y:S01]  /*29940*/  FSEL R30, R172, 8.4834944573231041431e-05, P3 ;  /* 0x38b1e96aac1e7808 */ /* 0x000fe20001800000 */
[----:B------:R-:W-:Y:S01]  /*29950*/  FADD R27, R27, 1 ;  /* 0x3f8000001b1b7421 */ /* 0x000fe20000000000 */
[----:B------:R-:W-:-:S02]  /*29960*/  FSEL R32, -R171, -0.00082130916416645050049, P3 ;  /* 0xba574d20ab207808 */ /* 0x000fc40001800100 */
[----:B------:R-:W-:Y:S01]  /*29970*/  @P5 LOP3.LUT R28, R31, 0x80000000, R36, 0xb8, !PT ;  /* 0x800000001f1c5812 */ /* 0x000fe200078eb824 */
[----:B------:R-:W-:Y:S01]  /*29980*/  FMUL R31, R39, R39 ;  /* 0x00000027271f7220 */ /* 0x000fe20000400000 */
[----:B------:R-:W-:Y:S01]  /*29990*/  FSEL R34, R172, 8.4834944573231041431e-05, P4 ;  /* 0x38b1e96aac227808 */ /* 0x000fe20002000000 */
[----:B------:R-:W-:Y:S01]  /*299a0*/  FFMA R30, R29, R30, R32 ;  /* 0x0000001e1d1e7223 */ /* 0x000fe20000000020 */
[----:B------:R-:W-:Y:S01]  /*299b0*/  FSEL R36, -R171, -0.00082130916416645050049, P4 ;  /* 0xba574d20ab247808 */ /* 0x000fe20002000100 */
[----:B------:R-:W-:Y:S01]  /*299c0*/  FADD R28, R28, 1 ;  /* 0x3f8000001c1c7421 */ /* 0x000fe20000000000 */
[----:B------:R-:W-:Y:S02]  /*299d0*/  FSEL R33, |R39|, R31, P4 ;  /* 0x0000001f27217208 */ /* 0x000fe40002000200 */
[----:B------:R-:W-:Y:S02]  /*299e0*/  FSETP.GE.AND P5, PT, |R41|, 1.0029599666595458984, PT ;  /* 0x3f8060fe2900780b */ /* 0x000fe40003fa6200 */
[----:B------:R-:W-:Y:S01]  /*299f0*/  FSEL R32, R170, 0.0052134888246655464172, P3 ;  /* 0x3baad5eaaa207808 */ /* 0x000fe20001800000 */
[----:B------:R-:W-:Y:S01]  /*29a00*/  FFMA R36, R33, R34, R36 ;  /* 0x0000002221247223 */ /* 0x000fe20000000024 */
[----:B------:R-:W-:-:S02]  /*29a10*/  FSEL R35, |R41|, R35, P5 ;  /* 0x0000002329237208 */ /* 0x000fc40002800200 */
[----:B------:R-:W-:Y:S01]  /*29a20*/  FSEL R40, R172, 8.4834944573231041431e-05, P5 ;  /* 0x38b1e96aac287808 */ /* 0x000fe20002800000 */
[----:B------:R-:W-:Y:S01]  /*29a30*/  FFMA R30, R29, R30, R32 ;  /* 0x0000001e1d1e7223 */ /* 0x000fe20000000020 */
[----:B------:R-:W-:Y:S02]  /*29a40*/  FSEL R42, -R171, -0.00082130916416645050049, P5 ;  /* 0xba574d20ab2a7808 */ /* 0x000fe40002800100 */
[C---:B------:R-:W-:Y:S02]  /*29a50*/  FSEL R38, R170.reuse, 0.0052134888246655464172, P4 ;  /* 0x3baad5eaaa267808 */ /* 0x040fe40002000000 */
[----:B------:R-:W-:Y:S01]  /*29a60*/  FSEL R34, -R169, -0.026868773624300956726, P3 ;  /* 0xbcdc1be7a9227808 */ /* 0x000fe20001800100 */
[----:B------:R-:W-:Y:S01]  /*29a70*/  FFMA R40, R35, R40, R42 ;  /* 0x0000002823287223 */ /* 0x000fe2000000002a */
        /* <DEDUP_REMOVED lines=14> */
[----:B------:R-:W-:Y:S01]  /*29b60*/  FSEL R34, R167, -0.37612664699554443359, P4 ;  /* 0xbec093aca7227808 */ /* 0x000fe20002000000 */
        /* <DEDUP_REMOVED lines=20> */
[----:B------:R-:W-:Y:S01]  /*29cb0*/  FMUL R40, R137, 0.70710676908493041992 ;  /* 0x3f3504f389287820 */ /* 0x000fe20000400000 */
[----:B------:R-:W2:Y:S01]  /*29cc0*/  @P4 MUFU.EX2 R30, R33 ;  /* 0x00000021001e4308 */ /* 0x000ea20000000800 */
[----:B------:R-:W-:Y:S01]  /*29cd0*/  FFMA R37, R37, R32, R32 ;  /* 0x0000002025257223 */ /* 0x000fe20000000020 */
[----:B------:R-:W-:Y:S01]  /*29ce0*/  FMUL R3, R42, R42 ;  /* 0x0000002a2a037220 */ /* 0x000fe20000400000 */
[----:B------:R-:W-:-:S05]  /*29cf0*/  FMUL R38, R136, 0.70710676908493041992 ;  /* 0x3f3504f388267820 */ /* 0x000fca0000400000 */
[----:B------:R-:W3:Y:S01]  /*29d00*/  @P5 MUFU.EX2 R32, R37 ;  /* 0x0000002500205308 */ /* 0x000ee20000000800 */
[----:B-1----:R-:W-:-:S05]  /*29d10*/  @P3 FADD R29, -R29, 1 ;  /* 0x3f8000001d1d3421 */ /* 0x002fca0000000100 */
[----:B------:R-:W-:Y:S02]  /*29d20*/  @P3 LOP3.LUT R31, R29, 0x80000000, R46, 0xb8, !PT ;  /* 0x800000001d1f3812 */ /* 0x000fe400078eb82e */
        /* <DEDUP_REMOVED lines=10> */
[----:B------:R-:W-:Y:S02]  /*29dd0*/  FSEL R30, |R34|, R8, P4 ;  /* 0x00000008221e7208 */ /* 0x000fe40002000200 */
[----:B------:R-:W-:Y:S01]  /*29de0*/  FSEL R35, R172, 8.4834944573231041431e-05, P4 ;  /* 0x38b1e96aac237808 */ /* 0x000fe20002000000 */
[----:B------:R-:W-:Y:S01]  /*29df0*/  FFMA R5, R4, R5, R29 ;  /* 0x0000000504057223 */ /* 0x000fe2000000001d */
[----:B------:R-:W-:Y:S02]  /*29e00*/  FSEL R39, -R171, -0.00082130916416645050049, P4 ;  /* 0xba574d20ab277808 */ /* 0x000fe40002000100 */
[----:B------:R-:W-:Y:S01]  /*29e10*/  @P5 LOP3.LUT R37, R32, 0x80000000, R41, 0xb8, !PT ;  /* 0x8000000020255812 */ /* 0x000fe200078eb829 */
[C---:B------:R-:W-:Y:S01]  /*29e20*/  FMUL R32, R51.reuse, R51 ;  /* 0x0000003333207220 */ /* 0x040fe20000400000 */
[----:B------:R-:W-:Y:S01]  /*29e30*/  FSEL R29, R170, 0.0052134888246655464172, P3 ;  /* 0x3baad5eaaa1d7808 */ /* 0x000fe20001800000 */
[----:B------:R-:W-:Y:S01]  /*29e40*/  FFMA R39, R30, R35, R39 ;  /* 0x000000231e277223 */ /* 0x000fe20000000027 */
[----:B------:R-:W-:Y:S01]  /*29e50*/  FSETP.GE.AND P5, PT, |R51|, 1.0029599666595458984, PT ;  /* 0x3f8060fe3300780b */ /* 0x000fe20003fa6200 */
[----:B------:R-:W-:Y:S01]  /*29e60*/  FADD R37, R37, 1 ;  /* 0x3f80000025257421 */ /* 0x000fe20000000000 */
[----:B------:R-:W-:Y:S01]  /*29e70*/  FSEL R35, -R169, -0.026868773624300956726, P3 ;  /* 0xbcdc1be7a9237808 */ /* 0x000fe20001800100 */
[----:B------:R-:W-:Y:S01]  /*29e80*/  FFMA R5, R4, R5, R29 ;  /* 0x0000000504057223 */ /* 0x000fe2000000001d */
[----:B------:R-:W-:-:S02]  /*29e90*/  FSEL R32, |R51|, R32, P5 ;  /* 0x0000002033207208 */ /* 0x000fc40002800200 */
[----:B------:R-:W-:Y:S01]  /*29ea0*/  FSEL R43, R172, 8.4834944573231041431e-05, P5 ;  /* 0x38b1e96aac2b7808 */ /* 0x000fe20002800000 */
[----:B------:R-:W-:Y:S01]  /*29eb0*/  FFMA R5, R4, R5, R35 ;  /* 0x0000000504057223 */ /* 0x000fe20000000023 */
[----:B------:R-:W-:Y:S02]  /*29ec0*/  FSEL R45, -R171, -0.00082130916416645050049, P5 ;  /* 0xba574d20ab2d7808 */ /* 0x000fe40002800100 */
[----:B------:R-:W-:Y:S02]  /*29ed0*/  FSEL R41, R170, 0.0052134888246655464172, P4 ;  /* 0x3baad5eaaa297808 */ /* 0x000fe40002000000 */
[----:B------:R-:W-:Y:S01]  /*29ee0*/  FSEL R29, R168, 0.11284004896879196167, P3 ;  /* 0x3de718afa81d7808 */ /* 0x000fe20001800000 */
[----:B------:R-:W-:Y:S01]  /*29ef0*/  FFMA R43, R32, R43, R45 ;  /* 0x0000002b202b7223 */ /* 0x000fe2000000002d */
[----:B------:R-:W-:Y:S01]  /*29f00*/  FSEL R47, R170, 0.0052134888246655464172, P5 ;  /* 0x3baad5eaaa2f7808 */ /* 0x000fe20002800000 */
        /* <DEDUP_REMOVED lines=26> */
[----:B------:R-:W1:Y:S02]  /*2a0b0*/  @P3 MUFU.EX2 R4, R29 ;  /* 0x0000001d00043308 */ /* 0x000e640000000800 */
[----:B------:R-:W-:-:S02]  /*2a0c0*/  FFMA R30, R32, R5, R30 ;  /* 0x00000005201e7223 */ /* 0x000fc4000000001e */
[----:B------:R-:W-:Y:S02]  /*2a0d0*/  FFMA R35, R35, R8, R8 ;  /* 0x0000000823237223 */ /* 0x000fe40000000008 */
[----:B------:R-:W-:Y:S02]  /*2a0e0*/  FFMA R39, R30, R39, R39 ;  /* 0x000000271e277223 */ /* 0x000fe40000000027 */
[----:B------:R-:W2:Y:S08]  /*2a0f0*/  @P4 MUFU.EX2 R5, R35 ;  /* 0x0000002300054308 */ /* 0x000eb00000000800 */
[----:B------:R-:W3:Y:S01]  /*2a100*/  @P5 MUFU.EX2 R8, R39 ;  /* 0x0000002700085308 */ /* 0x000ee20000000800 */
[----:B-1----:R-:W-:-:S05]  /*2a110*/  @P3 FADD R4, -R4, 1 ;  /* 0x3f80000004043421 */ /* 0x002fca0000000100 */
[----:B------:R-:W-:Y:S01]  /*2a120*/  @P3 LOP3.LUT R29, R4, 0x80000000, R49, 0xb8, !PT ;  /* 0x80000000041d3812 */ /* 0x000fe200078eb831 */
[----:B------:R-:W-:Y:S01]  /*2a130*/  FMUL R4, R40, R40 ;  /* 0x0000002828047220 */ /* 0x000fe20000400000 */
[----:B------:R-:W-:Y:S01]  /*2a140*/  FSETP.GE.AND P3, PT, |R38|, 1.0029599666595458984, PT ;  /* 0x3f8060fe2600780b */ /* 0x000fe20003f66200 */
[----:B--2---:R-:W-:Y:S02]  /*2a150*/  @P4 FADD R5, -R5, 1 ;  /* 0x3f80000005054421 */ /* 0x004fe40000000100 */
[----:B------:R-:W-:-:S03]  /*2a160*/  FADD R29, R29, 1 ;  /* 0x3f8000001d1d7421 */ /* 0x000fc60000000000 */
[----:B------:R-:W-:Y:S02]  /*2a170*/  @P4 LOP3.LUT R35, R5, 0x80000000, R34, 0xb8, !PT ;  /* 0x8000000005234812 */ /* 0x000fe400078eb822 */
[----:B------:R-:W-:Y:S01]  /*2a180*/  FSETP.GE.AND P4, PT, |R40|, 1.0029599666595458984, PT ;  /* 0x3f8060fe2800780b */ /* 0x000fe20003f86200 */
[----:B---3--:R-:W-:Y:S02]  /*2a190*/  @P5 FADD R8, -R8, 1 ;  /* 0x3f80000008085421 */ /* 0x008fe40000000100 */
[----:B------:R-:W-:Y:S01]  /*2a1a0*/  FADD R35, R35, 1 ;  /* 0x3f80000023237421 */ /* 0x000fe20000000000 */
[----:B------:R-:W-:Y:S02]  /*2a1b0*/  FSEL R5, |R40|, R4, P4 ;  /* 0x0000000428057208 */ /* 0x000fe40002000200 */
[----:B------:R-:W-:Y:S01]  /*2a1c0*/  @P5 LOP3.LUT R39, R8, 0x80000000, R51, 0xb8, !PT ;  /* 0x8000000008275812 */ /* 0x000fe200078eb833 */
[----:B------:R-:W-:Y:S01]  /*2a1d0*/  FMUL R6, R35, R6 ;  /* 0x0000000623067220 */ /* 0x000fe20000400000 */
[----:B------:R-:W-:-:S02]  /*2a1e0*/  FSETP.GE.AND P5, PT, |R42|, 1.0029599666595458984, PT ;  /* 0x3f8060fe2a00780b */ /* 0x000fc40003fa6200 */
[----:B------:R-:W-:Y:S01]  /*2a1f0*/  FSEL R8, R172, 8.4834944573231041431e-05, P4 ;  /* 0x38b1e96aac087808 */ /* 0x000fe20002000000 */
[----:B------:R-:W-:Y:S01]  /*2a200*/  FADD R39, R39, 1 ;  /* 0x3f80000027277421 */ /* 0x000fe20000000000 */
[----:B------:R-:W-:Y:S01]  /*2a210*/  FSEL R13, |R42|, R3, P5 ;  /* 0x000000032a0d7208 */ /* 0x000fe20002800200 */
[----:B------:R-:W-:Y:S01]  /*2a220*/  FMUL R3, R38, R38 ;  /* 0x0000002626037220 */ /* 0x000fe20000400000 */
[C---:B------:R-:W-:Y:S02]  /*2a230*/  FSEL R30, R172.reuse, 8.4834944573231041431e-05, P5 ;  /* 0x38b1e96aac1e7808 */ /* 0x040fe40002800000 */
[C---:B------:R-:W-:Y:S02]  /*2a240*/  FSEL R32, -R171.reuse, -0.00082130916416645050049, P5 ;  /* 0xba574d20ab207808 */ /* 0x040fe40002800100 */
[----:B------:R-:W-:Y:S02]  /*2a250*/  FSEL R12, -R171, -0.00082130916416645050049, P4 ;  /* 0xba574d20ab0c7808 */ /* 0x000fe40002000100 */
[----:B------:R-:W-:Y:S01]  /*2a260*/  FSEL R172, R172, 8.4834944573231041431e-05, P3 ;  /* 0x38b1e96aacac7808 */ /* 0x000fe20001800000 */
[----:B------:R-:W-:Y:S01]  /*2a270*/  FFMA R30, R13, R30, R32 ;  /* 0x0000001e0d1e7223 */ /* 0x000fe20000000020 */
[C---:B------:R-:W-:Y:S01]  /*2a280*/  FSEL R32, R170.reuse, 0.0052134888246655464172, P5 ;  /* 0x3baad5eaaa207808 */ /* 0x040fe20002800000 */
[----:B------:R-:W-:Y:S01]  /*2a290*/  FFMA R8, R5, R8, R12 ;  /* 0x0000000805087223 */ /* 0x000fe2000000000c */
[----:B------:R-:W-:-:S02]  /*2a2a0*/  FSEL R12, R170, 0.0052134888246655464172, P4 ;  /* 0x3baad5eaaa0c7808 */ /* 0x000fc40002000000 */
[----:B------:R-:W-:Y:S01]  /*2a2b0*/  FSEL R4, -R171, -0.00082130916416645050049, P3 ;  /* 0xba574d20ab047808 */ /* 0x000fe20001800100 */
[----:B------:R-:W-:Y:S01]  /*2a2c0*/  FFMA R32, R13, R30, R32 ;  /* 0x0000001e0d207223 */ /* 0x000fe20000000020 */
[----:B------:R-:W-:Y:S01]  /*2a2d0*/  FSEL R3, |R38|, R3, P3 ;  /* 0x0000000326037208 */ /* 0x000fe20001800200 */
[----:B------:R-:W-:Y:S01]  /*2a2e0*/  FFMA R12, R5, R8, R12 ;  /* 0x00000008050c7223 */ /* 0x000fe2000000000c */
[C---:B------:R-:W-:Y:S02]  /*2a2f0*/  FSEL R34, -R169.reuse, -0.026868773624300956726, P5 ;  /* 0xbcdc1be7a9227808 */ /* 0x040fe40002800100 */
[----:B------:R-:W-:Y:S01]  /*2a300*/  FSEL R30, -R169, -0.026868773624300956726, P4 ;  /* 0xbcdc1be7a91e7808 */ /* 0x000fe20002000100 */
[----:B------:R-:W-:Y:S01]  /*2a310*/  FFMA R4, R3, R172, R4 ;  /* 0x000000ac03047223 */ /* 0x000fe20000000004 */
[----:B------:R-:W-:Y:S01]  /*2a320*/  FSEL R170, R170, 0.0052134888246655464172, P3 ;  /* 0x3baad5eaaaaa7808 */ /* 0x000fe20001800000 */
[----:B------:R-:W-:Y:S01]  /*2a330*/  FFMA R34, R13, R32, R34 ;  /* 0x000000200d227223 */ /* 0x000fe20000000022 */
[C---:B------:R-:W-:Y:S01]  /*2a340*/  FSEL R36, R168.reuse, 0.11284004896879196167, P5 ;  /* 0x3de718afa8247808 */ /* 0x040fe20002800000 */
[----:B------:R-:W-:Y:S01]  /*2a350*/  FFMA R12, R5, R12, R30 ;  /* 0x0000000c050c7223 */ /* 0x000fe2000000001e */
[----:B------:R-:W-:Y:S01]  /*2a360*/  FSEL R32, R168, 0.11284004896879196167, P4 ;  /* 0x3de718afa8207808 */ /* 0x000fe20002000000 */
[----:B------:R-:W-:Y:S01]  /*2a370*/  FFMA R4, R3, R4, R170 ;  /* 0x0000000403047223 */ /* 0x000fe200000000aa */
[----:B------:R-:W-:Y:S01]  /*2a380*/  FSEL R8, -R169, -0.026868773624300956726, P3 ;  /* 0xbcdc1be7a9087808 */ /* 0x000fe20001800100 */
[----:B------:R-:W-:Y:S01]  /*2a390*/  FFMA R34, R13, R34, R36 ;  /* 0x000000220d227223 */ /* 0x000fe20000000024 */
[----:B------:R-:W-:Y:S01]  /*2a3a0*/  FSEL R30, R167, -0.37612664699554443359, P5 ;  /* 0xbec093aca71e7808 */ /* 0x000fe20002800000 */
[----:B------:R-:W-:Y:S01]  /*2a3b0*/  FFMA R12, R5, R12, R32 ;  /* 0x0000000c050c7223 */ /* 0x000fe20000000020 */
[----:B------:R-:W-:Y:S01]  /*2a3c0*/  FSEL R32, R166, 0.12837915122509002686, P5 ;  /* 0x3e0375d3a6207808 */ /* 0x000fe20002800000 */
[----:B------:R-:W-:Y:S01]  /*2a3d0*/  FFMA R4, R3, R4, R8 ;  /* 0x0000000403047223 */ /* 0x000fe20000000008 */
[----:B------:R-:W-:Y:S01]  /*2a3e0*/  FSEL R8, R167, -0.37612664699554443359, P4 ;  /* 0xbec093aca7087808 */ /* 0x000fe20002000000 */
[----:B------:R-:W-:Y:S01]  /*2a3f0*/  FFMA R30, R13, R34, R30 ;  /* 0x000000220d1e7223 */ /* 0x000fe2000000001e */
[----:B------:R-:W-:-:S02]  /*2a400*/  FSEL R168, R168, 0.11284004896879196167, P3 ;  /* 0x3de718afa8a87808 */ /* 0x000fc40001800000 */
[----:B------:R-:W-:Y:S01]  /*2a410*/  FSEL R41, -|R42|, R42, P5 ;  /* 0x0000002a2a297208 */ /* 0x000fe20002800300 */
        /* <DEDUP_REMOVED lines=9> */
[----:B------:R-:W-:Y:S01]  /*2a4b0*/  FFMA R32, R32, R41, R41 ;  /* 0x0000002920207223 */ /* 0x000fe20000000029 */
[----:B------:R-:W-:Y:S01]  /*2a4c0*/  FFMA R12, R12, R13, R13 ;  /* 0x0000000d0c0c7223 */ /* 0x000fe2000000000d */
[----:B------:R-:W-:Y:S01]  /*2a4d0*/  FSEL R13, -|R38|, R38, P3 ;  /* 0x00000026260d7208 */ /* 0x000fe20001800300 */
[----:B------:R-:W-:Y:S01]  /*2a4e0*/  FFMA R4, R3, R4, R5 ;  /* 0x0000000403047223 */ /* 0x000fe20000000005 */
[----:B------:R-:W1:Y:S03]  /*2a4f0*/  @P5 MUFU.EX2 R30, R32 ;  /* 0x00000020001e5308 */ /* 0x000e660000000800 */
[----:B------:R-:W-:-:S05]  /*2a500*/  FFMA R4, R4, R13, R13 ;  /* 0x0000000d04047223 */ /* 0x000fca000000000d */
[----:B------:R-:W2:Y:S08]  /*2a510*/  @P4 MUFU.EX2 R5, R12 ;  /* 0x0000000c00054308 */ /* 0x000eb00000000800 */
[----:B------:R-:W3:Y:S01]  /*2a520*/  @P3 MUFU.EX2 R3, R4 ;  /* 0x0000000400033308 */ /* 0x000ee20000000800 */
[----:B-1----:R-:W-:-:S05]  /*2a530*/  @P5 FADD R30, -R30, 1 ;  /* 0x3f8000001e1e5421 */ /* 0x002fca0000000100 */
[----:B------:R-:W-:Y:S01]  /*2a540*/  @P5 LOP3.LUT R32, R30, 0x80000000, R42, 0xb8, !PT ;  /* 0x800000001e205812 */ /* 0x000fe200078eb82a */
[----:B--2---:R-:W-:-:S04]  /*2a550*/  @P4 FADD R5, -R5, 1 ;  /* 0x3f80000005054421 */ /* 0x004fc80000000100 */
[----:B------:R-:W-:Y:S01]  /*2a560*/  FADD R32, R32, 1 ;  /* 0x3f80000020207421 */ /* 0x000fe20000000000 */
[----:B------:R-:W-:Y:S01]  /*2a570*/  @P4 LOP3.LUT R12, R5, 0x80000000, R40, 0xb8, !PT ;  /* 0x80000000050c4812 */ /* 0x000fe200078eb828 */
[----:B------:R-:W-:Y:S01]  /*2a580*/  FMUL R5, R2, 0.5 ;  /* 0x3f00000002057820 */ /* 0x000fe20000400000 */
[----:B------:R-:W-:Y:S01]  /*2a590*/  FMUL R2, R19, 0.5 ;  /* 0x3f00000013027820 */ /* 0x000fe20000400000 */
[----:B---3--:R-:W-:Y:S02]  /*2a5a0*/  @P3 FADD R3, -R3, 1 ;  /* 0x3f80000003033421 */ /* 0x008fe40000000100 */
        /* <DEDUP_REMOVED lines=18> */
[----:B------:R-:W-:Y:S01]  /*2a6d0*/  FMUL R3, R136, 0.5 ;  /* 0x3f00000088037820 */ /* 0x000fe20000400000 */
[----:B------:R-:W-:Y:S01]  /*2a6e0*/  FADD R12, R12, 1 ;  /* 0x3f8000000c0c7421 */ /* 0x000fe20000000000 */
[----:B------:R-:W-:Y:S01]  /*2a6f0*/  FADD R4, R4, 1 ;  /* 0x3f80000004047421 */ /* 0x000fe20000000000 */
[----:B------:R-:W-:Y:S01]  /*2a700*/  FMUL R2, R147, 0.5 ;  /* 0x3f00000093027820 */ /* 0x000fe20000400000 */
        /* <DEDUP_REMOVED lines=33> */
.L_x_222:
[----:B------:R-:W-:Y:S05]  /*2a920*/  BSYNC B0 ;  /* 0x0000000000007941 */ /* 0x000fea0003800000 */
.L_x_221:
[----:B------:R-:W-:Y:S06]  /*2a930*/  BAR.SYNC.DEFER_BLOCKING 0x1, 0x100 ;  /* 0x0044000000007b1d */ /* 0x000fec0000010000 */
[----:B------:R-:W-:Y:S04]  /*2a940*/  BSSY B0, `(.L_x_223) ;  /* 0x0000009000007945 */ /* 0x000fe80003800000 */
[----:B------:R-:W-:Y:S05]  /*2a950*/  @P0 BRA `(.L_x_224) ;  /* 0x00000000001c0947 */ /* 0x000fea0003800000 */
[----:B------:R-:W-:-:S13]  /*2a960*/  ISETP.NE.AND P0, PT, R22, 0x3, PT ;  /* 0x000000031600780c */ /* 0x000fda0003f05270 */
[----:B------:R-:W-:Y:S05]  /*2a970*/  @!P0 BRA `(.L_x_225) ;  /* 0x0000000000048947 */ /* 0x000fea0003800000 */
[----:B------:R-:W-:Y:S01]  /*2a980*/  BPT.TRAP 0x1 ;  /* 0x000000040000795c */ /* 0x000fe20000300000 */
.L_x_225:
[----:B------:R-:W-:-:S04]  /*2a990*/  ULEA UR4, UR36, UR49, 0x3 ;  /* 0x0000003124047291 */ /* 0x000fc8000f8e183f */
[----:B------:R-:W-:-:S04]  /*2a9a0*/  UIADD3 UR4, UR4, 0x50, URZ ;  /* 0x0000005004047890 */ /* 0x000fc8000fffe03f */
[----:B------:R-:W-:-:S09]  /*2a9b0*/  UPRMT UR4, UR48, 0x654, UR4 ;  /* 0x0000065430047896 */ /* 0x000fd20008000004 */
[----:B------:R-:W-:Y:S03]  /*2a9c0*/  SYNCS.ARRIVE.TRANS64.RED.A1T0 RZ, [UR4], RZ ;  /* 0x000000ffffff79a7 */ /* 0x000fe60008100404 */
.L_x_224:
[----:B------:R-:W-:Y:S05]  /*2a9d0*/  BSYNC B0 ;  /* 0x0000000000007941 */ /* 0x000fea0003800000 */
.L_x_223:
[----:B------:R-:W2:Y:S01]  /*2a9e0*/  LDL.LU R24, [R1+0x204] ;  /* 0x0002040001187983 */ /* 0x000ea20000300800 */
[----:B------:R-:W-:-:S03]  /*2a9f0*/  ULDC.64 UR4, c[0x0][0x8f8] ;  /* 0x00023e0000047ab9 */ /* 0x000fc60000000a00 */
[----:B-1----:R-:W3:Y:S01]  /*2aa00*/  LDL.LU R23, [R1+0x200] ;  /* 0x0002000001177983 */ /* 0x002ee20000300800 */
[----:B------:R-:W-:Y:S01]  /*2aa10*/  UIADD3 UR36, UR36, 0x1, URZ ;  /* 0x0000000124247890 */ /* 0x000fe2000fffe03f */
[----:B------:R-:W-:Y:S01]  /*2aa20*/  PRMT R0, RZ, 0x7610, R0 ;  /* 0x00007610ff007816 */ /* 0x000fe20000000000 */
[----:B------:R-:W-:Y:S01]  /*2aa30*/  UMOV UR43, 0xffffffff ;  /* 0xffffffff002b7882 */ /* 0x000fe20000000000 */
[----:B------:R-:W-:Y:S01]  /*2aa40*/  MOV R19, 0xffffffff ;  /* 0xffffffff00137802 */ /* 0x000fe20000000f00 */
[----:B------:R-:W-:Y:S01]  /*2aa50*/  UISETP.NE.AND UP0, UPT, UR36, 0x4, UPT ;  /* 0x000000042400788c */ /* 0x000fe2000bf05270 */
[----:B------:R-:W-:-:S03]  /*2aa60*/  IMAD.MOV.U32 R18, RZ, RZ, -0x1 ;  /* 0xffffffffff127424 */ /* 0x000fc600078e00ff */
[----:B------:R-:W-:Y:S01]  /*2aa70*/  USEL UR36, UR36, URZ, UP0 ;  /* 0x0000003f24247287 */ /* 0x000fe20008000000 */
[----:B---3--:R-:W-:-:S04]  /*2aa80*/  IADD3 R23, P0, R23, UR46, RZ ;  /* 0x0000002e17177c10 */ /* 0x008fc8000ff1e0ff */
[----:B--2---:R-:W-:Y:S01]  /*2aa90*/  IADD3.X R24, R24, UR38, RZ, P0, !PT ;  /* 0x0000002618187c10 */ /* 0x004fe200087fe4ff */
[----:B------:R1:W-:Y:S01]  /*2aaa0*/  STL [R1+0x200], R23 ;  /* 0x0002001701007387 */ /* 0x0003e20000100800 */
[----:B------:R-:W-:-:S03]  /*2aab0*/  ISETP.GE.U32.AND P0, PT, R23, UR4, PT ;  /* 0x0000000417007c0c */ /* 0x000fc6000bf06070 */
[----:B------:R1:W-:Y:S01]  /*2aac0*/  STL [R1+0x204], R24 ;  /* 0x0002041801007387 */ /* 0x0003e20000100800 */
[----:B------:R-:W-:-:S13]  /*2aad0*/  ISETP.GE.U32.AND.EX P0, PT, R24, UR5, PT, P0 ;  /* 0x0000000518007c0c */ /* 0x000fda000bf06100 */
[----:B-1----:R-:W-:Y:S05]  /*2aae0*/  @P0 BRA `(.L_x_226) ;  /* 0x0000000400740947 */ /* 0x002fea0003800000 */
[----:B------:R-:W1:Y:S01]  /*2aaf0*/  S2R R18, SR_CTAID.X ;  /* 0x0000000000127919 */ /* 0x000e620000002500 */
[----:B------:R-:W2:Y:S01]  /*2ab00*/  LDC.64 R8, c[0x0][0x8d0] ;  /* 0x00023400ff087b82 */ /* 0x000ea20000000a00 */
[----:B------:R-:W-:Y:S01]  /*2ab10*/  ULDC UR4, c[0x0][0x150] ;  /* 0x0000540000047ab9 */ /* 0x000fe20000000800 */
[----:B------:R-:W-:Y:S01]  /*2ab20*/  MOV R6, R23 ;  /* 0x0000001700067202 */ /* 0x000fe20000000f00 */
[----:B------:R-:W3:Y:S01]  /*2ab30*/  S2R R20, SR_CTAID.Y ;  /* 0x0000000000147919 */ /* 0x000ee20000002600 */
[----:B------:R-:W-:-:S04]  /*2ab40*/  MOV R7, R24 ;  /* 0x0000001800077202 */ /* 0x000fc80000000f00 */
[----:B------:R-:W4:Y:S08]  /*2ab50*/  LDC R21, c[0x0][0x144] ;  /* 0x00005100ff157b82 */ /* 0x000f300000000800 */
[----:B------:R-:W3:Y:S08]  /*2ab60*/  LDC R10, c[0x0][0x8d8] ;  /* 0x00023600ff0a7b82 */ /* 0x000ef00000000800 */
[----:B------:R-:W3:Y:S01]  /*2ab70*/  LDC.64 R14, c[0x0][0x8c8] ;  /* 0x00023200ff0e7b82 */ /* 0x000ee20000000a00 */
[----:B--2---:R-:W-:-:S04]  /*2ab80*/  ISETP.NE.U32.AND P0, PT, R8, RZ, PT ;  /* 0x000000ff0800720c */ /* 0x004fc80003f05070 */
[----:B------:R-:W-:Y:S02]  /*2ab90*/  ISETP.NE.AND.EX P0, PT, R9, RZ, PT, P0 ;  /* 0x000000ff0900720c */ /* 0x000fe40003f05300 */
[----:B-1----:R-:W-:-:S05]  /*2aba0*/  I2FP.F32.U32 R0, R18 ;  /* 0x0000001200007245 */ /* 0x002fca0000201000 */
[----:B------:R-:W-:-:S04]  /*2abb0*/  FMUL R0, R0, UR4 ;  /* 0x0000000400007c20 */ /* 0x000fc80008400000 */
[----:B------:R1:W2:Y:S02]  /*2abc0*/  F2I.U32.TRUNC.NTZ R19, R0 ;  /* 0x0000000000137305 */ /* 0x0002a4000020f000 */
[----:B----4-:R-:W-:Y:S05]  /*2abd0*/  @!P0 BRA `(.L_x_227) ;  /* 0x0000000000288947 */ /* 0x010fea0003800000 */
[----:B-1----:R-:W1:Y:S02]  /*2abe0*/  LDC R0, c[0x0][0x8dc] ;  /* 0x00023700ff007b82 */ /* 0x002e640000000800 */
[----:B-1----:R-:W-:-:S05]  /*2abf0*/  IADD3 R7, P0, R23, R0, RZ ;  /* 0x0000000017077210 */ /* 0x002fca0007f1e0ff */
[----:B------:R-:W-:-:S04]  /*2ac00*/  IMAD.X R11, RZ, RZ, R24, P0 ;  /* 0x000000ffff0b7224 */ /* 0x000fc800000e0618 */
[----:B------:R-:W-:-:S04]  /*2ac10*/  IMAD.WIDE.U32 R2, R11, R8, RZ ;  /* 0x000000080b027225 */ /* 0x000fc800078e00ff */
[----:B------:R-:W-:-:S04]  /*2ac20*/  IMAD.WIDE.U32 R4, P0, R7, R9, R2 ;  /* 0x0000000907047225 */ /* 0x000fc80007800002 */
[----:B------:R-:W-:Y:S01]  /*2ac30*/  IMAD.WIDE.U32 R2, R7, R8, RZ ;  /* 0x0000000807027225 */ /* 0x000fe200078e00ff */
[----:B------:R-:W-:Y:S02]  /*2ac40*/  IADD3.X R7, RZ, RZ, RZ, P0, !PT ;  /* 0x000000ffff077210 */ /* 0x000fe400007fe4ff */
[----:B------:R-:W-:Y:S02]  /*2ac50*/  MOV R6, R5 ;  /* 0x0000000500067202 */ /* 0x000fe40000000f00 */
[----:B------:R-:W-:-:S05]  /*2ac60*/  IADD3 RZ, P0, R3, R4, RZ ;  /* 0x0000000403ff7210 */ /* 0x000fca0007f1e0ff */
[----:B------:R-:W-:-:S08]  /*2ac70*/  IMAD.WIDE.U32.X R6, R11, R9, R6, P0 ;  /* 0x000000090b067225 */ /* 0x000fd000000e0406 */
.L_x_227:
[----:B------:R-:W4:Y:S01]  /*2ac80*/  LDC.64 R12, c[0x0][0x8e8] ;  /* 0x00023a00ff0c7b82 */ /* 0x000f220000000a00 */
[-CC-:B---3--:R-:W-:Y:S01]  /*2ac90*/  SHF.R.U64 R27, R6, R10.reuse, R7.reuse ;  /* 0x0000000a061b7219 */ /* 0x188fe20000001207 */
[----:B------:R-:W-:Y:S01]  /*2aca0*/  ULDC UR4, c[0x0][0x154] ;  /* 0x0000550000047ab9 */ /* 0x000fe20000000800 */
[----:B-1----:R-:W-:Y:S01]  /*2acb0*/  SHF.R.U32.HI R0, RZ, R10, R7 ;  /* 0x0000000aff007219 */ /* 0x002fe20000011607 */
[----:B------:R-:W-:Y:S01]  /*2acc0*/  IMAD.MOV.U32 R7, RZ, RZ, 0x1 ;  /* 0x00000001ff077424 */ /* 0x000fe200078e00ff */
[----:B------:R-:W-:Y:S02]  /*2acd0*/  IADD3 R5, P0, RZ, -R27, RZ ;  /* 0x8000001bff057210 */ /* 0x000fe40007f1e0ff */
[----:B------:R-:W-:Y:S01]  /*2ace0*/  MOV R2, R23 ;  /* 0x0000001700027202 */ /* 0x000fe20000000f00 */
[----:B------:R-:W1:Y:S01]  /*2acf0*/  LDC R4, c[0x0][0x8c0] ;  /* 0x00023000ff047b82 */ /* 0x000e620000000800 */
[----:B--2---:R-:W-:Y:S01]  /*2ad00*/  IADD3 R19, -R19, RZ, RZ ;  /* 0x000000ff13137210 */ /* 0x004fe20007ffe1ff */
[----:B------:R-:W-:-:S04]  /*2ad10*/  IMAD.X R3, RZ, RZ, ~R0, P0 ;  /* 0x000000ffff037224 */ /* 0x000fc800000e0e00 */
[-C--:B------:R-:W-:Y:S02]  /*2ad20*/  IMAD R0, R3, R14.reuse, RZ ;  /* 0x0000000e03007224 */ /* 0x080fe400078e02ff */
[----:B------:R-:W2:Y:S01]  /*2ad30*/  LDC R6, c[0x0][0x8b0] ;  /* 0x00022c00ff067b82 */ /* 0x000ea20000000800 */
[----:B------:R-:W-:Y:S02]  /*2ad40*/  IMAD.MOV.U32 R3, RZ, RZ, R24 ;  /* 0x000000ffff037224 */ /* 0x000fe400078e0018 */
[----:B------:R-:W-:Y:S02]  /*2ad50*/  IMAD R24, R21, R19, R18 ;  /* 0x0000001315187224 */ /* 0x000fe400078e0212 */
[----:B------:R-:W-:-:S03]  /*2ad60*/  IMAD.WIDE.U32 R2, R5, R14, R2 ;  /* 0x0000000e05027225 */ /* 0x000fc600078e0002 */
[----:B------:R-:W3:Y:S01]  /*2ad70*/  LDC R26, c[0x0][0x900] ;  /* 0x00024000ff1a7b82 */ /* 0x000ee20000000800 */
[----:B------:R-:W-:Y:S01]  /*2ad80*/  IMAD R5, R5, R15, R0 ;  /* 0x0000000f05057224 */ /* 0x000fe200078e0200 */
[----:B------:R-:W-:Y:S02]  /*2ad90*/  I2FP.F32.U32 R0, R20 ;  /* 0x0000001400007245 */ /* 0x000fe40000201000 */
[----:B----4-:R-:W-:Y:S02]  /*2ada0*/  ISETP.NE.U32.AND P0, PT, R12, RZ, PT ;  /* 0x000000ff0c00720c */ /* 0x010fe40003f05070 */
[----:B------:R-:W-:Y:S01]  /*2adb0*/  IADD3 R3, R3, R5, RZ ;  /* 0x0000000503037210 */ /* 0x000fe20007ffe0ff */
[----:B------:R-:W-:Y:S01]  /*2adc0*/  FMUL R0, R0, UR4 ;  /* 0x0000000400007c20 */ /* 0x000fe20008400000 */
[----:B------:R-:W4:Y:S01]  /*2add0*/  LDC R15, c[0x0][0x148] ;  /* 0x00005200ff0f7b82 */ /* 0x000f220000000800 */
[----:B------:R-:W-:Y:S02]  /*2ade0*/  ISETP.NE.AND.EX P0, PT, R13, RZ, PT, P0 ;  /* 0x000000ff0d00720c */ /* 0x000fe40003f05300 */
[-CC-:B-1----:R-:W-:Y:S01]  /*2adf0*/  SHF.R.U64 R10, R2, R4.reuse, R3.reuse ;  /* 0x00000004020a7219 */ /* 0x182fe20000001203 */
[----:B------:R1:W1:Y:S01]  /*2ae00*/  F2I.U32.TRUNC.NTZ R14, R0 ;  /* 0x00000000000e7305 */ /* 0x000262000020f000 */
[----:B------:R-:W-:-:S02]  /*2ae10*/  SHF.R.U32.HI R3, RZ, R4, R3 ;  /* 0x00000004ff037219 */ /* 0x000fc40000011603 */
[----:B------:R-:W-:Y:S01]  /*2ae20*/  MOV R5, 0xffffffff ;  /* 0xffffffff00057802 */ /* 0x000fe20000000f00 */
[----:B------:R-:W1:Y:S01]  /*2ae30*/  LDC R18, c[0x0][0x8a8] ;  /* 0x00022a00ff127b82 */ /* 0x000e620000000800 */
[-CC-:B--2---:R-:W-:Y:S02]  /*2ae40*/  SHF.R.U64 R8, R10, R6.reuse, R3.reuse ;  /* 0x000000060a087219 */ /* 0x184fe40000001203 */
[----:B------:R-:W-:-:S05]  /*2ae50*/  SHF.R.U32.HI R3, RZ, R6, R3 ;  /* 0x00000006ff037219 */ /* 0x000fca0000011603 */
[----:B------:R-:W2:Y:S01]  /*2ae60*/  LDC R21, c[0x0][0x8f0] ;  /* 0x00023c00ff157b82 */ /* 0x000ea20000000800 */
[-C--:B---3--:R-:W-:Y:S02]  /*2ae70*/  SHF.L.U32 R5, R5, R26.reuse, RZ ;  /* 0x0000001a05057219 */ /* 0x088fe400000006ff */
[-CC-:B------:R-:W-:Y:S02]  /*2ae80*/  SHF.R.U64 R11, R8, R26.reuse, R3.reuse ;  /* 0x0000001a080b7219 */ /* 0x180fe40000001203 */
[-C--:B------:R-:W-:Y:S02]  /*2ae90*/  SHF.R.U32.HI R3, RZ, R26.reuse, R3 ;  /* 0x0000001aff037219 */ /* 0x080fe40000011603 */
[----:B------:R-:W-:Y:S01]  /*2aea0*/  SHF.L.U32 R26, R7, R26, RZ ;  /* 0x0000001a071a7219 */ /* 0x000fe200000006ff */
[----:B------:R-:W3:Y:S01]  /*2aeb0*/  LDC R23, c[0x0][0x8e0] ;  /* 0x00023800ff177b82 */ /* 0x000ee20000000800 */
[----:B------:R-:W-:Y:S02]  /*2aec0*/  LOP3.LUT R19, RZ, R5, RZ, 0x33, !PT ;  /* 0x00000005ff137212 */ /* 0x000fe400078e33ff */
[----:B------:R-:W-:-:S05]  /*2aed0*/  MOV R2, R11 ;  /* 0x0000000b00027202 */ /* 0x000fca0000000f00 */
[----:B------:R-:W1:Y:S01]  /*2aee0*/  LDC R25, c[0x0][0x8b8] ;  /* 0x00022e00ff197b82 */ /* 0x000e620000000800 */
[----:B------:R-:W-:Y:S05]  /*2aef0*/  @!P0 BRA `(.L_x_228) ;  /* 0x0000000000288947 */ /* 0x000fea0003800000 */
[----:B-1----:R-:W1:Y:S02]  /*2af00*/  LDC R0, c[0x0][0x8f4] ;  /* 0x00023d00ff007b82 */ /* 0x002e640000000800 */
        /* <DEDUP_REMOVED lines=9> */
.L_x_228:
[----:B------:R-:W5:Y:S01]  /*2afa0*/  LDC R4, c[0x0][0x904] ;  /* 0x00024100ff047b82 */ /* 0x000f620000000800 */
[----:B-12---:R-:W-:Y:S01]  /*2afb0*/  SHF.R.U64 R0, R2, R21, R3 ;  /* 0x0000001502007219 */ /* 0x006fe20000001203 */
[----:B------:R-:W-:Y:S01]  /*2afc0*/  VIADD R3, R18, 0xffffffff ;  /* 0xffffffff12037836 */ /* 0x000fe20000000000 */
[----:B------:R-:W-:Y:S02]  /*2afd0*/  LOP3.LUT R19, R8, R19, RZ, 0xc0, !PT ;  /* 0x0000001308137212 */ /* 0x000fe400078ec0ff */
[----:B------:R-:W-:Y:S02]  /*2afe0*/  IADD3 R14, -R14, RZ, RZ ;  /* 0x000000ff0e0e7210 */ /* 0x000fe40007ffe1ff */
[----:B------:R-:W-:Y:S01]  /*2aff0*/  IADD3 R2, -R0, RZ, RZ ;  /* 0x000000ff00027210 */ /* 0x000fe20007ffe1ff */
[----:B------:R-:W-:Y:S01]  /*2b000*/  IMAD R19, R26, R0, R19 ;  /* 0x000000001a137224 */ /* 0x000fe200078e0213 */
[----:B------:R-:W-:Y:S02]  /*2b010*/  LOP3.LUT R3, R10, R3, RZ, 0xc0, !PT ;  /* 0x000000030a037212 */ /* 0x000fe400078ec0ff */
[----:B------:R-:W-:Y:S01]  /*2b020*/  R2UR UR43, R27 ;  /* 0x000000001b2b72ca */ /* 0x000fe200000e0000 */
[----:B---3--:R-:W-:Y:S01]  /*2b030*/  IMAD R0, R2, R23, R11 ;  /* 0x0000001702007224 */ /* 0x008fe200078e020b */
[----:B------:R-:W-:-:S03]  /*2b040*/  MOV R2, 0x1 ;  /* 0x0000000100027802 */ /* 0x000fc60000000f00 */
[----:B------:R-:W-:Y:S01]  /*2b050*/  IMAD R0, R0, R18, R3 ;  /* 0x0000001200007224 */ /* 0x000fe200078e0203 */
[----:B-----5:R-:W-:-:S13]  /*2b060*/  ISETP.NE.AND P0, PT, R4, 0x1, PT ;  /* 0x000000010400780c */ /* 0x020fda0003f05270 */
[----:B----4-:R-:W-:-:S04]  /*2b070*/  @P0 IMAD R24, R15, R14, R20 ;  /* 0x0000000e0f180224 */ /* 0x010fc800078e0214 */
[----:B------:R-:W-:-:S05]  /*2b080*/  IMAD R19, R19, R25, R24 ;  /* 0x0000001913137224 */ /* 0x000fca00078e0218 */
[----:B------:R-:W-:Y:S02]  /*2b090*/  SEL R18, R0, R19, !P0 ;  /* 0x0000001300127207 */ /* 0x000fe40004000000 */
[----:B------:R-:W-:Y:S02]  /*2b0a0*/  SEL R19, R19, R0, !P0 ;  /* 0x0000000013137207 */ /* 0x000fe40004000000 */
[----:B------:R-:W-:-:S07]  /*2b0b0*/  PRMT R0, R2, 0x7610, R0 ;  /* 0x0000761002007816 */ /* 0x000fce0000000000 */
.L_x_226:
[----:B------:R-:W-:Y:S01]  /*2b0c0*/  LOP3.LUT P0, RZ, R0, 0xff, RZ, 0xc0, !PT ;  /* 0x000000ff00ff7812 */ /* 0x000fe2000780c0ff */
[----:B------:R-:W-:Y:S02]  /*2b0d0*/  UIMAD.WIDE.U32 UR4, UR52, -0x55555555, URZ ;  /* 0xaaaaaaab340478a5 */ /* 0x000fe4000f8e003f */
[----:B------:R-:W-:Y:S02]  /*2b0e0*/  UIADD3 UR39, UR39, 0x10, URZ ;  /* 0x0000001027277890 */ /* 0x000fe4000fffe03f */
[----:B------:R-:W-:-:S04]  /*2b0f0*/  USHF.R.U32.HI UR4, URZ, 0x1, UR5 ;  /* 0x000000013f047899 */ /* 0x000fc80008011605 */
[----:B------:R-:W-:-:S04]  /*2b100*/  UIMAD UR40, UR4, -0x3, UR52 ;  /* 0xfffffffd042878a4 */ /* 0x000fc8000f8e0234 */
[----:B------:R-:W-:Y:S08]  /*2b110*/  @P0 BRA `(.L_x_229) ;  /* 0xfffffd6400a40947 */ /* 0x000ff0000383ffff */
[----:B------:R-:W-:-:S13]  /*2b120*/  PLOP3.LUT P0, PT, PT, PT, PT, 0x8, 0x0 ;  /* 0x000000000000781c */ /* 0x000fda0003f0e170 */
.L_x_22:
[----:B------:R-:W-:Y:S05]  /*2b130*/  @P0 BRA `(.L_x_14) ;  /* 0x0000003c000c0947 */ /* 0x000fea0003800000 */
[----:B------:R-:W-:Y:S01]  /*2b140*/  ULDC.64 UR6, c[0x0][0x588] ;  /* 0x0001620000067ab9 */ /* 0x000fe20000000a00 */
[----:B------:R-:W-:Y:S01]  /*2b150*/  ISETP.NE.AND.EX P1, PT, R174, RZ, PT, P1 ;  /* 0x000000ffae00720c */ /* 0x000fe20003f25310 */
[----:B------:R-:W-:-:S04]  /*2b160*/  DEPBAR.LE SB0, 0x0 ;  /* 0x000080000000791a */ /* 0x000fc80000000000 */
[----:B------:R-:W-:Y:S01]  /*2b170*/  ISETP.NE.U32.AND P0, PT, RZ, UR6, PT ;  /* 0x00000006ff007c0c */ /* 0x000fe2000bf05070 */
[----:B------:R-:W-:Y:S03]  /*2b180*/  BSSY B0, `(.L_x_230) ;  /* 0x0000015000007945 */ /* 0x000fe60003800000 */
[----:B------:R-:W-:-:S13]  /*2b190*/  ISETP.NE.AND.EX P0, PT, RZ, UR7, PT, P0 ;  /* 0x00000007ff007c0c */ /* 0x000fda000bf05300 */
[----:B------:R-:W-:Y:S05]  /*2b1a0*/  @P0 BRA P1, `(.L_x_231) ;  /* 0x0000000000480947 */ /* 0x000fea0000800000 */
[----:B------:R-:W-:-:S04]  /*2b1b0*/  ISETP.NE.U32.AND P0, PT, R173, RZ, PT ;  /* 0x000000ffad00720c */ /* 0x000fc80003f05070 */
[----:B------:R-:W-:-:S13]  /*2b1c0*/  ISETP.NE.AND.EX P0, PT, R174, RZ, PT, P0 ;  /* 0x000000ffae00720c */ /* 0x000fda0003f05300 */
[----:B------:R-:W-:Y:S05]  /*2b1d0*/  @!P0 BRA `(.L_x_232) ;  /* 0x0000000000308947 */ /* 0x000fea0003800000 */
[----:B------:R-:W2:Y:S02]  /*2b1e0*/  LDL.LU R0, [R1+0x20c] ;  /* 0x00020c0001007983 */ /* 0x000ea40000300800 */
[----:B--2---:R-:W-:-:S13]  /*2b1f0*/  LOP3.LUT P0, RZ, R0, 0xff, RZ, 0xc0, !PT ;  /* 0x000000ff00ff7812 */ /* 0x004fda000780c0ff */
[----:B------:R-:W-:Y:S05]  /*2b200*/  @!P0 BRA `(.L_x_233) ;  /* 0x0000000000108947 */ /* 0x000fea0003800000 */
[----:B-----5:R-:W-:-:S13]  /*2b210*/  FSETP.NEU.AND P0, PT, R16, RZ, PT ;  /* 0x000000ff1000720b */ /* 0x020fda0003f0d000 */
[----:B------:R-:W-:Y:S05]  /*2b220*/  @!P0 BREAK B0 ;  /* 0x0000000000008942 */ /* 0x000fea0003800000 */
[----:B------:R-:W-:Y:S05]  /*2b230*/  @P0 BRA `(.L_x_231) ;  /* 0x0000000000240947 */ /* 0x000fea0003800000 */
[----:B------:R-:W-:Y:S05]  /*2b240*/  BRA `(.L_x_14) ;  /* 0x0000003800c87947 */ /* 0x000fea0003800000 */
.L_x_233:
[----:B------:R-:W-:-:S04]  /*2b250*/  ISETP.NE.U32.AND P0, PT, RZ, UR6, PT ;  /* 0x00000006ff007c0c */ /* 0x000fc8000bf05070 */
[----:B------:R-:W-:-:S13]  /*2b260*/  ISETP.NE.AND.EX P0, PT, RZ, UR7, PT, P0 ;  /* 0x00000007ff007c0c */ /* 0x000fda000bf05300 */
[----:B------:R-:W-:Y:S05]  /*2b270*/  @!P0 BREAK B0 ;  /* 0x0000000000008942 */ /* 0x000fea0003800000 */
[----:B------:R-:W-:Y:S05]  /*2b280*/  @P0 BRA `(.L_x_231) ;  /* 0x0000000000100947 */ /* 0x000fea0003800000 */
[----:B------:R-:W-:Y:S05]  /*2b290*/  BRA `(.L_x_14) ;  /* 0x0000003800b47947 */ /* 0x000fea0003800000 */
.L_x_232:
[----:B-----5:R-:W-:-:S13]  /*2b2a0*/  FSETP.NEU.AND P0, PT, R16, RZ, PT ;  /* 0x000000ff1000720b */ /* 0x020fda0003f0d000 */
[----:B------:R-:W-:Y:S05]  /*2b2b0*/  @!P0 BREAK B0 ;  /* 0x0000000000008942 */ /* 0x000fea0003800000 */
[----:B------:R-:W-:Y:S05]  /*2b2c0*/  @!P0 BRA `(.L_x_14) ;  /* 0x0000003800a88947 */ /* 0x000fea0003800000 */
.L_x_231:
[----:B--2---:R-:W-:Y:S05]  /*2b2d0*/  BSYNC B0 ;  /* 0x0000000000007941 */ /* 0x004fea0003800000 */
.L_x_230:
[----:B------:R-:W2:Y:S02]  /*2b2e0*/  LDL.LU R0, [R1+0x214] ;  /* 0x0002140001007983 */ /* 0x000ea40000300800 */
[----:B--2---:R-:W-:-:S04]  /*2b2f0*/  LOP3.LUT R0, R0, 0x1, RZ, 0xfc, !PT ;  /* 0x0000000100007812 */ /* 0x004fc800078efcff */
[----:B------:R-:W-:-:S13]  /*2b300*/  ISETP.NE.AND P0, PT, R0, 0x3, PT ;  /* 0x000000030000780c */ /* 0x000fda0003f05270 */
[----:B------:R-:W-:Y:S05]  /*2b310*/  @!P0 BRA `(.L_x_234) ;  /* 0x0000000000048947 */ /* 0x000fea0003800000 */
[----:B------:R-:W-:Y:S01]  /*2b320*/  BPT.TRAP 0x1 ;  /* 0x000000040000795c */ /* 0x000fe20000300000 */
.L_x_234:
[----:B------:R-:W2:Y:S01]  /*2b330*/  S2UR UR5, SR_CgaCtaId ;  /* 0x00000000000579c3 */ /* 0x000ea20000008800 */
[----:B------:R-:W-:Y:S02]  /*2b340*/  UMOV UR4, 0x400 ;  /* 0x0000040000047882 */ /* 0x000fe40000000000 */
[----:B--2---:R-:W-:-:S04]  /*2b350*/  ULEA UR4, UR5, UR4, 0x18 ;  /* 0x0000000405047291 */ /* 0x004fc8000f8ec03f */
[----:B------:R-:W-:-:S04]  /*2b360*/  ULEA UR4, UR36, UR4, 0x3 ;  /* 0x0000000424047291 */ /* 0x000fc8000f8e183f */
[----:B------:R-:W-:-:S04]  /*2b370*/  UIADD3 UR4, UR4, 0x50, URZ ;  /* 0x0000005004047890 */ /* 0x000fc8000fffe03f */
[----:B------:R-:W-:-:S09]  /*2b380*/  UPRMT UR4, UR5, 0x654, UR4 ;  /* 0x0000065405047896 */ /* 0x000fd20008000004 */
[----:B------:R-:W-:Y:S01]  /*2b390*/  SYNCS.ARRIVE.TRANS64.RED.A1T0 RZ, [UR4], RZ ;  /* 0x000000ffffff79a7 */ /* 0x000fe20008100404 */
[----:B------:R-:W-:Y:S05]  /*2b3a0*/  BRA `(.L_x_14) ;  /* 0x0000003800707947 */ /* 0x000fea0003800000 */
.L_x_13:
[----:B------:R-:W3:Y:S01]  /*2b3b0*/  LDL R19, [R1+0x200] ;  /* 0x0002000001137983 */ /* 0x000ee20000100800 */
[----:B------:R-:W-:-:S03]  /*2b3c0*/  ULDC.64 UR4, c[0x0][0x8f8] ;  /* 0x00023e0000047ab9 */ /* 0x000fc60000000a00 */
[----:B------:R-:W4:Y:S01]  /*2b3d0*/  LDL R163, [R1+0x204] ;  /* 0x0002040001a37983 */ /* 0x000f220000100800 */
[----:B------:R-:W-:Y:S01]  /*2b3e0*/  PRMT R11, RZ, 0x7610, R11 ;  /* 0x00007610ff0b7816 */ /* 0x000fe2000000000b */
[----:B------:R-:W-:Y:S01]  /*2b3f0*/  IMAD.MOV.U32 R2, RZ, RZ, -0x1 ;  /* 0xffffffffff027424 */ /* 0x000fe200078e00ff */
[----:B------:R-:W-:Y:S02]  /*2b400*/  MOV R3, 0xffffffff ;  /* 0xffffffff00037802 */ /* 0x000fe40000000f00 */
[----:B------:R-:W-:Y:S02]  /*2b410*/  MOV R10, 0xffffffff ;  /* 0xffffffff000a7802 */ /* 0x000fe40000000f00 */
[----:B---3--:R-:W-:-:S04]  /*2b420*/  ISETP.GE.U32.AND P1, PT, R19, UR4, PT ;  /* 0x0000000413007c0c */ /* 0x008fc8000bf26070 */
[----:B----4-:R-:W-:-:S13]  /*2b430*/  ISETP.GE.U32.AND.EX P1, PT, R163, UR5, PT, P1 ;  /* 0x00000005a3007c0c */ /* 0x010fda000bf26110 */
[----:B------:R-:W-:Y:S05]  /*2b440*/  @P1 BRA `(.L_x_235) ;  /* 0x0000000400341947 */ /* 0x000fea0003800000 */
[----:B------:R-:W3:Y:S01]  /*2b450*/  LDC.64 R14, c[0x0][0x8d0] ;  /* 0x00023400ff0e7b82 */ /* 0x000ee20000000a00 */
[----:B------:R-:W-:Y:S01]  /*2b460*/  IMAD.MOV.U32 R12, RZ, RZ, R19 ;  /* 0x000000ffff0c7224 */ /* 0x000fe200078e0013 */
[----:B------:R-:W-:-:S06]  /*2b470*/  MOV R13, R163 ;  /* 0x000000a3000d7202 */ /* 0x000fcc0000000f00 */
[----:B------:R-:W4:Y:S08]  /*2b480*/  LDC R18, c[0x0][0x8d8] ;  /* 0x00023600ff127b82 */ /* 0x000f300000000800 */
[----:B-1----:R-:W1:Y:S01]  /*2b490*/  LDC.64 R20, c[0x0][0x8c8] ;  /* 0x00023200ff147b82 */ /* 0x002e620000000a00 */
        /* <DEDUP_REMOVED lines=13> */
.L_x_236:
[----:B------:R-:W1:Y:S01]  /*2b570*/  LDC.64 R24, c[0x0][0x8e8] ;  /* 0x00023a00ff187b82 */ /* 0x000e620000000a00 */
[-CC-:B------:R-:W-:Y:S02]  /*2b580*/  SHF.R.U64 R17, R12, R18.reuse, R13.reuse ;  /* 0x000000120c117219 */ /* 0x180fe4000000120d */
[----:B------:R-:W-:Y:S02]  /*2b590*/  SHF.R.U32.HI R2, RZ, R18, R13 ;  /* 0x00000012ff027219 */ /* 0x000fe4000001160d */
[----:B------:R-:W-:-:S03]  /*2b5a0*/  IADD3 R11, P1, RZ, -R17, RZ ;  /* 0x80000011ff0b7210 */ /* 0x000fc60007f3e0ff */
[----:B------:R-:W3:Y:S01]  /*2b5b0*/  LDC R12, c[0x0][0x8c0] ;  /* 0x00023000ff0c7b82 */ /* 0x000ee20000000800 */
[----:B------:R-:W-:Y:S01]  /*2b5c0*/  IADD3.X R3, RZ, ~R2, RZ, P1, !PT ;  /* 0x80000002ff037210 */ /* 0x000fe20000ffe4ff */
[----:B------:R-:W-:-:S04]  /*2b5d0*/  IMAD.MOV.U32 R2, RZ, RZ, R19 ;  /* 0x000000ffff027224 */ /* 0x000fc800078e0013 */
[-C--:B------:R-:W-:Y:S01]  /*2b5e0*/  IMAD R10, R3, R20.reuse, RZ ;  /* 0x00000014030a7224 */ /* 0x080fe200078e02ff */
[----:B------:R-:W-:Y:S01]  /*2b5f0*/  MOV R3, R163 ;  /* 0x000000a300037202 */ /* 0x000fe20000000f00 */
[----:B------:R-:W4:Y:S02]  /*2b600*/  LDC R18, c[0x0][0x8b0] ;  /* 0x00022c00ff127b82 */ /* 0x000f240000000800 */
[----:B------:R-:W-:-:S06]  /*2b610*/  IMAD.WIDE.U32 R2, R11, R20, R2 ;  /* 0x000000140b027225 */ /* 0x000fcc00078e0002 */
        /* <DEDUP_REMOVED lines=11> */
[----:B------:R-:W-:Y:S02]  /*2b6d0*/  SHF.R.U32.HI R2, RZ, R18, R3 ;  /* 0x00000012ff027219 */ /* 0x000fe40000011603 */
[----:B------:R-:W-:-:S03]  /*2b6e0*/  MOV R18, 0x1 ;  /* 0x0000000100127802 */ /* 0x000fc60000000f00 */
[----:B------:R-:W4:Y:S01]  /*2b6f0*/  LDC R26, c[0x0][0x8e0] ;  /* 0x00023800ff1a7b82 */ /* 0x000f220000000800 */
[-C--:B-----5:R-:W-:Y:S02]  /*2b700*/  SHF.L.U32 R10, R10, R23.reuse, RZ ;  /* 0x000000170a0a7219 */ /* 0x0a0fe400000006ff */
[-CC-:B------:R-:W-:Y:S02]  /*2b710*/  SHF.R.U64 R21, R19, R23.reuse, R2.reuse ;  /* 0x0000001713157219 */ /* 0x180fe40000001202 */
[----:B------:R-:W-:Y:S02]  /*2b720*/  SHF.R.U32.HI R3, RZ, R23, R2 ;  /* 0x00000017ff037219 */ /* 0x000fe40000011602 */
[----:B------:R-:W-:Y:S01]  /*2b730*/  LOP3.LUT R28, RZ, R10, RZ, 0x33, !PT ;  /* 0x0000000aff1c7212 */ /* 0x000fe200078e33ff */
[----:B------:R-:W1:Y:S01]  /*2b740*/  LDC R27, c[0x0][0x8b8] ;  /* 0x00022e00ff1b7b82 */ /* 0x000e620000000800 */
[----:B------:R-:W-:Y:S01]  /*2b750*/  MOV R2, R21 ;  /* 0x0000001500027202 */ /* 0x000fe20000000f00 */
[----:B------:R-:W-:Y:S06]  /*2b760*/  @!P1 BRA `(.L_x_237) ;  /* 0x0000000000289947 */ /* 0x000fec0003800000 */
[----:B------:R-:W5:Y:S02]  /*2b770*/  LDC R2, c[0x0][0x8f4] ;  /* 0x00023d00ff027b82 */ /* 0x000f640000000800 */
[----:B-----5:R-:W-:-:S05]  /*2b780*/  IADD3 R13, P1, R21, R2, RZ ;  /* 0x00000002150d7210 */ /* 0x020fca0007f3e0ff */
        /* <DEDUP_REMOVED lines=8> */
.L_x_237:
[----:B------:R-:W5:Y:S01]  /*2b810*/  LDC R10, c[0x0][0x904] ;  /* 0x00024100ff0a7b82 */ /* 0x000f620000000800 */
[----:B---3--:R-:W-:Y:S01]  /*2b820*/  SHF.R.U64 R3, R2, R22, R3 ;  /* 0x0000001602037219 */ /* 0x008fe20000001203 */
[----:B-1----:R-:W-:Y:S01]  /*2b830*/  VIADD R11, R20, 0xffffffff ;  /* 0xffffffff140b7836 */ /* 0x002fe20000000000 */
[----:B------:R-:W-:Y:S02]  /*2b840*/  SHF.L.U32 R5, R18, R23, RZ ;  /* 0x0000001712057219 */ /* 0x000fe400000006ff */
[----:B------:R-:W-:Y:S02]  /*2b850*/  LOP3.LUT R2, R19, R28, RZ, 0xc0, !PT ;  /* 0x0000001c13027212 */ /* 0x000fe400078ec0ff */
[----:B------:R-:W-:Y:S02]  /*2b860*/  LOP3.LUT R14, R14, R11, RZ, 0xc0, !PT ;  /* 0x0000000b0e0e7212 */ /* 0x000fe400078ec0ff */
[----:B------:R-:W-:Y:S01]  /*2b870*/  MOV R11, 0x1 ;  /* 0x00000001000b7802 */ /* 0x000fe20000000f00 */
[----:B------:R-:W-:Y:S01]  /*2b880*/  IMAD R5, R5, R3, R2 ;  /* 0x0000000305057224 */ /* 0x000fe200078e0202 */
[----:B-----5:R-:W-:-:S02]  /*2b890*/  ISETP.NE.AND P1, PT, R10, 0x1, PT ;  /* 0x000000010a00780c */ /* 0x020fc40003f25270 */
[----:B------:R-:W-:-:S05]  /*2b8a0*/  IADD3 R10, -R3, RZ, RZ ;  /* 0x000000ff030a7210 */ /* 0x000fca0007ffe1ff */
[----:B----4-:R-:W-:Y:S02]  /*2b8b0*/  IMAD R3, R10, R26, R21 ;  /* 0x0000001a0a037224 */ /* 0x010fe400078e0215 */
[----:B------:R-:W-:-:S04]  /*2b8c0*/  IMAD.MOV.U32 R10, RZ, RZ, R17 ;  /* 0x000000ffff0a7224 */ /* 0x000fc800078e0011 */
[----:B------:R-:W-:-:S04]  /*2b8d0*/  @P1 IMAD R8, R9, R16, R4 ;  /* 0x0000001009081224 */ /* 0x000fc800078e0204 */
[----:B------:R-:W-:Y:S02]  /*2b8e0*/  IMAD R2, R5, R27, R8 ;  /* 0x0000001b05027224 */ /* 0x000fe400078e0208 */
[----:B------:R-:W-:-:S05]  /*2b8f0*/  IMAD R5, R3, R20, R14 ;  /* 0x0000001403057224 */ /* 0x000fca00078e020e */
[----:B------:R-:W-:Y:S02]  /*2b900*/  SEL R3, R5, R2, !P1 ;  /* 0x0000000205037207 */ /* 0x000fe40004800000 */
[----:B------:R-:W-:-:S07]  /*2b910*/  SEL R2, R2, R5, !P1 ;  /* 0x0000000502027207 */ /* 0x000fce0004800000 */
.L_x_235:
[----:B------:R-:W-:-:S08]  /*2b920*/  NOP ;  /* 0x0000000000007918 */ /* 0x000fd00000000000 */
[----:B-1----:R-:W1:-:S00]  /*2b930*/  USETMAXREG.DEALLOC.CTAPOOL 0x18 ;  /* 0x00000018000079c8 */ /* 0x002e4000080e0500 */
[----:B-1----:R-:W-:-:S13]  /*2b940*/  ISETP.NE.AND P1, PT, R0, 0x1, PT ;  /* 0x000000010000780c */ /* 0x002fda0003f25270 */
[----:B------:R-:W-:Y:S05]  /*2b950*/  @!P1 BRA `(.L_x_14) ;  /* 0x0000003400049947 */ /* 0x000fea0003800000 */
[----:B------:R-:W-:Y:S05]  /*2b960*/  @!P4 BRA `(.L_x_238) ;  /* 0x000000240020c947 */ /* 0x000fea0003800000 */
[----:B------:R-:W-:-:S13]  /*2b970*/  ISETP.NE.OR P0, PT, R0, 0x2, P0 ;  /* 0x000000020000780c */ /* 0x000fda0000705670 */
[----:B------:R-:W-:Y:S05]  /*2b980*/  @P0 BRA `(.L_x_14) ;  /* 0x0000003000f80947 */ /* 0x000fea0003800000 */
[----:B------:R-:W-:-:S13]  /*2b990*/  LOP3.LUT P1, RZ, R11, 0xff, RZ, 0xc0, !PT ;  /* 0x000000ff0bff7812 */ /* 0x000fda000782c0ff */
[----:B------:R-:W-:Y:S05]  /*2b9a0*/  @!P1 BRA `(.L_x_239) ;  /* 0x0000000000189947 */ /* 0x000fea0003800000 */
[----:B------:R-:W-:Y:S01]  /*2b9b0*/  UMOV UR4, 0x400 ;  /* 0x0000040000047882 */ /* 0x000fe20000000000 */
[----:B------:R-:W-:Y:S01]  /*2b9c0*/  MOV R0, RZ ;  /* 0x000000ff00007202 */ /* 0x000fe20000000f00 */
[----:B--2---:R-:W-:-:S03]  /*2b9d0*/  ULEA UR4, UR37, UR4, 0x18 ;  /* 0x0000000425047291 */ /* 0x004fc6000f8ec03f */
[----:B------:R-:W-:-:S06]  /*2b9e0*/  SHF.L.U32 R0, R0, 0x1f, RZ ;  /* 0x0000001f00007819 */ /* 0x000fcc00000006ff */
[----:B------:R-:W1:Y:S02]  /*2b9f0*/  SYNCS.PHASECHK.TRANS64.TRYWAIT P0, [UR4+0x78], R0 ;  /* 0x00007800ff0075a7 */ /* 0x000e640008000144 */
[----:B-1----:R-:W-:Y:S05]  /*2ba00*/  @!P0 BRA `(.L_x_240) ;  /* 0x0000003800508947 */ /* 0x002fea0003800000 */
.L_x_239:
[----:B-1----:R-:W-:Y:S01]  /*2ba10*/  PRMT R0, RZ, 0x7610, R0 ;  /* 0x00007610ff007816 */ /* 0x002fe20000000000 */
[----:B------:R-:W-:Y:S06]  /*2ba20*/  @P3 BRA `(.L_x_241) ;  /* 0x0000000000243947 */ /* 0x000fec0003800000 */
[----:B------:R-:W-:Y:S02]  /*2ba30*/  ULDC.64 UR4, c[0x0][0x588] ;  /* 0x0001620000047ab9 */ /* 0x000fe40000000a00 */
[----:B------:R-:W-:-:S04]  /*2ba40*/  ISETP.NE.U32.AND P0, PT, RZ, UR4, PT ;  /* 0x00000004ff007c0c */ /* 0x000fc8000bf05070 */
[----:B------:R-:W-:-:S13]  /*2ba50*/  ISETP.NE.AND.EX P0, PT, RZ, UR5, PT, P0 ;  /* 0x00000005ff007c0c */ /* 0x000fda000bf05300 */
[----:B------:R-:W-:Y:S05]  /*2ba60*/  @!P0 BRA `(.L_x_242) ;  /* 0x00000000000c8947 */ /* 0x000fea0003800000 */
[----:B------:R1:W5:Y:S01]  /*2ba70*/  LDG.E R6, desc[UR54][R6.64] ;  /* 0x0000003606067981 */ /* 0x000362000c1e1900 */
[----:B------:R-:W-:Y:S01]  /*2ba80*/  MOV R0, 0x1 ;  /* 0x0000000100007802 */ /* 0x000fe20000000f00 */
[----:B------:R-:W-:Y:S06]  /*2ba90*/  BRA `(.L_x_241) ;  /* 0x0000000000087947 */ /* 0x000fec0003800000 */
.L_x_242:
[----:B------:R-:W3:Y:S01]  /*2baa0*/  LDC R6, c[0x0][0x580] ;  /* 0x00016000ff067b82 */ /* 0x000ee20000000800 */
[----:B------:R-:W-:-:S07]  /*2bab0*/  IMAD.MOV.U32 R0, RZ, RZ, 0x1 ;  /* 0x00000001ff007424 */ /* 0x000fce00078e00ff */
.L_x_241:
[----:B------:R-:W-:Y:S05]  /*2bac0*/  @!P1 BRA `(.L_x_243) ;  /* 0x00000020004c9947 */ /* 0x000fea0003800000 */
[----:B------:R-:W4:Y:S01]  /*2bad0*/  LDL R5, [R1+0x214] ;  /* 0x0002140001057983 */ /* 0x000f220000100800 */
[----:B------:R-:W1:Y:S01]  /*2bae0*/  LDC R17, c[0x0][0x900] ;  /* 0x00024000ff117b82 */ /* 0x000e620000000800 */
[----:B------:R-:W-:Y:S01]  /*2baf0*/  MOV R4, 0xffffffff ;  /* 0xffffffff00047802 */ /* 0x000fe20000000f00 */
[----:B------:R-:W-:Y:S01]  /*2bb00*/  ULDC.64 UR30, c[0x0][0x198] ;  /* 0x00006600001e7ab9 */ /* 0x000fe20000000a00 */
[----:B------:R-:W-:Y:S01]  /*2bb10*/  MOV R8, 0x1 ;  /* 0x0000000100087802 */ /* 0x000fe20000000f00 */
[----:B------:R-:W-:Y:S01]  /*2bb20*/  ULDC.64 UR6, c[0x0][0x588] ;  /* 0x0001620000067ab9 */ /* 0x000fe20000000a00 */
[----:B------:R-:W-:Y:S01]  /*2bb30*/  ULDC.64 UR4, c[0x0][0x8f8] ;  /* 0x00023e0000047ab9 */ /* 0x000fe20000000a00 */
[----:B------:R-:W-:Y:S02]  /*2bb40*/  ULDC.64 UR14, c[0x0][0x590] ;  /* 0x00016400000e7ab9 */ /* 0x000fe40000000a00 */
[----:B------:R-:W2:Y:S01]  /*2bb50*/  LDC R18, c[0x0][0x8a8] ;  /* 0x00022a00ff127b82 */ /* 0x000ea20000000800 */
[----:B-1----:R-:W-:-:S02]  /*2bb60*/  SHF.L.U32 R4, R4, R17, RZ ;  /* 0x0000001104047219 */ /* 0x002fc400000006ff */
[----:B------:R-:W-:Y:S02]  /*2bb70*/  SHF.L.U32 R17, R8, R17, RZ ;  /* 0x0000001108117219 */ /* 0x000fe400000006ff */
[----:B------:R-:W-:Y:S01]  /*2bb80*/  LOP3.LUT R14, RZ, R4, RZ, 0x33, !PT ;  /* 0x00000004ff0e7212 */ /* 0x000fe200078e33ff */
[----:B--2---:R-:W-:Y:S01]  /*2bb90*/  VIADD R18, R18, 0xffffffff ;  /* 0xffffffff12127836 */ /* 0x004fe20000000000 */
[----:B----4-:R-:W-:-:S07]  /*2bba0*/  LOP3.LUT R16, R5, 0x2, RZ, 0xfc, !PT ;  /* 0x0000000205107812 */ /* 0x010fce00078efcff */
.L_x_347:
[----:B------:R-:W-:Y:S02]  /*2bbb0*/  ISETP.NE.U32.AND P0, PT, RZ, UR14, PT ;  /* 0x0000000eff007c0c */ /* 0x000fe4000bf05070 */
[----:B------:R-:W-:Y:S02]  /*2bbc0*/  R2UR UR51, R2 ;  /* 0x00000000023372ca */ /* 0x000fe400000e0000 */
[----:B------:R-:W-:Y:S02]  /*2bbd0*/  R2UR UR50, R3 ;  /* 0x00000000033272ca */ /* 0x000fe400000e0000 */
[----:B------:R-:W-:-:S09]  /*2bbe0*/  ISETP.NE.AND.EX P0, PT, RZ, UR15, PT, P0 ;  /* 0x0000000fff007c0c */ /* 0x000fd2000bf05300 */
[----:B------:R-:W-:Y:S02]  /*2bbf0*/  USHF.L.U32 UR51, UR51, 0x8, URZ ;  /* 0x0000000833337899 */ /* 0x000fe4000800063f */
[----:B------:R-:W-:Y:S02]  /*2bc00*/  USHF.L.U32 UR50, UR50, 0x8, URZ ;  /* 0x0000000832327899 */ /* 0x000fe4000800063f */
[----:B------:R-:W-:Y:S10]  /*2bc10*/  @!P0 BRA `(.L_x_244) ;  /* 0x00000000002c8947 */ /* 0x000ff40003800000 */
[----:B------:R-:W-:-:S04]  /*2bc20*/  ISETP.NE.U32.AND P1, PT, RZ, UR6, PT ;  /* 0x00000006ff007c0c */ /* 0x000fc8000bf25070 */
[----:B------:R-:W-:-:S13]  /*2bc30*/  ISETP.NE.AND.EX P1, PT, RZ, UR7, PT, P1 ;  /* 0x00000007ff007c0c */ /* 0x000fda000bf25310 */
[----:B------:R-:W-:Y:S05]  /*2bc40*/  @!P1 BRA `(.L_x_245) ;  /* 0x0000000000189947 */ /* 0x000fea0003800000 */
[----:B------:R-:W1:Y:S01]  /*2bc50*/  LDC.64 R2, c[0x0][0x588] ;  /* 0x00016200ff027b82 */ /* 0x000e620000000a00 */
[----:B------:R-:W-:-:S04]  /*2bc60*/  IMAD R5, R10, UR14, RZ ;  /* 0x0000000e0a057c24 */ /* 0x000fc8000f8e02ff */
[----:B-1----:R-:W-:-:S05]  /*2bc70*/  IMAD.WIDE R2, R5, 0x4, R2 ;  /* 0x0000000405027825 */ /* 0x002fca00078e0202 */
[----:B---3-5:R2:W5:Y:S01]  /*2bc80*/  LDG.E R6, desc[UR54][R2.64] ;  /* 0x0000003602067981 */ /* 0x028562000c1e1900 */
[----:B------:R-:W-:Y:S01]  /*2bc90*/  MOV R0, 0x1 ;  /* 0x0000000100007802 */ /* 0x000fe20000000f00 */
[----:B------:R-:W-:Y:S06]  /*2bca0*/  BRA `(.L_x_244) ;  /* 0x0000000000087947 */ /* 0x000fec0003800000 */
.L_x_245:
[----:B---3-5:R-:W1:Y:S01]  /*2bcb0*/  LDC R6, c[0x0][0x580] ;  /* 0x00016000ff067b82 */ /* 0x028e620000000800 */
[----:B------:R-:W-:-:S07]  /*2bcc0*/  MOV R0, 0x1 ;  /* 0x0000000100007802 */ /* 0x000fce0000000f00 */
.L_x_244:
[----:B------:R-:W-:Y:S05]  /*2bcd0*/  @!P0 BRA `(.L_x_246) ;  /* 0x00000000001c8947 */ /* 0x000fea0003800000 */
[----:B------:R-:W-:-:S13]  /*2bce0*/  LOP3.LUT P2, RZ, R0, 0xff, RZ, 0xc0, !PT ;  /* 0x000000ff00ff7812 */ /* 0x000fda000784c0ff */
[----:B--2---:R-:W2:Y:S02]  /*2bcf0*/  @!P2 LDC.64 R2, c[0x0][0x588] ;  /* 0x00016200ff02ab82 */ /* 0x004ea40000000a00 */
[----:B--2---:R-:W-:-:S04]  /*2bd00*/  @!P2 ISETP.NE.U32.AND P0, PT, R2, RZ, PT ;  /* 0x000000ff0200a20c */ /* 0x004fc80003f05070 */
[----:B------:R-:W-:Y:S02]  /*2bd10*/  @!P2 ISETP.NE.AND.EX P1, PT, R3, RZ, PT, P0 ;  /* 0x000000ff0300a20c */ /* 0x000fe40003f25300 */
[----:B-1-3-5:R-:W-:Y:S02]  /*2bd20*/  @P2 FSETP.EQ.AND P0, PT, R6, RZ, PT ;  /* 0x000000ff0600220b */ /* 0x02afe40003f02000 */
[----:B------:R-:W-:Y:S01]  /*2bd30*/  @!P2 PLOP3.LUT P0, PT, P1, PT, PT, 0x8, 0x0 ;  /* 0x000000000000a81c */ /* 0x000fe20000f0e170 */
[----:B------:R-:W-:-:S12]  /*2bd40*/  BRA `(.L_x_247) ;  /* 0x0000000000047947 */ /* 0x000fd80003800000 */
.L_x_246:
[----:B-1-3-5:R-:W-:-:S13]  /*2bd50*/  FSETP.EQ.AND P0, PT, R6, RZ, PT ;  /* 0x000000ff0600720b */ /* 0x02afda0003f02000 */
.L_x_247:
[----:B------:R-:W-:Y:S02]  /*2bd60*/  ISETP.NE.AND P2, PT, R16, 0x3, PT ;  /* 0x000000031000780c */ /* 0x000fe40003f45270 */
[----:B------:R-:W-:-:S04]  /*2bd70*/  ELECT P1, URZ, PT ;  /* 0x00000000003f782f */ /* 0x000fc80003820000 */
[----:B------:R-:W-:-:S07]  /*2bd80*/  PLOP3.LUT P0, PT, P1, P0, PT, 0x20, 0x0 ;  /* 0x000000000000781c */ /* 0x000fce0000f00470 */
[----:B------:R-:W-:Y:S06]  /*2bd90*/  @!P2 BRA `(.L_x_248) ;  /* 0x000000000004a947 */ /* 0x000fec0003800000 */
[----:B------:R-:W-:Y:S01]  /*2bda0*/  BPT.TRAP 0x1 ;  /* 0x000000040000795c */ /* 0x000fe20000300000 */
.L_x_248:
[----:B------:R-:W1:Y:S01]  /*2bdb0*/  S2UR UR37, SR_CgaCtaId ;  /* 0x00000000002579c3 */ /* 0x000e620000008800 */
[----:B------:R-:W-:Y:S01]  /*2bdc0*/  UMOV UR13, 0x400 ;  /* 0x00000400000d7882 */ /* 0x000fe20000000000 */
[----:B--2---:R-:W-:-:S05]  /*2bdd0*/  IMAD.MOV.U32 R2, RZ, RZ, 0x1 ;  /* 0x00000001ff027424 */ /* 0x004fca00078e00ff */
[----:B------:R-:W-:Y:S01]  /*2bde0*/  SHF.L.U32 R2, R2, 0x1f, RZ ;  /* 0x0000001f02027819 */ /* 0x000fe200000006ff */
[----:B-1----:R-:W-:-:S09]  /*2bdf0*/  ULEA UR13, UR37, UR13, 0x18 ;  /* 0x0000000d250d7291 */ /* 0x002fd2000f8ec03f */
[----:B------:R-:W1:Y:S02]  /*2be00*/  SYNCS.PHASECHK.TRANS64.TRYWAIT P1, [UR13+0x50], R2 ;  /* 0x00005002ff0075a7 */ /* 0x000e64000802014d */
[----:B-1----:R-:W-:Y:S05]  /*2be10*/  @!P1 BRA `(.L_x_249) ;  /* 0x0000003400649947 */ /* 0x002fea0003800000 */
.L_x_389:
[----:B------:R-:W-:Y:S04]  /*2be20*/  BSSY B0, `(.L_x_250) ;  /* 0x000000e000007945 */ /* 0x000fe80003800000 */
[----:B------:R-:W-:Y:S05]  /*2be30*/  @!P0 BRA `(.L_x_251) ;  /* 0x0000000000308947 */ /* 0x000fea0003800000 */
[----:B------:R-:W-:Y:S01]  /*2be40*/  R2UR UR52, R10 ;  /* 0x000000000a3472ca */ /* 0x000fe200000e0000 */
[----:B------:R-:W-:Y:S02]  /*2be50*/  UIADD3 UR8, UP0, UR30, 0x3f0, URZ ;  /* 0x000003f01e087890 */ /* 0x000fe4000ff1e03f */
[----:B------:R-:W-:Y:S02]  /*2be60*/  UIADD3 UR48, UR13, 0x200, URZ ;  /* 0x000002000d307890 */ /* 0x000fe4000fffe03f */
[----:B------:R-:W-:Y:S02]  /*2be70*/  UIADD3 UR49, UR13, 0x30, URZ ;  /* 0x000000300d317890 */ /* 0x000fe4000fffe03f */
[----:B------:R-:W-:Y:S01]  /*2be80*/  UIADD3.X UR9, URZ, UR31, URZ, UP0, !UPT ;  /* 0x0000001f3f097290 */ /* 0x000fe200087fe43f */
[----:B------:R-:W-:Y:S01]  /*2be90*/  UMOV UR10, 0x0 ;  /* 0x00000000000a7882 */ /* 0x000fe20000000000 */
[----:B------:R-:W-:-:S07]  /*2bea0*/  UMOV UR11, 0x10000000 ;  /* 0x10000000000b7882 */ /* 0x000fce0000000000 */
[----:B------:R2:W-:Y:S02]  /*2beb0*/  UTMALDG.3D [UR48], [UR8], desc[UR10] ;  /* 0x00000a30080075b4 */ /* 0x0005e40008011000 */
[----:B--2---:R-:W-:Y:S05]  /*2bec0*/  @!P2 BRA `(.L_x_252) ;  /* 0x000000000004a947 */ /* 0x004fea0003800000 */
[----:B------:R-:W-:Y:S01]  /*2bed0*/  BPT.TRAP 0x1 ;  /* 0x000000040000795c */ /* 0x000fe20000300000 */
.L_x_252:
[----:B-1----:R-:W1:Y:S02]  /*2bee0*/  LDC R3, c[0x0][0x800] ;  /* 0x00020000ff037b82 */ /* 0x002e640000000800 */
[----:B-1----:R2:W-:Y:S02]  /*2bef0*/  SYNCS.ARRIVE.TRANS64.RED.A0TR RZ, [UR13+0x30], R3 ;  /* 0x00003003ffff79a7 */ /* 0x0025e4000830040d */
.L_x_251:
[----:B------:R-:W-:Y:S05]  /*2bf00*/  BSYNC B0 ;  /* 0x0000000000007941 */ /* 0x000fea0003800000 */
.L_x_250:
[----:B------:R-:W-:Y:S05]  /*2bf10*/  @!P2 BRA `(.L_x_253) ;  /* 0x000000000004a947 */ /* 0x000fea0003800000 */
[----:B------:R-:W-:Y:S01]  /*2bf20*/  BPT.TRAP 0x1 ;  /* 0x000000040000795c */ /* 0x000fe20000300000 */
.L_x_253:
[----:B------:R-:W-:-:S04]  /*2bf30*/  UIADD3 UR41, UR13, 0x30, URZ ;  /* 0x000000300d297890 */ /* 0x000fc8000fffe03f */
[----:B------:R-:W-:-:S09]  /*2bf40*/  UPRMT UR29, UR37, 0x654, UR41 ;  /* 0x00000654251d7896 */ /* 0x000fd20008000029 */
[----:B------:R-:W-:Y:S01]  /*2bf50*/  SYNCS.ARRIVE.TRANS64.RED.A1T0 RZ, [UR29], RZ ;  /* 0x000000ffffff79a7 */ /* 0x000fe2000810041d */
[----:B------:R-:W-:Y:S05]  /*2bf60*/  @!P2 BRA `(.L_x_254) ;  /* 0x000000000004a947 */ /* 0x000fea0003800000 */
[----:B------:R-:W-:Y:S01]  /*2bf70*/  BPT.TRAP 0x1 ;  /* 0x000000040000795c */ /* 0x000fe20000300000 */
.L_x_254:
[----:B------:R-:W3:Y:S02]  /*2bf80*/  SYNCS.PHASECHK.TRANS64.TRYWAIT P1, [UR13+0x58], R2 ;  /* 0x00005802ff0075a7 */ /* 0x000ee4000802014d */
[----:B---3--:R-:W-:Y:S05]  /*2bf90*/  @!P1 BRA `(.L_x_255) ;  /* 0x00000034001c9947 */ /* 0x008fea0003800000 */
.L_x_390:
[----:B------:R-:W-:Y:S04]  /*2bfa0*/  BSSY B0, `(.L_x_256) ;  /* 0x0000010000007945 */ /* 0x000fe80003800000 */
[----:B------:R-:W-:Y:S05]  /*2bfb0*/  @!P0 BRA `(.L_x_257) ;  /* 0x0000000000388947 */ /* 0x000fea0003800000 */
[----:B------:R-:W-:Y:S01]  /*2bfc0*/  UIADD3 UR16, UP0, UR30, 0x3f0, URZ ;  /* 0x000003f01e107890 */ /* 0x000fe2000ff1e03f */
[----:B------:R-:W-:Y:S01]  /*2bfd0*/  R2UR UR12, R10 ;  /* 0x000000000a0c72ca */ /* 0x000fe200000e0000 */
[----:B------:R-:W-:Y:S02]  /*2bfe0*/  UIADD3 UR11, UR51, 0x80, URZ ;  /* 0x00000080330b7890 */ /* 0x000fe4000fffe03f */
[----:B------:R-:W-:Y:S02]  /*2bff0*/  UIADD3 UR8, UR13, 0x2200, URZ ;  /* 0x000022000d087890 */ /* 0x000fe4000fffe03f */
[----:B------:R-:W-:Y:S02]  /*2c000*/  UIADD3 UR9, UR13, 0x38, URZ ;  /* 0x000000380d097890 */ /* 0x000fe4000fffe03f */
[----:B------:R-:W-:Y:S01]  /*2c010*/  UIADD3.X UR17, URZ, UR31, URZ, UP0, !UPT ;  /* 0x0000001f3f117290 */ /* 0x000fe200087fe43f */
[----:B------:R-:W-:Y:S01]  /*2c020*/  UMOV UR18, 0x0 ;  /* 0x0000000000127882 */ /* 0x000fe20000000000 */
[----:B------:R-:W-:Y:S01]  /*2c030*/  UMOV UR19, 0x10000000 ;  /* 0x1000000000137882 */ /* 0x000fe20000000000 */
[----:B------:R-:W-:-:S06]  /*2c040*/  UMOV UR10, UR50 ;  /* 0x00000032000a7c82 */ /* 0x000fcc0008000000 */
[----:B------:R3:W-:Y:S02]  /*2c050*/  UTMALDG.3D [UR8], [UR16], desc[UR18] ;  /* 0x00001208100075b4 */ /* 0x0007e40008011000 */
[----:B---3--:R-:W-:Y:S05]  /*2c060*/  @!P2 BRA `(.L_x_258) ;  /* 0x000000000004a947 */ /* 0x008fea0003800000 */
[----:B------:R-:W-:Y:S01]  /*2c070*/  BPT.TRAP 0x1 ;  /* 0x000000040000795c */ /* 0x000fe20000300000 */
.L_x_258:
[----:B-12---:R-:W1:Y:S02]  /*2c080*/  LDC R3, c[0x0][0x800] ;  /* 0x00020000ff037b82 */ /* 0x006e640000000800 */
[----:B-1----:R3:W-:Y:S02]  /*2c090*/  SYNCS.ARRIVE.TRANS64.RED.A0TR RZ, [UR13+0x38], R3 ;  /* 0x00003803ffff79a7 */ /* 0x0027e4000830040d */
.L_x_257:
[----:B------:R-:W-:Y:S05]  /*2c0a0*/  BSYNC B0 ;  /* 0x0000000000007941 */ /* 0x000fea0003800000 */
.L_x_256:
[----:B------:R-:W-:Y:S05]  /*2c0b0*/  @!P2 BRA `(.L_x_259) ;  /* 0x000000000004a947 */ /* 0x000fea0003800000 */
[----:B------:R-:W-:Y:S01]  /*2c0c0*/  BPT.TRAP 0x1 ;  /* 0x000000040000795c */ /* 0x000fe20000300000 */
.L_x_259:
[----:B------:R-:W-:Y:S02]  /*2c0d0*/  UIADD3 UR33, UR13, 0x38, URZ ;  /* 0x000000380d217890 */ /* 0x000fe4000fffe03f */
[----:B------:R-:W-:Y:S02]  /*2c0e0*/  UIADD3 UR10, UR50, 0x20, URZ ;  /* 0x00000020320a7890 */ /* 0x000fe4000fffe03f */
[----:B------:R-:W-:-:S09]  /*2c0f0*/  UPRMT UR23, UR37, 0x654, UR33 ;  /* 0x0000065425177896 */ /* 0x000fd20008000021 */
[----:B------:R-:W-:Y:S01]  /*2c100*/  SYNCS.ARRIVE.TRANS64.RED.A1T0 RZ, [UR23], RZ ;  /* 0x000000ffffff79a7 */ /* 0x000fe20008100417 */
[----:B------:R-:W-:Y:S05]  /*2c110*/  @!P2 BRA `(.L_x_260) ;  /* 0x000000000004a947 */ /* 0x000fea0003800000 */
[----:B------:R-:W-:Y:S01]  /*2c120*/  BPT.TRAP 0x1 ;  /* 0x000000040000795c */ /* 0x000fe20000300000 */
.L_x_260:
[----:B------:R-:W4:Y:S02]  /*2c130*/  SYNCS.PHASECHK.TRANS64.TRYWAIT P1, [UR13+0x60], R2 ;  /* 0x00006002ff0075a7 */ /* 0x000f24000802014d */
[----:B----4-:R-:W-:Y:S05]  /*2c140*/  @!P1 BRA `(.L_x_261) ;  /* 0x0000003000c89947 */ /* 0x010fea0003800000 */
.L_x_391:
        /* <DEDUP_REMOVED lines=8> */
[----:B------:R-:W-:Y:S01]  /*2c1d0*/  UMOV UR19, 0x10000000 ;  /* 0x1000000000137882 */ /* 0x000fe20000000000 */
[----:B------:R-:W-:-:S06]  /*2c1e0*/  UMOV UR11, UR51 ;  /* 0x00000033000b7c82 */ /* 0x000fcc0008000000 */
[----:B------:R4:W-:Y:S02]  /*2c1f0*/  UTMALDG.3D [UR8], [UR16], desc[UR18] ;  /* 0x00001208100075b4 */ /* 0x0009e40008011000 */
[----:B----4-:R-:W-:Y:S05]  /*2c200*/  @!P2 BRA `(.L_x_264) ;  /* 0x000000000004a947 */ /* 0x010fea0003800000 */
[----:B------:R-:W-:Y:S01]  /*2c210*/  BPT.TRAP 0x1 ;  /* 0x000000040000795c */ /* 0x000fe20000300000 */
.L_x_264:
[----:B-123--:R-:W1:Y:S02]  /*2c220*/  LDC R3, c[0x0][0x800] ;  /* 0x00020000ff037b82 */ /* 0x00ee640000000800 */
[----:B-1----:R4:W-:Y:S02]  /*2c230*/  SYNCS.ARRIVE.TRANS64.RED.A0TR RZ, [UR13+0x40], R3 ;  /* 0x00004003ffff79a7 */ /* 0x0029e4000830040d */
.L_x_263:
[----:B------:R-:W-:Y:S05]  /*2c240*/  BSYNC B0 ;  /* 0x0000000000007941 */ /* 0x000fea0003800000 */
.L_x_262:
[----:B------:R-:W-:Y:S05]  /*2c250*/  @!P2 BRA `(.L_x_265) ;  /* 0x000000000004a947 */ /* 0x000fea0003800000 */
[----:B------:R-:W-:Y:S01]  /*2c260*/  BPT.TRAP 0x1 ;  /* 0x000000040000795c */ /* 0x000fe20000300000 */
.L_x_265:
[----:B------:R-:W-:-:S04]  /*2c270*/  UIADD3 UR25, UR13, 0x40, URZ ;  /* 0x000000400d197890 */ /* 0x000fc8000fffe03f */
[----:B------:R-:W-:-:S09]  /*2c280*/  UPRMT UR21, UR37, 0x654, UR25 ;  /* 0x0000065425157896 */ /* 0x000fd20008000019 */
[----:B------:R-:W-:Y:S01]  /*2c290*/  SYNCS.ARRIVE.TRANS64.RED.A1T0 RZ, [UR21], RZ ;  /* 0x000000ffffff79a7 */ /* 0x000fe20008100415 */
[----:B------:R-:W-:Y:S05]  /*2c2a0*/  @!P2 BRA `(.L_x_266) ;  /* 0x000000000004a947 */ /* 0x000fea0003800000 */
[----:B------:R-:W-:Y:S01]  /*2c2b0*/  BPT.TRAP 0x1 ;  /* 0x000000040000795c */ /* 0x000fe20000300000 */
.L_x_266:
[----:B------:R-:W5:Y:S02]  /*2c2c0*/  SYNCS.PHASECHK.TRANS64.TRYWAIT P1, [UR13+0x68], R2 ;  /* 0x00006802ff0075a7 */ /* 0x000f64000802014d */
[----:B-----5:R-:W-:Y:S05]  /*2c2d0*/  @!P1 BRA `(.L_x_267) ;  /* 0x00000030007c9947 */ /* 0x020fea0003800000 */
.L_x_392:
        /* <DEDUP_REMOVED lines=9> */
[----:B------:R-:W-:-:S07]  /*2c370*/  UMOV UR19, 0x10000000 ;  /* 0x1000000000137882 */ /* 0x000fce0000000000 */
[----:B------:R1:W-:Y:S02]  /*2c380*/  UTMALDG.3D [UR8], [UR16], desc[UR18] ;  /* 0x00001208100075b4 */ /* 0x0003e40008011000 */
[----:B-1----:R-:W-:Y:S05]  /*2c390*/  @!P2 BRA `(.L_x_270) ;  /* 0x000000000004a947 */ /* 0x002fea0003800000 */
[----:B------:R-:W-:Y:S01]  /*2c3a0*/  BPT.TRAP 0x1 ;  /* 0x000000040000795c */ /* 0x000fe20000300000 */
.L_x_270:
[----:B--234-:R-:W1:Y:S02]  /*2c3b0*/  LDC R3, c[0x0][0x800] ;  /* 0x00020000ff037b82 */ /* 0x01ce640000000800 */
[----:B-1----:R1:W-:Y:S02]  /*2c3c0*/  SYNCS.ARRIVE.TRANS64.RED.A0TR RZ, [UR13+0x48], R3 ;  /* 0x00004803ffff79a7 */ /* 0x0023e4000830040d */
.L_x_269:
[----:B------:R-:W-:Y:S05]  /*2c3d0*/  BSYNC B0 ;  /* 0x0000000000007941 */ /* 0x000fea0003800000 */
.L_x_268:
[----:B------:R-:W-:Y:S05]  /*2c3e0*/  @!P2 BRA `(.L_x_271) ;  /* 0x000000000004a947 */ /* 0x000fea0003800000 */
[----:B------:R-:W-:Y:S01]  /*2c3f0*/  BPT.TRAP 0x1 ;  /* 0x000000040000795c */ /* 0x000fe20000300000 */
.L_x_271:
[----:B------:R-:W-:Y:S02]  /*2c400*/  UIADD3 UR17, UR13, 0x48, URZ ;  /* 0x000000480d117890 */ /* 0x000fe4000fffe03f */
[----:B------:R-:W-:Y:S02]  /*2c410*/  UIADD3 UR42, UR50, 0x40, URZ ;  /* 0x00000040322a7890 */ /* 0x000fe4000fffe03f */
[----:B------:R-:W-:-:S09]  /*2c420*/  UPRMT UR22, UR37, 0x654, UR17 ;  /* 0x0000065425167896 */ /* 0x000fd20008000011 */
[----:B------:R-:W-:Y:S01]  /*2c430*/  SYNCS.ARRIVE.TRANS64.RED.A1T0 RZ, [UR22], RZ ;  /* 0x000000ffffff79a7 */ /* 0x000fe20008100416 */
[----:B------:R-:W-:Y:S05]  /*2c440*/  @!P2 BRA `(.L_x_272) ;  /* 0x000000000004a947 */ /* 0x000fea0003800000 */
[----:B------:R-:W-:Y:S01]  /*2c450*/  BPT.TRAP 0x1 ;  /* 0x000000040000795c */ /* 0x000fe20000300000 */
.L_x_272:
[----:B-1234-:R-:W-:-:S04]  /*2c460*/  SHF.L.U32 R3, RZ, 0x1f, RZ ;  /* 0x0000001fff037819 */ /* 0x01efc800000006ff */
[----:B------:R-:W1:Y:S02]  /*2c470*/  SYNCS.PHASECHK.TRANS64.TRYWAIT P1, [UR13+0x50], R3 ;  /* 0x00005003ff0075a7 */ /* 0x000e64000802014d */
[----:B-1----:R-:W-:Y:S05]  /*2c480*/  @!P1 BRA `(.L_x_273) ;  /* 0x0000003000289947 */ /* 0x002fea0003800000 */
.L_x_393:
[----:B------:R-:W-:Y:S04]  /*2c490*/  BSSY B0, `(.L_x_274) ;  /* 0x000000e000007945 */ /* 0x000fe80003800000 */
[----:B------:R-:W-:Y:S05]  /*2c4a0*/  @!P0 BRA `(.L_x_275) ;  /* 0x0000000000308947 */ /* 0x000fea0003800000 */
[----:B------:R-:W-:Y:S01]  /*2c4b0*/  R2UR UR44, R10 ;  /* 0x000000000a2c72ca */ /* 0x000fe200000e0000 */
[----:B------:R-:W-:Y:S02]  /*2c4c0*/  UIADD3 UR8, UP0, UR30, 0x3f0, URZ ;  /* 0x000003f01e087890 */ /* 0x000fe4000ff1e03f */
[----:B------:R-:W-:Y:S02]  /*2c4d0*/  UIADD3 UR40, UR13, 0x200, URZ ;  /* 0x000002000d287890 */ /* 0x000fe4000fffe03f */
[----:B------:R-:W-:Y:S01]  /*2c4e0*/  UIADD3.X UR9, URZ, UR31, URZ, UP0, !UPT ;  /* 0x0000001f3f097290 */ /* 0x000fe200087fe43f */
[----:B------:R-:W-:Y:S01]  /*2c4f0*/  UMOV UR10, 0x0 ;  /* 0x00000000000a7882 */ /* 0x000fe20000000000 */
[----:B------:R-:W-:Y:S01]  /*2c500*/  UMOV UR11, 0x10000000 ;  /* 0x10000000000b7882 */ /* 0x000fe20000000000 */
[----:B------:R-:W-:-:S06]  /*2c510*/  UMOV UR43, UR51 ;  /* 0x00000033002b7c82 */ /* 0x000fcc0008000000 */
[----:B------:R2:W-:Y:S02]  /*2c520*/  UTMALDG.3D [UR40], [UR8], desc[UR10] ;  /* 0x00000a28080075b4 */ /* 0x0005e40008011000 */
[----:B--2---:R-:W-:Y:S05]  /*2c530*/  @!P2 BRA `(.L_x_276) ;  /* 0x000000000004a947 */ /* 0x004fea0003800000 */
[----:B------:R-:W-:Y:S01]  /*2c540*/  BPT.TRAP 0x1 ;  /* 0x000000040000795c */ /* 0x000fe20000300000 */
.L_x_276:
[----:B-1----:R-:W1:Y:S02]  /*2c550*/  LDC R4, c[0x0][0x800] ;  /* 0x00020000ff047b82 */ /* 0x002e640000000800 */
[----:B-1----:R2:W-:Y:S02]  /*2c560*/  SYNCS.ARRIVE.TRANS64.RED.A0TR RZ, [UR13+0x30], R4 ;  /* 0x00003004ffff79a7 */ /* 0x0025e4000830040d */
.L_x_275:
[----:B------:R-:W-:Y:S05]  /*2c570*/  BSYNC B0 ;  /* 0x0000000000007941 */ /* 0x000fea0003800000 */
.L_x_274:
[----:B------:R-:W-:Y:S05]  /*2c580*/  @!P2 BRA `(.L_x_277) ;  /* 0x000000000004a947 */ /* 0x000fea0003800000 */
[----:B------:R-:W-:Y:S01]  /*2c590*/  BPT.TRAP 0x1 ;  /* 0x000000040000795c */ /* 0x000fe20000300000 */
.L_x_277:
[----:B------:R-:W-:Y:S01]  /*2c5a0*/  SYNCS.ARRIVE.TRANS64.RED.A1T0 RZ, [UR29], RZ ;  /* 0x000000ffffff79a7 */ /* 0x000fe2000810041d */
[----:B------:R-:W-:Y:S05]  /*2c5b0*/  @!P2 BRA `(.L_x_278) ;  /* 0x000000000004a947 */ /* 0x000fea0003800000 */
[----:B------:R-:W-:Y:S01]  /*2c5c0*/  BPT.TRAP 0x1 ;  /* 0x000000040000795c */ /* 0x000fe20000300000 */
.L_x_278:
[----:B------:R-:W3:Y:S02]  /*2c5d0*/  SYNCS.PHASECHK.TRANS64.TRYWAIT P1, [UR13+0x58], R3 ;  /* 0x00005803ff0075a7 */ /* 0x000ee4000802014d */
[----:B---3--:R-:W-:Y:S05]  /*2c5e0*/  @!P1 BRA `(.L_x_279) ;  /* 0x0000002c00e89947 */ /* 0x008fea0003800000 */
.L_x_394:
        /* <DEDUP_REMOVED lines=13> */
.L_x_282:
[----:B-12---:R-:W1:Y:S02]  /*2c6c0*/  LDC R4, c[0x0][0x800] ;  /* 0x00020000ff047b82 */ /* 0x006e640000000800 */
[----:B-1----:R3:W-:Y:S02]  /*2c6d0*/  SYNCS.ARRIVE.TRANS64.RED.A0TR RZ, [UR13+0x38], R4 ;  /* 0x00003804ffff79a7 */ /* 0x0027e4000830040d */
.L_x_281:
[----:B------:R-:W-:Y:S05]  /*2c6e0*/  BSYNC B0 ;  /* 0x0000000000007941 */ /* 0x000fea0003800000 */
.L_x_280:
[----:B------:R-:W-:Y:S05]  /*2c6f0*/  @!P2 BRA `(.L_x_283) ;  /* 0x000000000004a947 */ /* 0x000fea0003800000 */
[----:B------:R-:W-:Y:S01]  /*2c700*/  BPT.TRAP 0x1 ;  /* 0x000000040000795c */ /* 0x000fe20000300000 */
.L_x_283:
[----:B------:R-:W-:Y:S01]  /*2c710*/  SYNCS.ARRIVE.TRANS64.RED.A1T0 RZ, [UR23], RZ ;  /* 0x000000ffffff79a7 */ /* 0x000fe20008100417 */
[----:B------:R-:W-:Y:S01]  /*2c720*/  UIADD3 UR26, UR50, 0x60, URZ ;  /* 0x00000060321a7890 */ /* 0x000fe2000fffe03f */
[----:B------:R-:W-:Y:S11]  /*2c730*/  @!P2 BRA `(.L_x_284) ;  /* 0x000000000004a947 */ /* 0x000ff60003800000 */
[----:B------:R-:W-:Y:S01]  /*2c740*/  BPT.TRAP 0x1 ;  /* 0x000000040000795c */ /* 0x000fe20000300000 */
.L_x_284:
[----:B------:R-:W4:Y:S02]  /*2c750*/  SYNCS.PHASECHK.TRANS64.TRYWAIT P1, [UR13+0x60], R3 ;  /* 0x00006003ff0075a7 */ /* 0x000f24000802014d */
[----:B----4-:R-:W-:Y:S05]  /*2c760*/  @!P1 BRA `(.L_x_285) ;  /* 0x0000002c00a09947 */ /* 0x010fea0003800000 */
.L_x_395:
        /* <DEDUP_REMOVED lines=12> */
.L_x_288:
[----:B-123--:R-:W1:Y:S02]  /*2c830*/  LDC R4, c[0x0][0x800] ;  /* 0x00020000ff047b82 */ /* 0x00ee640000000800 */
[----:B-1----:R4:W-:Y:S02]  /*2c840*/  SYNCS.ARRIVE.TRANS64.RED.A0TR RZ, [UR13+0x40], R4 ;  /* 0x00004004ffff79a7 */ /* 0x0029e4000830040d */
.L_x_287:
[----:B------:R-:W-:Y:S05]  /*2c850*/  BSYNC B0 ;  /* 0x0000000000007941 */ /* 0x000fea0003800000 */
.L_x_286:
[----:B------:R-:W-:Y:S05]  /*2c860*/  @!P2 BRA `(.L_x_289) ;  /* 0x000000000004a947 */ /* 0x000fea0003800000 */
[----:B------:R-:W-:Y:S01]  /*2c870*/  BPT.TRAP 0x1 ;  /* 0x000000040000795c */ /* 0x000fe20000300000 */
.L_x_289:
[----:B------:R-:W-:Y:S01]  /*2c880*/  SYNCS.ARRIVE.TRANS64.RED.A1T0 RZ, [UR21], RZ ;  /* 0x000000ffffff79a7 */ /* 0x000fe20008100415 */
[----:B------:R-:W-:Y:S05]  /*2c890*/  @!P2 BRA `(.L_x_290) ;  /* 0x000000000004a947 */ /* 0x000fea0003800000 */
[----:B------:R-:W-:Y:S01]  /*2c8a0*/  BPT.TRAP 0x1 ;  /* 0x000000040000795c */ /* 0x000fe20000300000 */
.L_x_290:
[----:B------:R-:W5:Y:S02]  /*2c8b0*/  SYNCS.PHASECHK.TRANS64.TRYWAIT P1, [UR13+0x68], R3 ;  /* 0x00006803ff0075a7 */ /* 0x000f64000802014d */
[----:B-----5:R-:W-:Y:S05]  /*2c8c0*/  @!P1 BRA `(.L_x_291) ;  /* 0x0000002c00609947 */ /* 0x020fea0003800000 */
.L_x_396:
        /* <DEDUP_REMOVED lines=11> */
[----:B-1----:R-:W-:Y:S05]  /*2c980*/  @!P2 BRA `(.L_x_294) ;  /* 0x000000000004a947 */ /* 0x002fea0003800000 */
[----:B------:R-:W-:Y:S01]  /*2c990*/  BPT.TRAP 0x1 ;  /* 0x000000040000795c */ /* 0x000fe20000300000 */
.L_x_294:
[----:B--234-:R-:W1:Y:S02]  /*2c9a0*/  LDC R4, c[0x0][0x800] ;  /* 0x00020000ff047b82 */ /* 0x01ce640000000800 */
[----:B-1----:R1:W-:Y:S02]  /*2c9b0*/  SYNCS.ARRIVE.TRANS64.RED.A0TR RZ, [UR13+0x48], R4 ;  /* 0x00004804ffff79a7 */ /* 0x0023e4000830040d */
.L_x_293:
[----:B------:R-:W-:Y:S05]  /*2c9c0*/  BSYNC B0 ;  /* 0x0000000000007941 */ /* 0x000fea0003800000 */
.L_x_292:
[----:B------:R-:W-:Y:S05]  /*2c9d0*/  @!P2 BRA `(.L_x_295) ;  /* 0x000000000004a947 */ /* 0x000fea0003800000 */
[----:B------:R-:W-:Y:S01]  /*2c9e0*/  BPT.TRAP 0x1 ;  /* 0x000000040000795c */ /* 0x000fe20000300000 */
.L_x_295:
[----:B------:R-:W-:Y:S01]  /*2c9f0*/  SYNCS.ARRIVE.TRANS64.RED.A1T0 RZ, [UR22], RZ ;  /* 0x000000ffffff79a7 */ /* 0x000fe20008100416 */
[----:B------:R-:W-:Y:S01]  /*2ca00*/  UIADD3 UR10, UR50, 0x80, URZ ;  /* 0x00000080320a7890 */ /* 0x000fe2000fffe03f */
[----:B------:R-:W-:Y:S11]  /*2ca10*/  @!P2 BRA `(.L_x_296) ;  /* 0x000000000004a947 */ /* 0x000ff60003800000 */
[----:B------:R-:W-:Y:S01]  /*2ca20*/  BPT.TRAP 0x1 ;  /* 0x000000040000795c */ /* 0x000fe20000300000 */
.L_x_296:
[----:B------:R-:W5:Y:S02]  /*2ca30*/  SYNCS.PHASECHK.TRANS64.TRYWAIT P1, [UR13+0x50], R2 ;  /* 0x00005002ff0075a7 */ /* 0x000f64000802014d */
[----:B-----5:R-:W-:Y:S05]  /*2ca40*/  @!P1 BRA `(.L_x_297) ;  /* 0x0000002c00189947 */ /* 0x020fea0003800000 */
.L_x_397:
        /* <DEDUP_REMOVED lines=8> */
[----:B------:R-:W-:Y:S01]  /*2cad0*/  UMOV UR9, UR41 ;  /* 0x0000002900097c82 */ /* 0x000fe20008000000 */
[----:B------:R-:W-:-:S05]  /*2cae0*/  UMOV UR11, UR51 ;  /* 0x00000033000b7c82 */ /* 0x000fca0008000000 */
[----:B------:R1:W-:Y:S02]  /*2caf0*/  UTMALDG.3D [UR8], [UR18], desc[UR26] ;  /* 0x00001a08120075b4 */ /* 0x0003e40008011000 */
[----:B-1----:R-:W-:Y:S05]  /*2cb00*/  @!P2 BRA `(.L_x_300) ;  /* 0x000000000004a947 */ /* 0x002fea0003800000 */
[----:B------:R-:W-:Y:S01]  /*2cb10*/  BPT.TRAP 0x1 ;  /* 0x000000040000795c */ /* 0x000fe20000300000 */
.L_x_300:
[----:B--234-:R-:W1:Y:S02]  /*2cb20*/  LDC R4, c[0x0][0x800] ;  /* 0x00020000ff047b82 */ /* 0x01ce640000000800 */
[----:B-1----:R1:W-:Y:S02]  /*2cb30*/  SYNCS.ARRIVE.TRANS64.RED.A0TR RZ, [UR13+0x30], R4 ;  /* 0x00003004ffff79a7 */ /* 0x0023e4000830040d */
.L_x_299:
[----:B------:R-:W-:Y:S05]  /*2cb40*/  BSYNC B0 ;  /* 0x0000000000007941 */ /* 0x000fea0003800000 */
.L_x_298:
[----:B------:R-:W-:Y:S05]  /*2cb50*/  @!P2 BRA `(.L_x_301) ;  /* 0x000000000004a947 */ /* 0x000fea0003800000 */
[----:B------:R-:W-:Y:S01]  /*2cb60*/  BPT.TRAP 0x1 ;  /* 0x000000040000795c */ /* 0x000fe20000300000 */
.L_x_301:
[----:B------:R-:W-:Y:S01]  /*2cb70*/  SYNCS.ARRIVE.TRANS64.RED.A1T0 RZ, [UR29], RZ ;  /* 0x000000ffffff79a7 */ /* 0x000fe2000810041d */
[----:B------:R-:W-:Y:S05]  /*2cb80*/  @!P2 BRA `(.L_x_302) ;  /* 0x000000000004a947 */ /* 0x000fea0003800000 */
[----:B------:R-:W-:Y:S01]  /*2cb90*/  BPT.TRAP 0x1 ;  /* 0x000000040000795c */ /* 0x000fe20000300000 */
.L_x_302:
[----:B------:R-:W5:Y:S02]  /*2cba0*/  SYNCS.PHASECHK.TRANS64.TRYWAIT P1, [UR13+0x58], R2 ;  /* 0x00005802ff0075a7 */ /* 0x000f64000802014d */
[----:B-----5:R-:W-:Y:S05]  /*2cbb0*/  @!P1 BRA `(.L_x_303) ;  /* 0x0000002800d49947 */ /* 0x020fea0003800000 */
.L_x_398:
        /* <DEDUP_REMOVED lines=13> */
.L_x_306:
[----:B--234-:R-:W1:Y:S02]  /*2cc90*/  LDC R4, c[0x0][0x800] ;  /* 0x00020000ff047b82 */ /* 0x01ce640000000800 */
[----:B-1----:R1:W-:Y:S02]  /*2cca0*/  SYNCS.ARRIVE.TRANS64.RED.A0TR RZ, [UR13+0x38], R4 ;  /* 0x00003804ffff79a7 */ /* 0x0023e4000830040d */
.L_x_305:
[----:B------:R-:W-:Y:S05]  /*2ccb0*/  BSYNC B0 ;  /* 0x0000000000007941 */ /* 0x000fea0003800000 */
.L_x_304:
[----:B------:R-:W-:Y:S05]  /*2ccc0*/  @!P2 BRA `(.L_x_307) ;  /* 0x000000000004a947 */ /* 0x000fea0003800000 */
[----:B------:R-:W-:Y:S01]  /*2ccd0*/  BPT.TRAP 0x1 ;  /* 0x000000040000795c */ /* 0x000fe20000300000 */
.L_x_307:
[----:B------:R-:W-:Y:S01]  /*2cce0*/  SYNCS.ARRIVE.TRANS64.RED.A1T0 RZ, [UR23], RZ ;  /* 0x000000ffffff79a7 */ /* 0x000fe20008100417 */
[----:B------:R-:W-:Y:S01]  /*2ccf0*/  UIADD3 UR10, UR50, 0xa0, URZ ;  /* 0x000000a0320a7890 */ /* 0x000fe2000fffe03f */
[----:B------:R-:W-:Y:S11]  /*2cd00*/  @!P2 BRA `(.L_x_308) ;  /* 0x000000000004a947 */ /* 0x000ff60003800000 */
[----:B------:R-:W-:Y:S01]  /*2cd10*/  BPT.TRAP 0x1 ;  /* 0x000000040000795c */ /* 0x000fe20000300000 */
.L_x_308:
[----:B------:R-:W5:Y:S02]  /*2cd20*/  SYNCS.PHASECHK.TRANS64.TRYWAIT P1, [UR13+0x60], R2 ;  /* 0x00006002ff0075a7 */ /* 0x000f64000802014d */
[----:B-----5:R-:W-:Y:S05]  /*2cd30*/  @!P1 BRA `(.L_x_309) ;  /* 0x00000028008c9947 */ /* 0x020fea0003800000 */
.L_x_399:
        /* <DEDUP_REMOVED lines=13> */
.L_x_312:
[----:B--234-:R-:W1:Y:S02]  /*2ce10*/  LDC R4, c[0x0][0x800] ;  /* 0x00020000ff047b82 */ /* 0x01ce640000000800 */
[----:B-1----:R1:W-:Y:S02]  /*2ce20*/  SYNCS.ARRIVE.TRANS64.RED.A0TR RZ, [UR13+0x40], R4 ;  /* 0x00004004ffff79a7 */ /* 0x0023e4000830040d */
.L_x_311:
[----:B------:R-:W-:Y:S05]  /*2ce30*/  BSYNC B0 ;  /* 0x0000000000007941 */ /* 0x000fea0003800000 */
.L_x_310:
[----:B------:R-:W-:Y:S05]  /*2ce40*/  @!P2 BRA `(.L_x_313) ;  /* 0x000000000004a947 */ /* 0x000fea0003800000 */
[----:B------:R-:W-:Y:S01]  /*2ce50*/  BPT.TRAP 0x1 ;  /* 0x000000040000795c */ /* 0x000fe20000300000 */
.L_x_313:
[----:B------:R-:W-:Y:S01]  /*2ce60*/  SYNCS.ARRIVE.TRANS64.RED.A1T0 RZ, [UR21], RZ ;  /* 0x000000ffffff79a7 */ /* 0x000fe20008100415 */
[----:B------:R-:W-:Y:S05]  /*2ce70*/  @!P2 BRA `(.L_x_314) ;  /* 0x000000000004a947 */ /* 0x000fea0003800000 */
[----:B------:R-:W-:Y:S01]  /*2ce80*/  BPT.TRAP 0x1 ;  /* 0x000000040000795c */ /* 0x000fe20000300000 */
.L_x_314:
[----:B------:R-:W5:Y:S02]  /*2ce90*/  SYNCS.PHASECHK.TRANS64.TRYWAIT P1, [UR13+0x68], R2 ;  /* 0x00006802ff0075a7 */ /* 0x000f64000802014d */
[----:B-----5:R-:W-:Y:S05]  /*2cea0*/  @!P1 BRA `(.L_x_315) ;  /* 0x0000002800489947 */ /* 0x020fea0003800000 */
.L_x_400:
        /* <DEDUP_REMOVED lines=13> */
.L_x_318:
[----:B------:R-:W1:Y:S02]  /*2cf80*/  LDC R2, c[0x0][0x800] ;  /* 0x00020000ff027b82 */ /* 0x000e640000000800 */
[----:B-1----:R1:W-:Y:S02]  /*2cf90*/  SYNCS.ARRIVE.TRANS64.RED.A0TR RZ, [UR13+0x48], R2 ;  /* 0x00004802ffff79a7 */ /* 0x0023e4000830040d */
.L_x_317:
[----:B------:R-:W-:Y:S05]  /*2cfa0*/  BSYNC B0 ;  /* 0x0000000000007941 */ /* 0x000fea0003800000 */
.L_x_316:
[----:B------:R-:W-:Y:S05]  /*2cfb0*/  @!P2 BRA `(.L_x_319) ;  /* 0x000000000004a947 */ /* 0x000fea0003800000 */
[----:B------:R-:W-:Y:S01]  /*2cfc0*/  BPT.TRAP 0x1 ;  /* 0x000000040000795c */ /* 0x000fe20000300000 */
.L_x_319:
[----:B------:R-:W-:Y:S01]  /*2cfd0*/  SYNCS.ARRIVE.TRANS64.RED.A1T0 RZ, [UR22], RZ ;  /* 0x000000ffffff79a7 */ /* 0x000fe20008100416 */
[----:B------:R-:W-:Y:S01]  /*2cfe0*/  UIADD3 UR10, UR50, 0xc0, URZ ;  /* 0x000000c0320a7890 */ /* 0x000fe2000fffe03f */
[----:B------:R-:W-:Y:S11]  /*2cff0*/  @!P2 BRA `(.L_x_320) ;  /* 0x000000000004a947 */ /* 0x000ff60003800000 */
[----:B------:R-:W-:Y:S01]  /*2d000*/  BPT.TRAP 0x1 ;  /* 0x000000040000795c */ /* 0x000fe20000300000 */
.L_x_320:
[----:B------:R-:W5:Y:S02]  /*2d010*/  SYNCS.PHASECHK.TRANS64.TRYWAIT P1, [UR13+0x50], R3 ;  /* 0x00005003ff0075a7 */ /* 0x000f64000802014d */
[----:B-----5:R-:W-:Y:S05]  /*2d020*/  @!P1 BRA `(.L_x_321) ;  /* 0x0000002800009947 */ /* 0x020fea0003800000 */
.L_x_401:
        /* <DEDUP_REMOVED lines=13> */
.L_x_324:
[----:B------:R-:W1:Y:S02]  /*2d100*/  LDC R2, c[0x0][0x800] ;  /* 0x00020000ff027b82 */ /* 0x000e640000000800 */
[----:B-1----:R1:W-:Y:S02]  /*2d110*/  SYNCS.ARRIVE.TRANS64.RED.A0TR RZ, [UR13+0x30], R2 ;  /* 0x00003002ffff79a7 */ /* 0x0023e4000830040d */
.L_x_323:
[----:B------:R-:W-:Y:S05]  /*2d120*/  BSYNC B0 ;  /* 0x0000000000007941 */ /* 0x000fea0003800000 */
.L_x_322:
[----:B------:R-:W-:Y:S05]  /*2d130*/  @!P2 BRA `(.L_x_325) ;  /* 0x000000000004a947 */ /* 0x000fea0003800000 */
[----:B------:R-:W-:Y:S01]  /*2d140*/  BPT.TRAP 0x1 ;  /* 0x000000040000795c */ /* 0x000fe20000300000 */
.L_x_325:
[----:B------:R-:W-:Y:S01]  /*2d150*/  SYNCS.ARRIVE.TRANS64.RED.A1T0 RZ, [UR29], RZ ;  /* 0x000000ffffff79a7 */ /* 0x000fe2000810041d */
[----:B------:R-:W-:Y:S05]  /*2d160*/  @!P2 BRA `(.L_x_326) ;  /* 0x000000000004a947 */ /* 0x000fea0003800000 */
[----:B------:R-:W-:Y:S01]  /*2d170*/  BPT.TRAP 0x1 ;  /* 0x000000040000795c */ /* 0x000fe20000300000 */
.L_x_326:
[----:B------:R-:W5:Y:S02]  /*2d180*/  SYNCS.PHASECHK.TRANS64.TRYWAIT P1, [UR13+0x58], R3 ;  /* 0x00005803ff0075a7 */ /* 0x000f64000802014d */
[----:B-----5:R-:W-:Y:S05]  /*2d190*/  @!P1 BRA `(.L_x_327) ;  /* 0x0000002400bc9947 */ /* 0x020fea0003800000 */
.L_x_402:
        /* <DEDUP_REMOVED lines=13> */
.L_x_330:
[----:B------:R-:W1:Y:S02]  /*2d270*/  LDC R2, c[0x0][0x800] ;  /* 0x00020000ff027b82 */ /* 0x000e640000000800 */
[----:B-1----:R1:W-:Y:S02]  /*2d280*/  SYNCS.ARRIVE.TRANS64.RED.A0TR RZ, [UR13+0x38], R2 ;  /* 0x00003802ffff79a7 */ /* 0x0023e4000830040d */
.L_x_329:
[----:B------:R-:W-:Y:S05]  /*2d290*/  BSYNC B0 ;  /* 0x0000000000007941 */ /* 0x000fea0003800000 */
.L_x_328:
[----:B------:R-:W-:Y:S05]  /*2d2a0*/  @!P2 BRA `(.L_x_331) ;  /* 0x000000000004a947 */ /* 0x000fea0003800000 */
[----:B------:R-:W-:Y:S01]  /*2d2b0*/  BPT.TRAP 0x1 ;  /* 0x000000040000795c */ /* 0x000fe20000300000 */
.L_x_331:
[----:B------:R-:W-:Y:S01]  /*2d2c0*/  SYNCS.ARRIVE.TRANS64.RED.A1T0 RZ, [UR23], RZ ;  /* 0x000000ffffff79a7 */ /* 0x000fe20008100417 */
[----:B------:R-:W-:Y:S01]  /*2d2d0*/  UIADD3 UR10, UR50, 0xe0, URZ ;  /* 0x000000e0320a7890 */ /* 0x000fe2000fffe03f */
[----:B------:R-:W-:Y:S11]  /*2d2e0*/  @!P2 BRA `(.L_x_332) ;  /* 0x000000000004a947 */ /* 0x000ff60003800000 */
[----:B------:R-:W-:Y:S01]  /*2d2f0*/  BPT.TRAP 0x1 ;  /* 0x000000040000795c */ /* 0x000fe20000300000 */
.L_x_332:
[----:B------:R-:W5:Y:S02]  /*2d300*/  SYNCS.PHASECHK.TRANS64.TRYWAIT P1, [UR13+0x60], R3 ;  /* 0x00006003ff0075a7 */ /* 0x000f64000802014d */
[----:B-----5:R-:W-:Y:S05]  /*2d310*/  @!P1 BRA `(.L_x_333) ;  /* 0x0000002400749947 */ /* 0x020fea0003800000 */
.L_x_403:
        /* <DEDUP_REMOVED lines=13> */
.L_x_336:
[----:B------:R-:W1:Y:S02]  /*2d3f0*/  LDC R2, c[0x0][0x800] ;  /* 0x00020000ff027b82 */ /* 0x000e640000000800 */
[----:B-1----:R1:W-:Y:S02]  /*2d400*/  SYNCS.ARRIVE.TRANS64.RED.A0TR RZ, [UR13+0x40], R2 ;  /* 0x00004002ffff79a7 */ /* 0x0023e4000830040d */
.L_x_335:
[----:B------:R-:W-:Y:S05]  /*2d410*/  BSYNC B0 ;  /* 0x0000000000007941 */ /* 0x000fea0003800000 */
.L_x_334:
[----:B------:R-:W-:Y:S05]  /*2d420*/  @!P2 BRA `(.L_x_337) ;  /* 0x000000000004a947 */ /* 0x000fea0003800000 */
[----:B------:R-:W-:Y:S01]  /*2d430*/  BPT.TRAP 0x1 ;  /* 0x000000040000795c */ /* 0x000fe20000300000 */
.L_x_337:
[----:B------:R-:W-:Y:S01]  /*2d440*/  SYNCS.ARRIVE.TRANS64.RED.A1T0 RZ, [UR21], RZ ;  /* 0x000000ffffff79a7 */ /* 0x000fe20008100415 */
[----:B------:R-:W-:Y:S05]  /*2d450*/  @!P2 BRA `(.L_x_338) ;  /* 0x000000000004a947 */ /* 0x000fea0003800000 */
[----:B------:R-:W-:Y:S01]  /*2d460*/  BPT.TRAP 0x1 ;  /* 0x000000040000795c */ /* 0x000fe20000300000 */
.L_x_338:
[----:B------:R-:W5:Y:S02]  /*2d470*/  SYNCS.PHASECHK.TRANS64.TRYWAIT P1, [UR13+0x68], R3 ;  /* 0x00006803ff0075a7 */ /* 0x000f64000802014d */
[----:B-----5:R-:W-:Y:S05]  /*2d480*/  @!P1 BRA `(.L_x_339) ;  /* 0x0000002400309947 */ /* 0x020fea0003800000 */
.L_x_404:
        /* <DEDUP_REMOVED lines=13> */
.L_x_342:
[----:B------:R-:W1:Y:S02]  /*2d560*/  LDC R2, c[0x0][0x800] ;  /* 0x00020000ff027b82 */ /* 0x000e640000000800 */
[----:B-1----:R1:W-:Y:S02]  /*2d570*/  SYNCS.ARRIVE.TRANS64.RED.A0TR RZ, [UR13+0x48], R2 ;  /* 0x00004802ffff79a7 */ /* 0x0023e4000830040d */
.L_x_341:
[----:B------:R-:W-:Y:S05]  /*2d580*/  BSYNC B0 ;  /* 0x0000000000007941 */ /* 0x000fea0003800000 */
.L_x_340:
[----:B------:R-:W-:Y:S05]  /*2d590*/  @!P2 BRA `(.L_x_343) ;  /* 0x000000000004a947 */ /* 0x000fea0003800000 */
[----:B------:R-:W-:Y:S01]  /*2d5a0*/  BPT.TRAP 0x1 ;  /* 0x000000040000795c */ /* 0x000fe20000300000 */
.L_x_343:
[----:B------:R-:W5:Y:S01]  /*2d5b0*/  LDL.LU R15, [R1+0x204] ;  /* 0x00020400010f7983 */ /* 0x000f620000300800 */
[----:B------:R-:W-:Y:S03]  /*2d5c0*/  SYNCS.ARRIVE.TRANS64.RED.A1T0 RZ, [UR22], RZ ;  /* 0x000000ffffff79a7 */ /* 0x000fe60008100416 */
[----:B------:R-:W5:Y:S01]  /*2d5d0*/  LDL.LU R13, [R1+0x200] ;  /* 0x00020000010d7983 */ /* 0x000f620000300800 */
[----:B-1234-:R-:W-:Y:S01]  /*2d5e0*/  PRMT R4, RZ, 0x7610, R4 ;  /* 0x00007610ff047816 */ /* 0x01efe20000000004 */
[----:B------:R-:W-:Y:S01]  /*2d5f0*/  IMAD.MOV.U32 R10, RZ, RZ, -0x1 ;  /* 0xffffffffff0a7424 */ /* 0x000fe200078e00ff */
[----:B------:R-:W-:Y:S02]  /*2d600*/  MOV R2, 0xffffffff ;  /* 0xffffffff00027802 */ /* 0x000fe40000000f00 */
[----:B------:R-:W-:Y:S02]  /*2d610*/  MOV R3, 0xffffffff ;  /* 0xffffffff00037802 */ /* 0x000fe40000000f00 */
[----:B-----5:R-:W-:-:S04]  /*2d620*/  IADD3 R13, P0, R13, UR46, RZ ;  /* 0x0000002e0d0d7c10 */ /* 0x020fc8000ff1e0ff */
[----:B------:R-:W-:Y:S01]  /*2d630*/  IADD3.X R15, R15, UR38, RZ, P0, !PT ;  /* 0x000000260f0f7c10 */ /* 0x000fe200087fe4ff */
[----:B------:R1:W-:Y:S01]  /*2d640*/  STL [R1+0x200], R13 ;  /* 0x0002000d01007387 */ /* 0x0003e20000100800 */
[----:B------:R-:W-:-:S03]  /*2d650*/  ISETP.GE.U32.AND P0, PT, R13, UR4, PT ;  /* 0x000000040d007c0c */ /* 0x000fc6000bf06070 */
[----:B------:R1:W-:Y:S01]  /*2d660*/  STL [R1+0x204], R15 ;  /* 0x0002040f01007387 */ /* 0x0003e20000100800 */
[----:B------:R-:W-:-:S13]  /*2d670*/  ISETP.GE.U32.AND.EX P0, PT, R15, UR5, PT, P0 ;  /* 0x000000050f007c0c */ /* 0x000fda000bf06100 */
[----:B-1----:R-:W-:Y:S05]  /*2d680*/  @P0 BRA `(.L_x_344) ;  /* 0x0000000400540947 */ /* 0x002fea0003800000 */
[----:B------:R-:W1:Y:S01]  /*2d690*/  LDC.64 R8, c[0x0][0x8d0] ;  /* 0x00023400ff087b82 */ /* 0x000e620000000a00 */
[----:B------:R-:W-:Y:S02]  /*2d6a0*/  MOV R2, R13 ;  /* 0x0000000d00027202 */ /* 0x000fe40000000f00 */
[----:B------:R-:W-:Y:S02]  /*2d6b0*/  MOV R3, R15 ;  /* 0x0000000f00037202 */ /* 0x000fe40000000f00 */
[----:B-1----:R-:W-:-:S04]  /*2d6c0*/  ISETP.NE.U32.AND P0, PT, R8, RZ, PT ;  /* 0x000000ff0800720c */ /* 0x002fc80003f05070 */
[----:B------:R-:W-:-:S13]  /*2d6d0*/  ISETP.NE.AND.EX P0, PT, R9, RZ, PT, P0 ;  /* 0x000000ff0900720c */ /* 0x000fda0003f05300 */
[----:B------:R-:W-:Y:S05]  /*2d6e0*/  @!P0 BRA `(.L_x_345) ;  /* 0x0000000000288947 */ /* 0x000fea0003800000 */
[----:B------:R-:W1:Y:S02]  /*2d6f0*/  LDC R2, c[0x0][0x8dc] ;  /* 0x00023700ff027b82 */ /* 0x000e640000000800 */
[----:B-1----:R-:W-:-:S05]  /*2d700*/  IADD3 R3, P0, R13, R2, RZ ;  /* 0x000000020d037210 */ /* 0x002fca0007f1e0ff */
[----:B------:R-:W-:-:S04]  /*2d710*/  IMAD.X R7, RZ, RZ, R15, P0 ;  /* 0x000000ffff077224 */ /* 0x000fc800000e060f */
[----:B------:R-:W-:-:S04]  /*2d720*/  IMAD.WIDE.U32 R4, R7, R8, RZ ;  /* 0x0000000807047225 */ /* 0x000fc800078e00ff */
[----:B------:R-:W-:-:S04]  /*2d730*/  IMAD.WIDE.U32 R4, P0, R3, R9, R4 ;  /* 0x0000000903047225 */ /* 0x000fc80007800004 */
[----:B------:R-:W-:Y:S01]  /*2d740*/  IMAD.WIDE.U32 R2, R3, R8, RZ ;  /* 0x0000000803027225 */ /* 0x000fe200078e00ff */
[----:B------:R-:W-:-:S04]  /*2d750*/  MOV R2, R5 ;  /* 0x0000000500027202 */ /* 0x000fc80000000f00 */
[----:B------:R-:W-:Y:S02]  /*2d760*/  IADD3 RZ, P1, R3, R4, RZ ;  /* 0x0000000403ff7210 */ /* 0x000fe40007f3e0ff */
[----:B------:R-:W-:-:S03]  /*2d770*/  IADD3.X R3, RZ, RZ, RZ, P0, !PT ;  /* 0x000000ffff037210 */ /* 0x000fc600007fe4ff */
[----:B------:R-:W-:-:S08]  /*2d780*/  IMAD.WIDE.U32.X R2, R7, R9, R2, P1 ;  /* 0x0000000907027225 */ /* 0x000fd000008e0402 */
.L_x_345:
[----:B------:R-:W1:Y:S01]  /*2d790*/  S2R R7, SR_CTAID.X ;  /* 0x0000000000077919 */ /* 0x000e620000002500 */
[----:B------:R-:W2:Y:S01]  /*2d7a0*/  LDC R11, c[0x0][0x904] ;  /* 0x00024100ff0b7b82 */ /* 0x000ea20000000800 */
[----:B------:R-:W-:Y:S01]  /*2d7b0*/  ULDC UR8, c[0x0][0x150] ;  /* 0x0000540000087ab9 */ /* 0x000fe20000000800 */
[----:B------:R-:W3:Y:S06]  /*2d7c0*/  S2R R4, SR_CTAID.Y ;  /* 0x0000000000047919 */ /* 0x000eec0000002600 */
[----:B------:R-:W4:Y:S08]  /*2d7d0*/  LDC R10, c[0x0][0x144] ;  /* 0x00005100ff0a7b82 */ /* 0x000f300000000800 */
[----:B------:R-:W5:Y:S01]  /*2d7e0*/  LDC R8, c[0x0][0x8d8] ;  /* 0x00023600ff087b82 */ /* 0x000f620000000800 */
[----:B--2---:R-:W-:-:S02]  /*2d7f0*/  ISETP.NE.AND P2, PT, R11, 0x1, PT ;  /* 0x000000010b00780c */ /* 0x004fc40003f45270 */
[----:B-1----:R-:W-:-:S05]  /*2d800*/  I2FP.F32.U32 R5, R7 ;  /* 0x0000000700057245 */ /* 0x002fca0000201000 */
[----:B------:R-:W-:Y:S01]  /*2d810*/  FMUL R9, R5, UR8 ;  /* 0x0000000805097c20 */ /* 0x000fe20008400000 */
[----:B---3--:R-:W-:Y:S01]  /*2d820*/  I2FP.F32.U32 R5, R4 ;  /* 0x0000000400057245 */ /* 0x008fe20000201000 */
[----:B------:R-:W-:-:S04]  /*2d830*/  ULDC UR8, c[0x0][0x154] ;  /* 0x0000550000087ab9 */ /* 0x000fc80000000800 */
[----:B------:R-:W-:Y:S01]  /*2d840*/  FMUL R12, R5, UR8 ;  /* 0x00000008050c7c20 */ /* 0x000fe20008400000 */
[----:B------:R-:W1:Y:S01]  /*2d850*/  F2I.U32.TRUNC.NTZ R9, R9 ;  /* 0x0000000900097305 */ /* 0x000e62000020f000 */
[----:B------:R-:W2:Y:S07]  /*2d860*/  LDC R5, c[0x0][0x148] ;  /* 0x00005200ff057b82 */ /* 0x000eae0000000800 */
[----:B------:R-:W3:Y:S01]  /*2d870*/  F2I.U32.TRUNC.NTZ R12, R12 ;  /* 0x0000000c000c7305 */ /* 0x000ee2000020f000 */
[----:B-1----:R-:W-:-:S04]  /*2d880*/  IMAD.MOV R11, RZ, RZ, -R9 ;  /* 0x000000ffff0b7224 */ /* 0x002fc800078e0a09 */
[----:B----4-:R-:W-:Y:S01]  /*2d890*/  IMAD R7, R10, R11, R7 ;  /* 0x0000000b0a077224 */ /* 0x010fe200078e0207 */
[----:B---3--:R-:W-:Y:S02]  /*2d8a0*/  IADD3 R10, -R12, RZ, RZ ;  /* 0x000000ff0c0a7210 */ /* 0x008fe40007ffe1ff */
[----:B------:R-:W1:Y:S03]  /*2d8b0*/  LDC R12, c[0x0][0x8c0] ;  /* 0x00023000ff0c7b82 */ /* 0x000e660000000800 */
[----:B--2---:R-:W-:Y:S01]  /*2d8c0*/  @P2 IMAD R7, R5, R10, R4 ;  /* 0x0000000a05072224 */ /* 0x004fe200078e0204 */
[-CC-:B-----5:R-:W-:Y:S02]  /*2d8d0*/  SHF.R.U64 R10, R2, R8.reuse, R3.reuse ;  /* 0x00000008020a7219 */ /* 0x1a0fe40000001203 */
[----:B------:R-:W-:Y:S02]  /*2d8e0*/  SHF.R.U32.HI R8, RZ, R8, R3 ;  /* 0x00000008ff087219 */ /* 0x000fe40000011603 */
[----:B------:R-:W2:Y:S01]  /*2d8f0*/  LDC.64 R4, c[0x0][0x8c8] ;  /* 0x00023200ff047b82 */ /* 0x000ea20000000a00 */
[----:B------:R-:W-:-:S04]  /*2d900*/  IADD3 R9, P0, RZ, -R10, RZ ;  /* 0x8000000aff097210 */ /* 0x000fc80007f1e0ff */
[----:B------:R-:W-:-:S05]  /*2d910*/  IADD3.X R3, RZ, ~R8, RZ, P0, !PT ;  /* 0x80000008ff037210 */ /* 0x000fca00007fe4ff */
[----:B--2---:R-:W-:Y:S01]  /*2d920*/  IMAD R2, R3, R4, RZ ;  /* 0x0000000403027224 */ /* 0x004fe200078e02ff */
[----:B------:R-:W-:-:S03]  /*2d930*/  MOV R3, R15 ;  /* 0x0000000f00037202 */ /* 0x000fc60000000f00 */
[----:B------:R-:W-:Y:S02]  /*2d940*/  IMAD R5, R9, R5, R2 ;  /* 0x0000000509057224 */ /* 0x000fe400078e0202 */
[----:B------:R-:W-:-:S04]  /*2d950*/  IMAD.MOV.U32 R2, RZ, RZ, R13 ;  /* 0x000000ffff027224 */ /* 0x000fc800078e000d */
[----:B------:R-:W-:Y:S02]  /*2d960*/  IMAD.WIDE.U32 R2, R9, R4, R2 ;  /* 0x0000000409027225 */ /* 0x000fe400078e0002 */
[----:B------:R-:W2:Y:S03]  /*2d970*/  LDC.64 R8, c[0x0][0x8e8] ;  /* 0x00023a00ff087b82 */ /* 0x000ea60000000a00 */
[----:B------:R-:W-:-:S04]  /*2d980*/  IADD3 R5, R3, R5, RZ ;  /* 0x0000000503057210 */ /* 0x000fc80007ffe0ff */
[-CC-:B-1----:R-:W-:Y:S01]  /*2d990*/  SHF.R.U64 R11, R2, R12.reuse, R5.reuse ;  /* 0x0000000c020b7219 */ /* 0x182fe20000001205 */
[----:B------:R-:W1:Y:S01]  /*2d9a0*/  LDC R4, c[0x0][0x8b0] ;  /* 0x00022c00ff047b82 */ /* 0x000e620000000800 */
[----:B------:R-:W-:-:S07]  /*2d9b0*/  SHF.R.U32.HI R5, RZ, R12, R5 ;  /* 0x0000000cff057219 */ /* 0x000fce0000011605 */
[----:B------:R-:W3:Y:S01]  /*2d9c0*/  LDC R3, c[0x0][0x900] ;  /* 0x00024000ff037b82 */ /* 0x000ee20000000800 */
[----:B--2---:R-:W-:-:S04]  /*2d9d0*/  ISETP.NE.U32.AND P0, PT, R8, RZ, PT ;  /* 0x000000ff0800720c */ /* 0x004fc80003f05070 */
[----:B------:R-:W-:Y:S02]  /*2d9e0*/  ISETP.NE.AND.EX P0, PT, R9, RZ, PT, P0 ;  /* 0x000000ff0900720c */ /* 0x000fe40003f05300 */
[-CC-:B-1----:R-:W-:Y:S02]  /*2d9f0*/  SHF.R.U64 R12, R11, R4.reuse, R5.reuse ;  /* 0x000000040b0c7219 */ /* 0x182fe40000001205 */
[----:B------:R-:W-:-:S04]  /*2da00*/  SHF.R.U32.HI R4, RZ, R4, R5 ;  /* 0x00000004ff047219 */ /* 0x000fc80000011605 */
[-CC-:B---3--:R-:W-:Y:S02]  /*2da10*/  SHF.R.U64 R13, R12, R3.reuse, R4.reuse ;  /* 0x000000030c0d7219 */ /* 0x188fe40000001204 */
[----:B------:R-:W-:-:S03]  /*2da20*/  SHF.R.U32.HI R3, RZ, R3, R4 ;  /* 0x00000003ff037219 */ /* 0x000fc60000011604 */
[----:B------:R-:W-:Y:S01]  /*2da30*/  IMAD.MOV.U32 R2, RZ, RZ, R13 ;  /* 0x000000ffff027224 */ /* 0x000fe200078e000d */
[----:B------:R-:W-:Y:S06]  /*2da40*/  @!P0 BRA `(.L_x_346) ;  /* 0x0000000000288947 */ /* 0x000fec0003800000 */
[----:B------:R-:W1:Y:S02]  /*2da50*/  LDC R2, c[0x0][0x8f4] ;  /* 0x00023d00ff027b82 */ /* 0x000e640000000800 */
[----:B-1----:R-:W-:-:S04]  /*2da60*/  IADD3 R2, P0, R13, R2, RZ ;  /* 0x000000020d027210 */ /* 0x002fc80007f1e0ff */
[----:B------:R-:W-:-:S05]  /*2da70*/  IADD3.X R15, RZ, R3, RZ, P0, !PT ;  /* 0x00000003ff0f7210 */ /* 0x000fca00007fe4ff */
[----:B------:R-:W-:-:S04]  /*2da80*/  IMAD.WIDE.U32 R4, R15, R8, RZ ;  /* 0x000000080f047225 */ /* 0x000fc800078e00ff */
[----:B------:R-:W-:-:S04]  /*2da90*/  IMAD.WIDE.U32 R4, P0, R2, R9, R4 ;  /* 0x0000000902047225 */ /* 0x000fc80007800004 */
[----:B------:R-:W-:-:S04]  /*2daa0*/  IMAD.WIDE.U32 R2, R2, R8, RZ ;  /* 0x0000000802027225 */ /* 0x000fc800078e00ff */
[----:B------:R-:W-:Y:S01]  /*2dab0*/  IMAD.MOV.U32 R2, RZ, RZ, R5 ;  /* 0x000000ffff027224 */ /* 0x000fe200078e0005 */
[----:B------:R-:W-:Y:S02]  /*2dac0*/  IADD3 RZ, P1, R3, R4, RZ ;  /* 0x0000000403ff7210 */ /* 0x000fe40007f3e0ff */
[----:B------:R-:W-:-:S03]  /*2dad0*/  IADD3.X R3, RZ, RZ, RZ, P0, !PT ;  /* 0x000000ffff037210 */ /* 0x000fc600007fe4ff */
[----:B------:R-:W-:-:S08]  /*2dae0*/  IMAD.WIDE.U32.X R2, R15, R9, R2, P1 ;  /* 0x000000090f027225 */ /* 0x000fd000008e0402 */
.L_x_346:
[----:B------:R-:W1:Y:S01]  /*2daf0*/  LDC R4, c[0x0][0x8f0] ;  /* 0x00023c00ff047b82 */ /* 0x000e620000000800 */
[----:B------:R-:W-:Y:S02]  /*2db00*/  LOP3.LUT R12, R12, R14, RZ, 0xc0, !PT ;  /* 0x0000000e0c0c7212 */ /* 0x000fe400078ec0ff */
[----:B------:R-:W-:-:S05]  /*2db10*/  LOP3.LUT R11, R11, R18, RZ, 0xc0, !PT ;  /* 0x000000120b0b7212 */ /* 0x000fca00078ec0ff */
[----:B------:R-:W2:Y:S01]  /*2db20*/  LDC R8, c[0x0][0x8e0] ;  /* 0x00023800ff087b82 */ /* 0x000ea20000000800 */
[----:B-1----:R-:W-:-:S07]  /*2db30*/  SHF.R.U64 R3, R2, R4, R3 ;  /* 0x0000000402037219 */ /* 0x002fce0000001203 */
[----:B------:R-:W1:Y:S01]  /*2db40*/  LDC R4, c[0x0][0x8b8] ;  /* 0x00022e00ff047b82 */ /* 0x000e620000000800 */
[----:B------:R-:W-:Y:S01]  /*2db50*/  IMAD R12, R17, R3, R12 ;  /* 0x00000003110c7224 */ /* 0x000fe200078e020c */
[----:B------:R-:W-:-:S06]  /*2db60*/  IADD3 R3, -R3, RZ, RZ ;  /* 0x000000ff03037210 */ /* 0x000fcc0007ffe1ff */
[----:B------:R-:W3:Y:S01]  /*2db70*/  LDC R2, c[0x0][0x8a8] ;  /* 0x00022a00ff027b82 */ /* 0x000ee20000000800 */
[----:B--2---:R-:W-:Y:S02]  /*2db80*/  IMAD R13, R3, R8, R13 ;  /* 0x00000008030d7224 */ /* 0x004fe400078e020d */
[----:B-1----:R-:W-:Y:S02]  /*2db90*/  IMAD R4, R12, R4, R7 ;  /* 0x000000040c047224 */ /* 0x002fe400078e0207 */
[----:B---3--:R-:W-:-:S05]  /*2dba0*/  IMAD R13, R13, R2, R11 ;  /* 0x000000020d0d7224 */ /* 0x008fca00078e020b */
[----:B------:R-:W-:Y:S02]  /*2dbb0*/  SEL R3, R13, R4, !P2 ;  /* 0x000000040d037207 */ /* 0x000fe40005000000 */
[----:B------:R-:W-:Y:S02]  /*2dbc0*/  SEL R2, R4, R13, !P2 ;  /* 0x0000000d04027207 */ /* 0x000fe40005000000 */
[----:B------:R-:W-:-:S07]  /*2dbd0*/  MOV R4, 0x1 ;  /* 0x0000000100047802 */ /* 0x000fce0000000f00 */
.L_x_344:
[----:B------:R-:W-:-:S13]  /*2dbe0*/  LOP3.LUT P0, RZ, R4, 0xff, RZ, 0xc0, !PT ;  /* 0x000000ff04ff7812 */ /* 0x000fda000780c0ff */
[----:B------:R-:W-:Y:S05]  /*2dbf0*/  @P0 BRA `(.L_x_347) ;  /* 0xffffffdc00ec0947 */ /* 0x000fea000383ffff */
.L_x_243:
[----:B------:R-:W-:-:S13]  /*2dc00*/  ELECT P0, URZ, PT ;  /* 0x00000000003f782f */ /* 0x000fda0003800000 */
[----:B------:R-:W-:Y:S05]  /*2dc10*/  @!P0 BRA `(.L_x_14) ;  /* 0x0000001000548947 */ /* 0x000fea0003800000 */
[----:B------:R-:W4:Y:S02]  /*2dc20*/  LDL.LU R4, [R1+0x214] ;  /* 0x0002140001047983 */ /* 0x000f240000300800 */
[----:B----4-:R-:W-:-:S04]  /*2dc30*/  LOP3.LUT R0, R4, 0x2, RZ, 0xfc, !PT ;  /* 0x0000000204007812 */ /* 0x010fc800078efcff */
[----:B------:R-:W-:-:S13]  /*2dc40*/  ISETP.NE.AND P1, PT, R0, 0x3, PT ;  /* 0x000000030000780c */ /* 0x000fda0003f25270 */
[----:B------:R-:W-:Y:S05]  /*2dc50*/  @!P1 BRA `(.L_x_348) ;  /* 0x0000000000049947 */ /* 0x000fea0003800000 */
[----:B--2---:R-:W-:Y:S01]  /*2dc60*/  BPT.TRAP 0x1 ;  /* 0x000000040000795c */ /* 0x004fe20000300000 */
.L_x_348:
[----:B--2---:R-:W-:Y:S01]  /*2dc70*/  IMAD.U32 R3, RZ, RZ, UR37 ;  /* 0x00000025ff037e24 */ /* 0x004fe2000f8e00ff */
[----:B------:R-:W-:Y:S02]  /*2dc80*/  MOV R0, 0x400 ;  /* 0x0000040000007802 */ /* 0x000fe40000000f00 */
[----:B------:R-:W-:Y:S02]  /*2dc90*/  MOV R2, 0x1 ;  /* 0x0000000100027802 */ /* 0x000fe40000000f00 */
[----:B------:R-:W-:Y:S02]  /*2dca0*/  LEA R0, R3, R0, 0x18 ;  /* 0x0000000003007211 */ /* 0x000fe400078ec0ff */
[----:B------:R-:W-:-:S04]  /*2dcb0*/  SHF.L.U32 R3, R2, 0x1f, RZ ;  /* 0x0000001f02037819 */ /* 0x000fc800000006ff */
[----:B------:R-:W2:Y:S02]  /*2dcc0*/  SYNCS.PHASECHK.TRANS64.TRYWAIT P0, [R0+URZ+0x50], R3 ;  /* 0x00005003000075a7 */ /* 0x000ea4000800017f */
[----:B--2---:R-:W-:Y:S05]  /*2dcd0*/  @!P0 BRA `(.L_x_349) ;  /* 0x0000001c00348947 */ /* 0x004fea0003800000 */
.L_x_405:
[----:B------:R-:W-:Y:S05]  /*2dce0*/  @!P1 BRA `(.L_x_350) ;  /* 0x0000000000049947 */ /* 0x000fea0003800000 */
[----:B------:R-:W-:Y:S01]  /*2dcf0*/  BPT.TRAP 0x1 ;  /* 0x000000040000795c */ /* 0x000fe20000300000 */
.L_x_350:
[----:B------:R-:W4:Y:S02]  /*2dd00*/  SYNCS.PHASECHK.TRANS64.TRYWAIT P0, [R0+URZ+0x58], R3 ;  /* 0x00005803000075a7 */ /* 0x000f24000800017f */
[----:B----4-:R-:W-:Y:S05]  /*2dd10*/  @!P0 BRA `(.L_x_351) ;  /* 0x0000001c00388947 */ /* 0x010fea0003800000 */
.L_x_406:
[----:B------:R-:W-:Y:S05]  /*2dd20*/  @!P1 BRA `(.L_x_352) ;  /* 0x0000000000049947 */ /* 0x000fea0003800000 */
[----:B------:R-:W-:Y:S01]  /*2dd30*/  BPT.TRAP 0x1 ;  /* 0x000000040000795c */ /* 0x000fe20000300000 */
.L_x_352:
[----:B------:R-:W1:Y:S02]  /*2dd40*/  SYNCS.PHASECHK.TRANS64.TRYWAIT P0, [R0+URZ+0x60], R3 ;  /* 0x00006003000075a7 */ /* 0x000e64000800017f */
[----:B-1----:R-:W-:Y:S05]  /*2dd50*/  @!P0 BRA `(.L_x_353) ;  /* 0x0000001c003c8947 */ /* 0x002fea0003800000 */
.L_x_407:
[----:B------:R-:W-:Y:S05]  /*2dd60*/  @!P1 BRA `(.L_x_354) ;  /* 0x0000000000049947 */ /* 0x000fea0003800000 */
[----:B------:R-:W-:Y:S01]  /*2dd70*/  BPT.TRAP 0x1 ;  /* 0x000000040000795c */ /* 0x000fe20000300000 */
.L_x_354:
[----:B--2-4-:R-:W-:-:S04]  /*2dd80*/  MOV R3, 0x1 ;  /* 0x0000000100037802 */ /* 0x014fc80000000f00 */
[----:B------:R-:W-:-:S07]  /*2dd90*/  SHF.L.U32 R3, R3, 0x1f, RZ ;  /* 0x0000001f03037819 */ /* 0x000fce00000006ff */
.L_x_355:
[----:B-1----:R1:W2:Y:S02]  /*2dda0*/  SYNCS.PHASECHK.TRANS64.TRYWAIT P0, [R0+URZ+0x68], R3 ;  /* 0x00006803000075a7 */ /* 0x0022a4000800017f */
[----:B--2---:R-:W-:Y:S05]  /*2ddb0*/  @!P0 NANOSLEEP.SYNCS 0x989680 ;  /* 0x009896800000895d */ /* 0x004fea0003900000 */
[----:B------:R-:W2:Y:S02]  /*2ddc0*/  @!P0 SYNCS.PHASECHK.TRANS64 P0, [R0+URZ+0x68], R3 ;  /* 0x00006803000085a7 */ /* 0x000ea4000800007f */
[----:B--2---:R-:W-:Y:S05]  /*2ddd0*/  @P0 BRA `(.L_x_14) ;  /* 0x0000000c00e40947 */ /* 0x004fea0003800000 */
[----:B------:R-:W-:Y:S05]  /*2dde0*/  BRA `(.L_x_355) ;  /* 0xfffffffc00ec7947 */ /* 0x000fea000383ffff */
.L_x_238:
[----:B------:R-:W-:Y:S01]  /*2ddf0*/  LOP3.LUT P0, RZ, R11, 0xff, RZ, 0xc0, !PT ;  /* 0x000000ff0bff7812 */ /* 0x000fe2000780c0ff */
[----:B------:R-:W-:Y:S01]  /*2de00*/  IMAD.MOV.U32 R0, RZ, RZ, 0x1 ;  /* 0x00000001ff007424 */ /* 0x000fe200078e00ff */
[----:B------:R-:W-:-:S11]  /*2de10*/  MOV R6, RZ ;  /* 0x000000ff00067202 */ /* 0x000fd60000000f00 */
[----:B------:R-:W-:Y:S05]  /*2de20*/  @!P0 BRA `(.L_x_356) ;  /* 0x0000000c003c8947 */ /* 0x000fea0003800000 */
[----:B------:R-:W3:Y:S01]  /*2de30*/  LDL R4, [R1+0x208] ;  /* 0x0002080001047983 */ /* 0x000ee20000100800 */
[----:B------:R-:W1:Y:S01]  /*2de40*/  LDC R0, c[0x0][0x28c] ;  /* 0x0000a300ff007b82 */ /* 0x000e620000000800 */
[----:B------:R-:W-:Y:S01]  /*2de50*/  ULDC UR7, c[0x0][0x900] ;  /* 0x0002400000077ab9 */ /* 0x000fe20000000800 */
[----:B------:R-:W-:Y:S01]  /*2de60*/  UMOV UR8, 0xffffffff ;  /* 0xffffffff00087882 */ /* 0x000fe20000000000 */
[----:B------:R-:W-:Y:S01]  /*2de70*/  BSSY B0, `(.L_x_356) ;  /* 0x00000ca000007945 */ /* 0x000fe20003800000 */
[----:B--2---:R-:W-:Y:S01]  /*2de80*/  USHF.L.U32 UR4, UR37, 0x7, URZ ;  /* 0x0000000725047899 */ /* 0x004fe2000800063f */
[----:B------:R-:W-:Y:S01]  /*2de90*/  IMAD.MOV.U32 R11, RZ, RZ, 0x1 ;  /* 0x00000001ff0b7424 */ /* 0x000fe200078e00ff */
[----:B------:R-:W-:Y:S01]  /*2dea0*/  USHF.L.U32 UR5, UR37, 0xd, URZ ;  /* 0x0000000d25057899 */ /* 0x000fe2000800063f */
[----:B------:R-:W-:Y:S01]  /*2deb0*/  MOV R6, RZ ;  /* 0x000000ff00067202 */ /* 0x000fe20000000f00 */
[----:B------:R-:W-:Y:S01]  /*2dec0*/  USHF.L.U32 UR8, UR8, UR7, URZ ;  /* 0x0000000708087299 */ /* 0x000fe2000800063f */
[----:B------:R-:W-:Y:S01]  /*2ded0*/  ULDC UR6, c[0x0][0x8a8] ;  /* 0x00022a0000067ab9 */ /* 0x000fe20000000800 */
[----:B------:R-:W-:Y:S01]  /*2dee0*/  UMOV UR9, 0x1 ;  /* 0x0000000100097882 */ /* 0x000fe20000000000 */
[----:B------:R-:W-:-:S02]  /*2def0*/  ULOP3.LUT UR4, UR4, 0x80, URZ, 0xc0, !UPT ;  /* 0x0000008004047892 */ /* 0x000fc4000f8ec03f */
[----:B------:R-:W-:Y:S02]  /*2df00*/  ULOP3.LUT UR5, UR5, 0x2000, URZ, 0xc0, !UPT ;  /* 0x0000200005057892 */ /* 0x000fe4000f8ec03f */
[----:B------:R-:W-:Y:S02]  /*2df10*/  UIADD3 UR17, UR6, -0x1, URZ ;  /* 0xffffffff06117890 */ /* 0x000fe4000fffe03f */
[----:B------:R-:W-:Y:S02]  /*2df20*/  USHF.L.U32 UR19, UR9, UR7, URZ ;  /* 0x0000000709137299 */ /* 0x000fe4000800063f */
[----:B------:R-:W-:Y:S01]  /*2df30*/  ULOP3.LUT UR18, URZ, UR8, URZ, 0x33, !UPT ;  /* 0x000000083f127292 */ /* 0x000fe2000f8e333f */
[----:B------:R-:W-:Y:S01]  /*2df40*/  ULDC.64 UR22, c[0x0][0x198] ;  /* 0x0000660000167ab9 */ /* 0x000fe20000000a00 */
[----:B-1----:R-:W-:-:S04]  /*2df50*/  IADD3 R0, R0, 0x3f, RZ ;  /* 0x0000003f00007810 */ /* 0x002fc80007ffe0ff */
[----:B------:R-:W-:-:S04]  /*2df60*/  SHF.R.S32.HI R5, RZ, 0x1f, R0 ;  /* 0x0000001fff057819 */ /* 0x000fc80000011400 */
[----:B------:R-:W-:Y:S02]  /*2df70*/  LEA.HI R5, R5, R0, RZ, 0x6 ;  /* 0x0000000005057211 */ /* 0x000fe400078f30ff */
[----:B------:R-:W-:Y:S02]  /*2df80*/  MOV R0, 0x1 ;  /* 0x0000000100007802 */ /* 0x000fe40000000f00 */
[----:B------:R-:W-:-:S05]  /*2df90*/  SHF.R.S32.HI R7, RZ, 0x6, R5 ;  /* 0x00000006ff077819 */ /* 0x000fca0000011405 */
[----:B------:R-:W-:Y:S01]  /*2dfa0*/  VIADD R16, R7, 0x1 ;  /* 0x0000000107107836 */ /* 0x000fe20000000000 */
[----:B---3--:R-:W-:-:S07]  /*2dfb0*/  LOP3.LUT R8, R4, 0x2, RZ, 0xfc, !PT ;  /* 0x0000000204087812 */ /* 0x008fce00078efcff */
.L_x_367:
[----:B------:R-:W-:-:S03]  /*2dfc0*/  UMOV UR6, 0xffffffff ;  /* 0xffffffff00067882 */ /* 0x000fc60000000000 */
[----:B------:R-:W-:Y:S05]  /*2dfd0*/  BRA.DIV UR6, `(.L_x_357) ;  /* 0x0000001a06b07947 */ /* 0x000fea000b800000 */
[----:B------:R-:W-:-:S13]  /*2dfe0*/  ELECT P6, URZ, PT ;  /* 0x00000000003f782f */ /* 0x000fda00038c0000 */
.L_x_410:
[----:B------:R-:W1:Y:S01]  /*2dff0*/  LDC R4, c[0x0][0x28c] ;  /* 0x0000a300ff047b82 */ /* 0x000e620000000800 */
[----:B------:R-:W-:Y:S01]  /*2e000*/  BSSY B1, `(.L_x_358) ;  /* 0x0000039000017945 */ /* 0x000fe20003800000 */
[----:B-1----:R-:W-:-:S13]  /*2e010*/  ISETP.LT.OR P6, PT, R4, 0x1, !P6 ;  /* 0x000000010400780c */ /* 0x002fda00077c1670 */
[----:B------:R-:W-:Y:S05]  /*2e020*/  @P6 BRA `(.L_x_359) ;  /* 0x0000000000d86947 */ /* 0x000fea0003800000 */
[----:B------:R-:W-:Y:S01]  /*2e030*/  SHF.L.U32 R5, R2, 0x8, RZ ;  /* 0x0000000802057819 */ /* 0x000fe200000006ff */
[----:B------:R-:W-:Y:S01]  /*2e040*/  IMAD.MOV.U32 R4, RZ, RZ, R16 ;  /* 0x000000ffff047224 */ /* 0x000fe200078e0010 */
[----:B------:R-:W-:Y:S02]  /*2e050*/  LEA R3, R3, UR4, 0x8 ;  /* 0x0000000403037c11 */ /* 0x000fe4000f8e40ff */
[----:B------:R-:W-:Y:S02]  /*2e060*/  MOV R14, RZ ;  /* 0x000000ff000e7202 */ /* 0x000fe40000000f00 */
[----:B------:R-:W-:Y:S02]  /*2e070*/  MOV R2, R0 ;  /* 0x0000000000027202 */ /* 0x000fe40000000f00 */
[----:B------:R-:W-:-:S07]  /*2e080*/  MOV R9, R6 ;  /* 0x0000000600097202 */ /* 0x000fce0000000f00 */
.L_x_362:
[----:B------:R-:W1:Y:S01]  /*2e090*/  S2R R13, SR_CgaCtaId ;  /* 0x00000000000d7919 */ /* 0x000e620000008800 */
[----:B------:R-:W-:Y:S02]  /*2e0a0*/  MOV R12, 0x400 ;  /* 0x00000400000c7802 */ /* 0x000fe40000000f00 */
[----:B------:R-:W-:Y:S02]  /*2e0b0*/  SHF.L.U32 R18, R2, 0x1f, RZ ;  /* 0x0000001f02127819 */ /* 0x000fe400000006ff */
[----:B-1----:R-:W-:-:S05]  /*2e0c0*/  LEA R12, R13, R12, 0x18 ;  /* 0x0000000c0d0c7211 */ /* 0x002fca00078ec0ff */
[----:B------:R-:W-:-:S04]  /*2e0d0*/  IMAD R13, R9, 0x8, R12 ;  /* 0x00000008090d7824 */ /* 0x000fc800078e020c */
[----:B------:R-:W1:Y:S02]  /*2e0e0*/  SYNCS.PHASECHK.TRANS64.TRYWAIT P0, [R13+URZ+0x18], R18 ;  /* 0x000018120d0075a7 */ /* 0x000e64000800017f */
[----:B-1----:R-:W-:Y:S05]  /*2e0f0*/  @!P0 BRA `(.L_x_360) ;  /* 0x0000001800888947 */ /* 0x002fea0003800000 */
.L_x_411:
[----:B------:R-:W2:Y:S02]  /*2e100*/  S2R R15, SR_TID.X ;  /* 0x00000000000f7919 */ /* 0x000ea40000002100 */
[----:B--2---:R-:W-:Y:S02]  /*2e110*/  LOP3.LUT P0, RZ, R15, 0x7f, RZ, 0xc0, !PT ;  /* 0x0000007f0fff7812 */ /* 0x004fe4000780c0ff */
[----:B------:R-:W-:-:S11]  /*2e120*/  PRMT R15, R8, 0x9910, RZ ;  /* 0x00009910080f7816 */ /* 0x000fd600000000ff */
[----:B-1----:R-:W1:Y:S02]  /*2e130*/  @!P0 LDC R18, c[0x0][0x500] ;  /* 0x00014000ff128b82 */ /* 0x002e640000000800 */
[----:B-1----:R1:W-:Y:S01]  /*2e140*/  @!P0 SYNCS.ARRIVE.TRANS64 RZ, [R13+URZ], R18 ;  /* 0x000000120dff89a7 */ /* 0x0023e2000800003f */
[----:B------:R-:W-:-:S13]  /*2e150*/  ISETP.NE.AND P0, PT, R15, 0x2, PT ;  /* 0x000000020f00780c */ /* 0x000fda0003f05270 */
[----:B-1----:R-:W-:Y:S05]  /*2e160*/  @P0 BRA `(.L_x_361) ;  /* 0x0000000000040947 */ /* 0x002fea0003800000 */
[----:B------:R-:W-:Y:S01]  /*2e170*/  BPT.TRAP 0x1 ;  /* 0x000000040000795c */ /* 0x000fe20000300000 */
.L_x_361:
[----:B------:R-:W-:Y:S01]  /*2e180*/  R2UR UR9, R13 ;  /* 0x000000000d0972ca */ /* 0x000fe200000e0000 */
[----:B------:R-:W-:Y:S01]  /*2e190*/  UIADD3 UR6, UP0, UR22, 0xf0, URZ ;  /* 0x000000f016067890 */ /* 0x000fe2000ff1e03f */
[-C--:B------:R-:W-:Y:S01]  /*2e1a0*/  LEA R13, R9, R12.reuse, 0xf ;  /* 0x0000000c090d7211 */ /* 0x080fe200078e78ff */
[----:B------:R-:W-:Y:S01]  /*2e1b0*/  UIADD3 UR24, UP1, UR22, 0x1f0, URZ ;  /* 0x000001f016187890 */ /* 0x000fe2000ff3e03f */
[----:B------:R-:W-:Y:S01]  /*2e1c0*/  R2UR UR11, R5 ;  /* 0x00000000050b72ca */ /* 0x000fe200000e0000 */
[----:B------:R-:W-:Y:S01]  /*2e1d0*/  UMOV UR14, 0x0 ;  /* 0x00000000000e7882 */ /* 0x000fe20000000000 */
[----:B------:R-:W-:Y:S01]  /*2e1e0*/  R2UR UR7, R13 ;  /* 0x000000000d0772ca */ /* 0x000fe200000e0000 */
[----:B------:R-:W-:Y:S01]  /*2e1f0*/  UIADD3.X UR25, URZ, UR23, URZ, UP1, !UPT ;  /* 0x000000173f197290 */ /* 0x000fe20008ffe43f */
[C---:B------:R-:W-:Y:S01]  /*2e200*/  LEA R13, R9.reuse, UR5, 0xe ;  /* 0x00000005090d7c11 */ /* 0x040fe2000f8e70ff */
[----:B------:R-:W-:Y:S01]  /*2e210*/  VIADD R9, R9, 0x1 ;  /* 0x0000000109097836 */ /* 0x000fe20000000000 */
[----:B------:R-:W-:Y:S01]  /*2e220*/  R2UR UR10, R14 ;  /* 0x000000000e0a72ca */ /* 0x000fe200000e0000 */
[----:B------:R-:W-:Y:S01]  /*2e230*/  UMOV UR15, 0x10000000 ;  /* 0x10000000000f7882 */ /* 0x000fe20000000000 */
[----:B------:R-:W-:Y:S01]  /*2e240*/  LEA R13, R13, R12, 0x1 ;  /* 0x0000000c0d0d7211 */ /* 0x000fe200078e08ff */
[----:B------:R-:W-:Y:S01]  /*2e250*/  UMOV UR21, 0x30000 ;  /* 0x0003000000157882 */ /* 0x000fe20000000000 */
[----:B------:R-:W-:-:S02]  /*2e260*/  R2UR UR12, R10 ;  /* 0x000000000a0c72ca */ /* 0x000fc400000e0000 */
[----:B------:R-:W-:Y:S02]  /*2e270*/  R2UR UR8, R13 ;  /* 0x000000000d0872ca */ /* 0x000fe400000e0000 */
[----:B------:R-:W-:Y:S01]  /*2e280*/  IADD3 R4, R4, -0x1, RZ ;  /* 0xffffffff04047810 */ /* 0x000fe20007ffe0ff */
[----:B------:R-:W-:Y:S01]  /*2e290*/  UIADD3 UR13, UR7, 0x8400, URZ ;  /* 0x00008400070d7890 */ /* 0x000fe2000fffe03f */
[----:B------:R-:W-:Y:S01]  /*2e2a0*/  R2UR UR20, R3 ;  /* 0x00000000031472ca */ /* 0x000fe200000e0000 */
[----:B------:R-:W-:Y:S01]  /*2e2b0*/  UIADD3.X UR7, URZ, UR23, URZ, UP0, !UPT ;  /* 0x000000173f077290 */ /* 0x000fe200087fe43f */
[----:B------:R-:W-:Y:S02]  /*2e2c0*/  ISETP.GT.AND P1, PT, R4, 0x1, PT ;  /* 0x000000010400780c */ /* 0x000fe40003f24270 */
[----:B------:R-:W-:Y:S02]  /*2e2d0*/  ISETP.NE.AND P0, PT, R9, 0x3, PT ;  /* 0x000000030900780c */ /* 0x000fe40003f05270 */
[----:B------:R-:W-:-:S02]  /*2e2e0*/  IADD3 R14, R14, 0x40, RZ ;  /* 0x000000400e0e7810 */ /* 0x000fc40007ffe0ff */
[----:B------:R-:W-:Y:S01]  /*2e2f0*/  SEL R13, RZ, 0x1, P0 ;  /* 0x00000001ff0d7807 */ /* 0x000fe20000000000 */
[----:B------:R-:W-:Y:S01]  /*2e300*/  UIADD3 UR16, UR8, 0x20400, URZ ;  /* 0x0002040008107890 */ /* 0x000fe2000fffe03f */
[----:B------:R-:W-:Y:S02]  /*2e310*/  SEL R9, R9, RZ, P0 ;  /* 0x000000ff09097207 */ /* 0x000fe40000000000 */
[----:B------:R-:W-:Y:S01]  /*2e320*/  UMOV UR8, UR13 ;  /* 0x0000000d00087c82 */ /* 0x000fe20008000000 */
[----:B------:R-:W-:Y:S01]  /*2e330*/  LOP3.LUT R2, R2, R13, RZ, 0x3c, !PT ;  /* 0x0000000d02027212 */ /* 0x000fe200078e3cff */
[----:B------:R1:W-:Y:S02]  /*2e340*/  UTMALDG.3D [UR8], [UR6], desc[UR14] ;  /* 0x00000e08060075b4 */ /* 0x0003e40008011000 */
[----:B-1----:R-:W-:Y:S01]  /*2e350*/  UMOV UR8, UR16 ;  /* 0x0000001000087c82 */ /* 0x002fe20008000000 */
[----:B------:R-:W-:Y:S02]  /*2e360*/  UMOV UR11, UR20 ;  /* 0x00000014000b7c82 */ /* 0x000fe40008000000 */
[----:B------:R1:W-:Y:S02]  /*2e370*/  UTMALDG.3D.MULTICAST [UR8], [UR24], UR21, desc[UR14] ;  /* 0x00000e08180073b4 */ /* 0x0003e40008011815 */
[----:B-1----:R-:W-:Y:S05]  /*2e380*/  @P1 BRA `(.L_x_362) ;  /* 0xfffffffc00401947 */ /* 0x002fea000383ffff */
.L_x_359:
[----:B------:R-:W-:Y:S05]  /*2e390*/  BSYNC B1 ;  /* 0x0000000000017941 */ /* 0x000fea0003800000 */
.L_x_358:
[----:B------:R-:W2:Y:S01]  /*2e3a0*/  LDL.LU R15, [R1+0x204] ;  /* 0x00020400010f7983 */ /* 0x000ea20000300800 */
[----:B------:R-:W-:Y:S01]  /*2e3b0*/  LOP3.LUT P0, RZ, R11, 0xff, RZ, 0xc0, !PT ;  /* 0x000000ff0bff7812 */ /* 0x000fe2000780c0ff */
[C---:B------:R-:W-:Y:S01]  /*2e3c0*/  IMAD.IADD R6, R7.reuse, 0x1, R6 ;  /* 0x0000000107067824 */ /* 0x040fe200078e0206 */
[----:B------:R-:W-:Y:S01]  /*2e3d0*/  ULDC.64 UR6, c[0x0][0x8f8] ;  /* 0x00023e0000067ab9 */ /* 0x000fe20000000a00 */
[----:B------:R-:W3:Y:S01]  /*2e3e0*/  LDL.LU R12, [R1+0x200] ;  /* 0x00020000010c7983 */ /* 0x000ee20000300800 */
[----:B------:R-:W-:Y:S01]  /*2e3f0*/  ISETP.GE.U32.AND P1, PT, R7, 0x3, PT ;  /* 0x000000030700780c */ /* 0x000fe20003f26070 */
[----:B------:R-:W-:Y:S01]  /*2e400*/  BSSY B1, `(.L_x_363) ;  /* 0x000006e000017945 */ /* 0x000fe20003800000 */
[----:B------:R-:W-:Y:S01]  /*2e410*/  IMAD.MOV.U32 R10, RZ, RZ, -0x1 ;  /* 0xffffffffff0a7424 */ /* 0x000fe200078e00ff */
[----:B------:R-:W-:Y:S02]  /*2e420*/  PRMT R4, RZ, 0x7610, R4 ;  /* 0x00007610ff047816 */ /* 0x000fe40000000004 */
[----:B------:R-:W-:-:S04]  /*2e430*/  PRMT R11, RZ, 0x7610, R11 ;  /* 0x00007610ff0b7816 */ /* 0x000fc8000000000b */
[----:B------:R-:W1:Y:S01]  /*2e440*/  @P0 S2R R3, SR_CgaCtaId ;  /* 0x0000000000030919 */ /* 0x000e620000008800 */
[----:B------:R-:W-:-:S04]  /*2e450*/  @P0 MOV R2, 0x400 ;  /* 0x0000040000020802 */ /* 0x000fc80000000f00 */
[----:B-1----:R-:W-:-:S04]  /*2e460*/  @P0 LEA R2, R3, R2, 0x18 ;  /* 0x0000000203020211 */ /* 0x002fc800078ec0ff */
[----:B------:R1:W-:Y:S01]  /*2e470*/  @P0 SYNCS.ARRIVE.TRANS64.A1T0 RZ, [R2+URZ+0x78], RZ ;  /* 0x000078ff02ff09a7 */ /* 0x0003e2000810003f */
[----:B------:R-:W-:-:S04]  /*2e480*/  ISETP.GT.U32.AND P0, PT, R6, 0x2, PT ;  /* 0x000000020600780c */ /* 0x000fc80003f04070 */
[----:B------:R-:W-:Y:S01]  /*2e490*/  ISETP.LT.U32.AND P0, PT, R7, 0x3, P0 ;  /* 0x000000030700780c */ /* 0x000fe20000701070 */
[----:B-1----:R-:W-:Y:S01]  /*2e4a0*/  IMAD.WIDE.U32 R2, R6, -0x55555555, RZ ;  /* 0xaaaaaaab06027825 */ /* 0x002fe200078e00ff */
[----:B------:R-:W-:-:S04]  /*2e4b0*/  MOV R2, 0xffffffff ;  /* 0xffffffff00027802 */ /* 0x000fc80000000f00 */
[----:B------:R-:W-:Y:S02]  /*2e4c0*/  SHF.R.U32.HI R5, RZ, 0x1, R3 ;  /* 0x00000001ff057819 */ /* 0x000fe40000011603 */
[----:B------:R-:W-:-:S03]  /*2e4d0*/  SEL R3, RZ, 0x1, !P0 ;  /* 0x00000001ff037807 */ /* 0x000fc60004000000 */
[----:B------:R-:W-:Y:S01]  /*2e4e0*/  IMAD R6, R5, -0x3, R6 ;  /* 0xfffffffd05067824 */ /* 0x000fe200078e0206 */
[----:B------:R-:W-:Y:S02]  /*2e4f0*/  LOP3.LUT R0, R0, R3, RZ, 0x3c, !PT ;  /* 0x0000000300007212 */ /* 0x000fe400078e3cff */
[----:B------:R-:W-:Y:S02]  /*2e500*/  MOV R3, 0xffffffff ;  /* 0xffffffff00037802 */ /* 0x000fe40000000f00 */
[----:B------:R-:W-:Y:S02]  /*2e510*/  @P1 LOP3.LUT R0, R0, 0x1, R5, 0x78, !PT ;  /* 0x0000000100001812 */ /* 0x000fe400078e7805 */
        /* <DEDUP_REMOVED lines=8> */
[----:B------:R-:W2:Y:S01]  /*2e5a0*/  LDC R17, c[0x0][0x904] ;  /* 0x00024100ff117b82 */ /* 0x000ea20000000800 */
[----:B------:R-:W-:Y:S01]  /*2e5b0*/  ULDC UR6, c[0x0][0x150] ;  /* 0x0000540000067ab9 */ /* 0x000fe20000000800 */
[----:B------:R-:W-:Y:S01]  /*2e5c0*/  ULDC UR9, c[0x0][0x8d8] ;  /* 0x0002360000097ab9 */ /* 0x000fe20000000800 */
[----:B------:R-:W3:Y:S05]  /*2e5d0*/  S2R R2, SR_CTAID.Y ;  /* 0x0000000000027919 */ /* 0x000eea0000002600 */
[----:B------:R-:W4:Y:S08]  /*2e5e0*/  LDC R4, c[0x0][0x144] ;  /* 0x00005100ff047b82 */ /* 0x000f300000000800 */
[----:B------:R-:W5:Y:S01]  /*2e5f0*/  LDC R13, c[0x0][0x148] ;  /* 0x00005200ff0d7b82 */ /* 0x000f620000000800 */
[----:B--2---:R-:W-:-:S02]  /*2e600*/  ISETP.NE.AND P2, PT, R17, 0x1, PT ;  /* 0x000000011100780c */ /* 0x004fc40003f45270 */
[----:B-1----:R-:W-:Y:S02]  /*2e610*/  I2FP.F32.U32 R3, R9 ;  /* 0x0000000900037245 */ /* 0x002fe40000201000 */
[----:B---3--:R-:W-:-:S03]  /*2e620*/  I2FP.F32.U32 R5, R2 ;  /* 0x0000000200057245 */ /* 0x008fc60000201000 */
[----:B------:R-:W-:Y:S01]  /*2e630*/  FMUL R3, R3, UR6 ;  /* 0x0000000603037c20 */ /* 0x000fe20008400000 */
[----:B------:R-:W-:Y:S02]  /*2e640*/  ULDC UR6, c[0x0][0x154] ;  /* 0x0000550000067ab9 */ /* 0x000fe40000000800 */
[----:B------:R-:W-:Y:S01]  /*2e650*/  FMUL R10, R5, UR6 ;  /* 0x00000006050a7c20 */ /* 0x000fe20008400000 */
[----:B------:R-:W-:Y:S02]  /*2e660*/  ULDC.64 UR6, c[0x0][0x8d0] ;  /* 0x0002340000067ab9 */ /* 0x000fe40000000a00 */
[----:B------:R-:W1:Y:S01]  /*2e670*/  F2I.U32.TRUNC.NTZ R3, R3 ;  /* 0x0000000300037305 */ /* 0x000e62000020f000 */
[----:B------:R-:W-:-:S04]  /*2e680*/  ISETP.NE.U32.AND P0, PT, RZ, UR6, PT ;  /* 0x00000006ff007c0c */ /* 0x000fc8000bf05070 */
[----:B------:R-:W-:-:S03]  /*2e690*/  ISETP.NE.AND.EX P0, PT, RZ, UR7, PT, P0 ;  /* 0x00000007ff007c0c */ /* 0x000fc6000bf05300 */
[----:B------:R-:W2:Y:S01]  /*2e6a0*/  F2I.U32.TRUNC.NTZ R10, R10 ;  /* 0x0000000a000a7305 */ /* 0x000ea2000020f000 */
[----:B-1----:R-:W-:Y:S02]  /*2e6b0*/  IADD3 R5, -R3, RZ, RZ ;  /* 0x000000ff03057210 */ /* 0x002fe40007ffe1ff */
[----:B------:R-:W-:-:S03]  /*2e6c0*/  MOV R3, R15 ;  /* 0x0000000f00037202 */ /* 0x000fc60000000f00 */
[----:B----4-:R-:W-:Y:S01]  /*2e6d0*/  IMAD R9, R4, R5, R9 ;  /* 0x0000000504097224 */ /* 0x010fe200078e0209 */
[----:B--2---:R-:W-:-:S05]  /*2e6e0*/  IADD3 R4, -R10, RZ, RZ ;  /* 0x000000ff0a047210 */ /* 0x004fca0007ffe1ff */
[----:B-----5:R-:W-:Y:S02]  /*2e6f0*/  @P2 IMAD R9, R13, R4, R2 ;  /* 0x000000040d092224 */ /* 0x020fe400078e0202 */
[----:B------:R-:W-:Y:S01]  /*2e700*/  IMAD.MOV.U32 R2, RZ, RZ, R12 ;  /* 0x000000ffff027224 */ /* 0x000fe200078e000c */
[----:B------:R-:W-:Y:S06]  /*2e710*/  @!P0 BRA `(.L_x_365) ;  /* 0x0000000000288947 */ /* 0x000fec0003800000 */
[----:B------:R-:W-:Y:S02]  /*2e720*/  ULDC UR8, c[0x0][0x8dc] ;  /* 0x0002370000087ab9 */ /* 0x000fe40000000800 */
[----:B------:R-:W-:-:S04]  /*2e730*/  IADD3 R3, P0, R12, UR8, RZ ;  /* 0x000000080c037c10 */ /* 0x000fc8000ff1e0ff */
[----:B------:R-:W-:-:S05]  /*2e740*/  IADD3.X R13, RZ, R15, RZ, P0, !PT ;  /* 0x0000000fff0d7210 */ /* 0x000fca00007fe4ff */
[----:B------:R-:W-:-:S04]  /*2e750*/  IMAD.WIDE.U32 R4, R13, UR6, RZ ;  /* 0x000000060d047c25 */ /* 0x000fc8000f8e00ff */
[----:B------:R-:W-:-:S04]  /*2e760*/  IMAD.WIDE.U32 R4, P0, R3, UR7, R4 ;  /* 0x0000000703047c25 */ /* 0x000fc8000f800004 */
[----:B------:R-:W-:Y:S01]  /*2e770*/  IMAD.WIDE.U32 R2, R3, UR6, RZ ;  /* 0x0000000603027c25 */ /* 0x000fe2000f8e00ff */
[----:B------:R-:W-:-:S04]  /*2e780*/  MOV R2, R5 ;  /* 0x0000000500027202 */ /* 0x000fc80000000f00 */
[----:B------:R-:W-:Y:S01]  /*2e790*/  IADD3 RZ, P1, R3, R4, RZ ;  /* 0x0000000403ff7210 */ /* 0x000fe20007f3e0ff */
[----:B------:R-:W-:-:S04]  /*2e7a0*/  IMAD.X R3, RZ, RZ, RZ, P0 ;  /* 0x000000ffff037224 */ /* 0x000fc800000e06ff */
[----:B------:R-:W-:-:S08]  /*2e7b0*/  IMAD.WIDE.U32.X R2, R13, UR7, R2, P1 ;  /* 0x000000070d027c25 */ /* 0x000fd000088e0402 */
.L_x_365:
[--C-:B------:R-:W-:Y:S01]  /*2e7c0*/  SHF.R.U64 R10, R2, UR9, R3.reuse ;  /* 0x00000009020a7c19 */ /* 0x100fe20008001203 */
[----:B------:R-:W-:Y:S01]  /*2e7d0*/  ULDC.64 UR6, c[0x0][0x8c8] ;  /* 0x0002320000067ab9 */ /* 0x000fe20000000a00 */
[----:B------:R-:W-:Y:S01]  /*2e7e0*/  SHF.R.U32.HI R2, RZ, UR9, R3 ;  /* 0x00000009ff027c19 */ /* 0x000fe20008011603 */
[----:B------:R-:W-:Y:S01]  /*2e7f0*/  ULDC.64 UR8, c[0x0][0x8e8] ;  /* 0x00023a0000087ab9 */ /* 0x000fe20000000a00 */
[----:B------:R-:W-:Y:S02]  /*2e800*/  IADD3 R13, P0, RZ, -R10, RZ ;  /* 0x8000000aff0d7210 */ /* 0x000fe40007f1e0ff */
[----:B------:R-:W-:Y:S02]  /*2e810*/  MOV R3, R15 ;  /* 0x0000000f00037202 */ /* 0x000fe40000000f00 */
[----:B------:R-:W-:Y:S02]  /*2e820*/  IADD3.X R2, RZ, ~R2, RZ, P0, !PT ;  /* 0x80000002ff027210 */ /* 0x000fe400007fe4ff */
[----:B------:R-:W-:-:S03]  /*2e830*/  ISETP.NE.U32.AND P0, PT, RZ, UR8, PT ;  /* 0x00000008ff007c0c */ /* 0x000fc6000bf05070 */
[----:B------:R-:W-:Y:S01]  /*2e840*/  IMAD R2, R2, UR6, RZ ;  /* 0x0000000602027c24 */ /* 0x000fe2000f8e02ff */
[----:B------:R-:W-:-:S03]  /*2e850*/  ISETP.NE.AND.EX P0, PT, RZ, UR9, PT, P0 ;  /* 0x00000009ff007c0c */ /* 0x000fc6000bf05300 */
[----:B------:R-:W-:Y:S02]  /*2e860*/  IMAD R5, R13, UR7, R2 ;  /* 0x000000070d057c24 */ /* 0x000fe4000f8e0202 */
[----:B------:R-:W-:-:S04]  /*2e870*/  IMAD.MOV.U32 R2, RZ, RZ, R12 ;  /* 0x000000ffff027224 */ /* 0x000fc800078e000c */
[----:B------:R-:W-:Y:S01]  /*2e880*/  IMAD.WIDE.U32 R2, R13, UR6, R2 ;  /* 0x000000060d027c25 */ /* 0x000fe2000f8e0002 */
[----:B------:R-:W-:-:S04]  /*2e890*/  ULDC UR6, c[0x0][0x8c0] ;  /* 0x0002300000067ab9 */ /* 0x000fc80000000800 */
[----:B------:R-:W-:-:S04]  /*2e8a0*/  IADD3 R3, R3, R5, RZ ;  /* 0x0000000503037210 */ /* 0x000fc80007ffe0ff */
[--C-:B------:R-:W-:Y:S02]  /*2e8b0*/  SHF.R.U64 R12, R2, UR6, R3.reuse ;  /* 0x00000006020c7c19 */ /* 0x100fe40008001203 */
[----:B------:R-:W-:Y:S01]  /*2e8c0*/  SHF.R.U32.HI R3, RZ, UR6, R3 ;  /* 0x00000006ff037c19 */ /* 0x000fe20008011603 */
[----:B------:R-:W-:-:S03]  /*2e8d0*/  ULDC UR6, c[0x0][0x8b0] ;  /* 0x00022c0000067ab9 */ /* 0x000fc60000000800 */
[--C-:B------:R-:W-:Y:S02]  /*2e8e0*/  SHF.R.U64 R13, R12, UR6, R3.reuse ;  /* 0x000000060c0d7c19 */ /* 0x100fe40008001203 */
[----:B------:R-:W-:Y:S01]  /*2e8f0*/  SHF.R.U32.HI R2, RZ, UR6, R3 ;  /* 0x00000006ff027c19 */ /* 0x000fe20008011603 */
[----:B------:R-:W-:-:S03]  /*2e900*/  ULDC UR6, c[0x0][0x900] ;  /* 0x0002400000067ab9 */ /* 0x000fc60000000800 */
[--C-:B------:R-:W-:Y:S02]  /*2e910*/  SHF.R.U64 R14, R13, UR6, R2.reuse ;  /* 0x000000060d0e7c19 */ /* 0x100fe40008001202 */
[----:B------:R-:W-:-:S03]  /*2e920*/  SHF.R.U32.HI R3, RZ, UR6, R2 ;  /* 0x00000006ff037c19 */ /* 0x000fc60008011602 */
[----:B------:R-:W-:Y:S01]  /*2e930*/  IMAD.MOV.U32 R2, RZ, RZ, R14 ;  /* 0x000000ffff027224 */ /* 0x000fe200078e000e */
[----:B------:R-:W-:Y:S06]  /*2e940*/  @!P0 BRA `(.L_x_366) ;  /* 0x0000000000288947 */ /* 0x000fec0003800000 */
[----:B------:R-:W-:Y:S02]  /*2e950*/  ULDC UR6, c[0x0][0x8f4] ;  /* 0x00023d0000067ab9 */ /* 0x000fe40000000800 */
[----:B------:R-:W-:-:S04]  /*2e960*/  IADD3 R2, P0, R14, UR6, RZ ;  /* 0x000000060e027c10 */ /* 0x000fc8000ff1e0ff */
[----:B------:R-:W-:-:S05]  /*2e970*/  IADD3.X R15, RZ, R3, RZ, P0, !PT ;  /* 0x00000003ff0f7210 */ /* 0x000fca00007fe4ff */
[----:B------:R-:W-:-:S04]  /*2e980*/  IMAD.WIDE.U32 R4, R15, UR8, RZ ;  /* 0x000000080f047c25 */ /* 0x000fc8000f8e00ff */
[----:B------:R-:W-:-:S04]  /*2e990*/  IMAD.WIDE.U32 R4, P0, R2, UR9, R4 ;  /* 0x0000000902047c25 */ /* 0x000fc8000f800004 */
[----:B------:R-:W-:-:S04]  /*2e9a0*/  IMAD.WIDE.U32 R2, R2, UR8, RZ ;  /* 0x0000000802027c25 */ /* 0x000fc8000f8e00ff */
[----:B------:R-:W-:Y:S01]  /*2e9b0*/  IMAD.MOV.U32 R2, RZ, RZ, R5 ;  /* 0x000000ffff027224 */ /* 0x000fe200078e0005 */
[----:B------:R-:W-:Y:S02]  /*2e9c0*/  IADD3 RZ, P1, R3, R4, RZ ;  /* 0x0000000403ff7210 */ /* 0x000fe40007f3e0ff */
[----:B------:R-:W-:-:S03]  /*2e9d0*/  IADD3.X R3, RZ, RZ, RZ, P0, !PT ;  /* 0x000000ffff037210 */ /* 0x000fc600007fe4ff */
[----:B------:R-:W-:-:S08]  /*2e9e0*/  IMAD.WIDE.U32.X R2, R15, UR9, R2, P1 ;  /* 0x000000090f027c25 */ /* 0x000fd000088e0402 */
.L_x_366:
[----:B------:R-:W-:Y:S01]  /*2e9f0*/  ULDC UR6, c[0x0][0x8f0] ;  /* 0x00023c0000067ab9 */ /* 0x000fe20000000800 */
[----:B------:R-:W-:Y:S02]  /*2ea00*/  LOP3.LUT R13, R13, UR18, RZ, 0xc0, !PT ;  /* 0x000000120d0d7c12 */ /* 0x000fe4000f8ec0ff */
[----:B------:R-:W-:Y:S01]  /*2ea10*/  SHF.R.U64 R2, R2, UR6, R3 ;  /* 0x0000000602027c19 */ /* 0x000fe20008001203 */
[----:B------:R-:W-:-:S03]  /*2ea20*/  ULDC UR6, c[0x0][0x8e0] ;  /* 0x0002380000067ab9 */ /* 0x000fc60000000800 */
[C---:B------:R-:W-:Y:S01]  /*2ea30*/  IADD3 R3, -R2.reuse, RZ, RZ ;  /* 0x000000ff02037210 */ /* 0x040fe20007ffe1ff */
[----:B------:R-:W-:-:S04]  /*2ea40*/  IMAD R4, R2, UR19, R13 ;  /* 0x0000001302047c24 */ /* 0x000fc8000f8e020d */
[----:B------:R-:W-:Y:S01]  /*2ea50*/  IMAD R14, R3, UR6, R14 ;  /* 0x00000006030e7c24 */ /* 0x000fe2000f8e020e */
[----:B------:R-:W-:Y:S01]  /*2ea60*/  ULDC UR6, c[0x0][0x8b8] ;  /* 0x00022e0000067ab9 */ /* 0x000fe20000000800 */
[----:B------:R-:W-:Y:S01]  /*2ea70*/  LOP3.LUT R3, R12, UR17, RZ, 0xc0, !PT ;  /* 0x000000110c037c12 */ /* 0x000fe2000f8ec0ff */
[----:B------:R-:W-:Y:S01]  /*2ea80*/  IMAD R9, R4, UR6, R9 ;  /* 0x0000000604097c24 */ /* 0x000fe2000f8e0209 */
[----:B------:R-:W-:Y:S01]  /*2ea90*/  ULDC UR6, c[0x0][0x8a8] ;  /* 0x00022a0000067ab9 */ /* 0x000fe20000000800 */
[----:B------:R-:W-:Y:S02]  /*2eaa0*/  MOV R4, 0x1 ;  /* 0x0000000100047802 */ /* 0x000fe40000000f00 */
[----:B------:R-:W-:-:S05]  /*2eab0*/  IMAD R14, R14, UR6, R3 ;  /* 0x000000060e0e7c24 */ /* 0x000fca000f8e0203 */
[----:B------:R-:W-:Y:S02]  /*2eac0*/  SEL R3, R14, R9, !P2 ;  /* 0x000000090e037207 */ /* 0x000fe40005000000 */
[----:B------:R-:W-:-:S07]  /*2ead0*/  SEL R2, R9, R14, !P2 ;  /* 0x0000000e09027207 */ /* 0x000fce0005000000 */
.L_x_364:
[----:B------:R-:W-:Y:S05]  /*2eae0*/  BSYNC B1 ;  /* 0x0000000000017941 */ /* 0x000fea0003800000 */
.L_x_363:
[----:B------:R-:W-:-:S13]  /*2eaf0*/  LOP3.LUT P0, RZ, R4, 0xff, RZ, 0xc0, !PT ;  /* 0x000000ff04ff7812 */ /* 0x000fda000780c0ff */
[----:B------:R-:W-:Y:S05]  /*2eb00*/  @P0 BRA `(.L_x_367) ;  /* 0xfffffff4002c0947 */ /* 0x000fea000383ffff */
[----:B------:R-:W-:Y:S05]  /*2eb10*/  BSYNC B0 ;  /* 0x0000000000007941 */ /* 0x000fea0003800000 */
.L_x_356:
[----:B------:R-:W-:-:S03]  /*2eb20*/  UMOV UR6, 0xffffffff ;  /* 0xffffffff00067882 */ /* 0x000fc60000000000 */
[----:B------:R-:W-:Y:S05]  /*2eb30*/  BRA.DIV UR6, `(.L_x_368) ;  /* 0x00000012060c7947 */ /* 0x000fea000b800000 */
[----:B------:R-:W-:-:S13]  /*2eb40*/  ELECT P6, URZ, PT ;  /* 0x00000000003f782f */ /* 0x000fda00038c0000 */
.L_x_414:
[----:B------:R-:W-:Y:S05]  /*2eb50*/  @!P6 BRA `(.L_x_14) ;  /* 0x000000000084e947 */ /* 0x000fea0003800000 */
[----:B------:R-:W3:Y:S02]  /*2eb60*/  LDL.LU R2, [R1+0x208] ;  /* 0x0002080001027983 */ /* 0x000ee40000300800 */
[----:B---3--:R-:W-:-:S04]  /*2eb70*/  LOP3.LUT R2, R2, 0x2, RZ, 0xfc, !PT ;  /* 0x0000000202027812 */ /* 0x008fc800078efcff */
[----:B------:R-:W-:-:S13]  /*2eb80*/  ISETP.NE.AND P0, PT, R2, 0x3, PT ;  /* 0x000000030200780c */ /* 0x000fda0003f05270 */
[----:B------:R-:W-:Y:S05]  /*2eb90*/  @!P0 BRA `(.L_x_369) ;  /* 0x0000000000048947 */ /* 0x000fea0003800000 */
[----:B--2---:R-:W-:Y:S01]  /*2eba0*/  BPT.TRAP 0x1 ;  /* 0x000000040000795c */ /* 0x004fe20000300000 */
.L_x_369:
[----:B------:R-:W1:Y:S01]  /*2ebb0*/  S2R R3, SR_CgaCtaId ;  /* 0x0000000000037919 */ /* 0x000e620000008800 */
[----:B------:R-:W-:-:S04]  /*2ebc0*/  MOV R2, 0x400 ;  /* 0x0000040000027802 */ /* 0x000fc80000000f00 */
[----:B-1----:R-:W-:Y:S02]  /*2ebd0*/  LEA R3, R3, R2, 0x18 ;  /* 0x0000000203037211 */ /* 0x002fe400078ec0ff */
[----:B------:R-:W-:-:S03]  /*2ebe0*/  SHF.L.U32 R2, R0, 0x1f, RZ ;  /* 0x0000001f00027819 */ /* 0x000fc600000006ff */
[----:B------:R-:W-:-:S05]  /*2ebf0*/  VIADD R3, R3, 0x18 ;  /* 0x0000001803037836 */ /* 0x000fca0000000000 */
[----:B------:R-:W-:-:S04]  /*2ec00*/  LEA R5, R6, R3, 0x3 ;  /* 0x0000000306057211 */ /* 0x000fc800078e18ff */
[----:B------:R-:W1:Y:S02]  /*2ec10*/  SYNCS.PHASECHK.TRANS64.TRYWAIT P0, [R5+URZ], R2 ;  /* 0x00000002050075a7 */ /* 0x000e64000800017f */
[----:B-1----:R-:W-:Y:S05]  /*2ec20*/  @!P0 BRA `(.L_x_370) ;  /* 0x0000000c00f08947 */ /* 0x002fea0003800000 */
.L_x_415:
[----:B------:R-:W-:-:S04]  /*2ec30*/  IADD3 R6, R6, 0x1, RZ ;  /* 0x0000000106067810 */ /* 0x000fc80007ffe0ff */
[----:B------:R-:W-:-:S04]  /*2ec40*/  ISETP.NE.AND P0, PT, R6, 0x3, PT ;  /* 0x000000030600780c */ /* 0x000fc80003f05270 */
[----:B-1----:R-:W-:Y:S02]  /*2ec50*/  SEL R5, RZ, 0x1, P0 ;  /* 0x00000001ff057807 */ /* 0x002fe40000000000 */
[----:B------:R-:W-:Y:S02]  /*2ec60*/  SEL R6, R6, RZ, P0 ;  /* 0x000000ff06067207 */ /* 0x000fe40000000000 */
[----:B------:R-:W-:-:S03]  /*2ec70*/  LOP3.LUT R5, R0, R5, RZ, 0x3c, !PT ;  /* 0x0000000500057212 */ /* 0x000fc600078e3cff */
[----:B------:R-:W-:Y:S01]  /*2ec80*/  IMAD R7, R6, 0x8, R3 ;  /* 0x0000000806077824 */ /* 0x000fe200078e0203 */
[----:B------:R-:W-:-:S04]  /*2ec90*/  SHF.L.U32 R0, R5, 0x1f, RZ ;  /* 0x0000001f05007819 */ /* 0x000fc800000006ff */
[----:B------:R-:W1:Y:S02]  /*2eca0*/  SYNCS.PHASECHK.TRANS64.TRYWAIT P0, [R7+URZ], R0 ;  /* 0x00000000070075a7 */ /* 0x000e64000800017f */
[----:B-1----:R-:W-:Y:S05]  /*2ecb0*/  @!P0 BRA `(.L_x_371) ;  /* 0x0000000c00e08947 */ /* 0x002fea0003800000 */
.L_x_416:
[----:B-1----:R-:W-:-:S04]  /*2ecc0*/  IADD3 R0, R6, 0x1, RZ ;  /* 0x0000000106007810 */ /* 0x002fc80007ffe0ff */
[----:B------:R-:W-:-:S04]  /*2ecd0*/  ISETP.NE.AND P0, PT, R0, 0x3, PT ;  /* 0x000000030000780c */ /* 0x000fc80003f05270 */
[----:B------:R-:W-:Y:S02]  /*2ece0*/  SEL R2, RZ, 0x1, P0 ;  /* 0x00000001ff027807 */ /* 0x000fe40000000000 */
[----:B------:R-:W-:Y:S02]  /*2ecf0*/  SEL R0, R0, RZ, P0 ;  /* 0x000000ff00007207 */ /* 0x000fe40000000000 */
[----:B------:R-:W-:Y:S02]  /*2ed00*/  LOP3.LUT R2, R5, R2, RZ, 0x3c, !PT ;  /* 0x0000000205027212 */ /* 0x000fe400078e3cff */
[----:B------:R-:W-:Y:S02]  /*2ed10*/  LEA R3, R0, R3, 0x3 ;  /* 0x0000000300037211 */ /* 0x000fe400078e18ff */
[----:B------:R-:W-:-:S07]  /*2ed20*/  SHF.L.U32 R0, R2, 0x1f, RZ ;  /* 0x0000001f02007819 */ /* 0x000fce00000006ff */
.L_x_372:
[----:B-1----:R1:W3:Y:S02]  /*2ed30*/  SYNCS.PHASECHK.TRANS64.TRYWAIT P0, [R3+URZ], R0 ;  /* 0x00000000030075a7 */ /* 0x0022e4000800017f */
[----:B---3--:R-:W-:Y:S05]  /*2ed40*/  @!P0 NANOSLEEP.SYNCS 0x989680 ;  /* 0x009896800000895d */ /* 0x008fea0003900000 */
[----:B------:R-:W3:Y:S02]  /*2ed50*/  @!P0 SYNCS.PHASECHK.TRANS64 P0, [R3+URZ], R0 ;  /* 0x00000000030085a7 */ /* 0x000ee4000800007f */
[----:B---3--:R-:W-:Y:S05]  /*2ed60*/  @!P0 BRA `(.L_x_372) ;  /* 0xfffffffc00f08947 */ /* 0x008fea000383ffff */
.L_x_14:
[----:B--2---:R-:W-:Y:S05]  /*2ed70*/  BSYNC B6 ;  /* 0x0000000000067941 */ /* 0x004fea0003800000 */
.L_x_12:
[----:B------:R-:W-:Y:S05]  /*2ed80*/  EXIT ;  /* 0x000000000000794d */ /* 0x000fea0003800000 */
.L_x_27:
[----:B---3--:R3:W4:Y:S02]  /*2ed90*/  SYNCS.PHASECHK.TRANS64.TRYWAIT P1, [R3+URZ], R0 ;  /* 0x00000000030075a7 */ /* 0x008724000802017f */
[----:B----4-:R-:W-:Y:S05]  /*2eda0*/  @!P1 NANOSLEEP.SYNCS 0x989680 ;  /* 0x009896800000995d */ /* 0x010fea0003900000 */
[----:B------:R-:W4:Y:S02]  /*2edb0*/  @!P1 SYNCS.PHASECHK.TRANS64 P1, [R3+URZ], R0 ;  /* 0x00000000030095a7 */ /* 0x000f24000802007f */
[----:B----4-:R-:W-:Y:S05]  /*2edc0*/  @!P1 BRA `(.L_x_27) ;  /* 0xfffffffc00f09947 */ /* 0x010fea000383ffff */
[----:B------:R-:W-:Y:S05]  /*2edd0*/  BRA `(.L_x_26) ;  /* 0xfffffd2c003c7947 */ /* 0x000fea000383ffff */
.L_x_32:
[----:B--2---:R-:W-:-:S04]  /*2ede0*/  IMAD.U32 R5, RZ, RZ, UR4 ;  /* 0x00000004ff057e24 */ /* 0x004fc8000f8e00ff */
[----:B------:R2:W3:Y:S03]  /*2edf0*/  SYNCS.PHASECHK.TRANS64.TRYWAIT P1, [R5+URZ], R4 ;  /* 0x00000004050075a7 */ /* 0x0004e6000802017f */
[----:B---3--:R-:W-:Y:S05]  /*2ee00*/  @!P1 NANOSLEEP.SYNCS 0x989680 ;  /* 0x009896800000995d */ /* 0x008fea0003900000 */
[----:B------:R-:W3:Y:S02]  /*2ee10*/  @!P1 SYNCS.PHASECHK.TRANS64 P1, [R5+URZ], R4 ;  /* 0x00000004050095a7 */ /* 0x000ee4000802007f */
[----:B---3--:R-:W-:Y:S05]  /*2ee20*/  @!P1 BRA `(.L_x_32) ;  /* 0xfffffffc00ec9947 */ /* 0x008fea000383ffff */
[----:B------:R-:W-:Y:S05]  /*2ee30*/  BRA `(.L_x_31) ;  /* 0xfffffd6000dc7947 */ /* 0x000fea000383ffff */
.L_x_55:
[----:B-12---:R-:W-:-:S04]  /*2ee40*/  MOV R3, UR49 ;  /* 0x0000003100037c02 */ /* 0x006fc80008000f00 */
[----:B------:R1:W2:Y:S03]  /*2ee50*/  SYNCS.PHASECHK.TRANS64.TRYWAIT P2, [R3+URZ+0x30], R0 ;  /* 0x00003000030075a7 */ /* 0x0002a6000804017f */
[----:B--2---:R-:W-:Y:S05]  /*2ee60*/  @!P2 NANOSLEEP.SYNCS 0x989680 ;  /* 0x009896800000a95d */ /* 0x004fea0003900000 */
[----:B------:R-:W2:Y:S02]  /*2ee70*/  @!P2 SYNCS.PHASECHK.TRANS64 P2, [R3+URZ+0x30], R0 ;  /* 0x000030000300a5a7 */ /* 0x000ea4000804007f */
[----:B--2---:R-:W-:Y:S05]  /*2ee80*/  @!P2 BRA `(.L_x_55) ;  /* 0xfffffffc00eca947 */ /* 0x004fea000383ffff */
[----:B------:R-:W-:Y:S05]  /*2ee90*/  BRA `(.L_x_373) ;  /* 0xfffffdac00c87947 */ /* 0x000fea000383ffff */
.L_x_66:
[----:B-1----:R1:W2:Y:S02]  /*2eea0*/  SYNCS.PHASECHK.TRANS64.TRYWAIT P3, [R6+URZ+0x30], R7 ;  /* 0x00003007060075a7 */ /* 0x0022a4000806017f */
[----:B--2---:R-:W-:Y:S05]  /*2eeb0*/  @!P3 NANOSLEEP.SYNCS 0x989680 ;  /* 0x009896800000b95d */ /* 0x004fea0003900000 */
[----:B------:R-:W2:Y:S02]  /*2eec0*/  @!P3 SYNCS.PHASECHK.TRANS64 P3, [R6+URZ+0x30], R7 ;  /* 0x000030070600b5a7 */ /* 0x000ea4000806007f */
[----:B--2---:R-:W-:Y:S05]  /*2eed0*/  @!P3 BRA `(.L_x_66) ;  /* 0xfffffffc00f0b947 */ /* 0x004fea000383ffff */
[----:B------:R-:W-:Y:S05]  /*2eee0*/  BRA `(.L_x_374) ;  /* 0xfffffdd000887947 */ /* 0x000fea000383ffff */
.L_x_77:
[----:B--2---:R2:W3:Y:S02]  /*2eef0*/  SYNCS.PHASECHK.TRANS64.TRYWAIT P3, [R6+URZ+0x30], R7 ;  /* 0x00003007060075a7 */ /* 0x0044e4000806017f */
[----:B---3--:R-:W-:Y:S05]  /*2ef00*/  @!P3 NANOSLEEP.SYNCS 0x989680 ;  /* 0x009896800000b95d */ /* 0x008fea0003900000 */
[----:B------:R-:W3:Y:S02]  /*2ef10*/  @!P3 SYNCS.PHASECHK.TRANS64 P3, [R6+URZ+0x30], R7 ;  /* 0x000030070600b5a7 */ /* 0x000ee4000806007f */
[----:B---3--:R-:W-:Y:S05]  /*2ef20*/  @!P3 BRA `(.L_x_77) ;  /* 0xfffffffc00f0b947 */ /* 0x008fea000383ffff */
[----:B------:R-:W-:Y:S05]  /*2ef30*/  BRA `(.L_x_375) ;  /* 0xfffffdf0007c7947 */ /* 0x000fea000383ffff */
.L_x_88:
[----:B-1----:R1:W2:Y:S02]  /*2ef40*/  SYNCS.PHASECHK.TRANS64.TRYWAIT P3, [R7+URZ+0x30], R24 ;  /* 0x00003018070075a7 */ /* 0x0022a4000806017f */
[----:B--2---:R-:W-:Y:S05]  /*2ef50*/  @!P3 NANOSLEEP.SYNCS 0x989680 ;  /* 0x009896800000b95d */ /* 0x004fea0003900000 */
[----:B------:R-:W2:Y:S02]  /*2ef60*/  @!P3 SYNCS.PHASECHK.TRANS64 P3, [R7+URZ+0x30], R24 ;  /* 0x000030180700b5a7 */ /* 0x000ea4000806007f */
[----:B--2---:R-:W-:Y:S05]  /*2ef70*/  @!P3 BRA `(.L_x_88) ;  /* 0xfffffffc00f0b947 */ /* 0x004fea000383ffff */
[----:B------:R-:W-:Y:S05]  /*2ef80*/  BRA `(.L_x_376) ;  /* 0xfffffe1000b87947 */ /* 0x000fea000383ffff */
.L_x_99:
[----:B-1----:R1:W2:Y:S02]  /*2ef90*/  SYNCS.PHASECHK.TRANS64.TRYWAIT P3, [R24+URZ+0x30], R25 ;  /* 0x00003019180075a7 */ /* 0x0022a4000806017f */
[----:B--2---:R-:W-:Y:S05]  /*2efa0*/  @!P3 NANOSLEEP.SYNCS 0x989680 ;  /* 0x009896800000b95d */ /* 0x004fea0003900000 */
[----:B------:R-:W2:Y:S02]  /*2efb0*/  @!P3 SYNCS.PHASECHK.TRANS64 P3, [R24+URZ+0x30], R25 ;  /* 0x000030191800b5a7 */ /* 0x000ea4000806007f */
[----:B--2---:R-:W-:Y:S05]  /*2efc0*/  @!P3 BRA `(.L_x_99) ;  /* 0xfffffffc00f0b947 */ /* 0x004fea000383ffff */
[----:B------:R-:W-:Y:S05]  /*2efd0*/  BRA `(.L_x_377) ;  /* 0xfffffe3000b87947 */ /* 0x000fea000383ffff */
.L_x_110:
[----:B-1----:R1:W2:Y:S02]  /*2efe0*/  SYNCS.PHASECHK.TRANS64.TRYWAIT P5, [R25+URZ+0x30], R26 ;  /* 0x0000301a190075a7 */ /* 0x0022a400080a017f */
[----:B--2---:R-:W-:Y:S05]  /*2eff0*/  @!P5 NANOSLEEP.SYNCS 0x989680 ;  /* 0x009896800000d95d */ /* 0x004fea0003900000 */
[----:B------:R-:W2:Y:S02]  /*2f000*/  @!P5 SYNCS.PHASECHK.TRANS64 P5, [R25+URZ+0x30], R26 ;  /* 0x0000301a1900d5a7 */ /* 0x000ea400080a007f */
[----:B--2---:R-:W-:Y:S05]  /*2f010*/  @!P5 BRA `(.L_x_110) ;  /* 0xfffffffc00f0d947 */ /* 0x004fea000383ffff */
[----:B------:R-:W-:Y:S05]  /*2f020*/  BRA `(.L_x_378) ;  /* 0xfffffe5000f87947 */ /* 0x000fea000383ffff */
.L_x_121:
[----:B-1----:R1:W2:Y:S02]  /*2f030*/  SYNCS.PHASECHK.TRANS64.TRYWAIT P5, [R24+URZ+0x30], R25 ;  /* 0x00003019180075a7 */ /* 0x0022a400080a017f */
[----:B--2---:R-:W-:Y:S05]  /*2f040*/  @!P5 NANOSLEEP.SYNCS 0x989680 ;  /* 0x009896800000d95d */ /* 0x004fea0003900000 */
[----:B------:R-:W2:Y:S02]  /*2f050*/  @!P5 SYNCS.PHASECHK.TRANS64 P5, [R24+URZ+0x30], R25 ;  /* 0x000030191800d5a7 */ /* 0x000ea400080a007f */
[----:B--2---:R-:W-:Y:S05]  /*2f060*/  @!P5 BRA `(.L_x_121) ;  /* 0xfffffffc00f0d947 */ /* 0x004fea000383ffff */
[----:B------:R-:W-:Y:S05]  /*2f070*/  BRA `(.L_x_379) ;  /* 0xfffffe7000f47947 */ /* 0x000fea000383ffff */
.L_x_132:
[----:B-1----:R1:W2:Y:S02]  /*2f080*/  SYNCS.PHASECHK.TRANS64.TRYWAIT P5, [R24+URZ+0x30], R25 ;  /* 0x00003019180075a7 */ /* 0x0022a400080a017f */
[----:B--2---:R-:W-:Y:S05]  /*2f090*/  @!P5 NANOSLEEP.SYNCS 0x989680 ;  /* 0x009896800000d95d */ /* 0x004fea0003900000 */
[----:B------:R-:W2:Y:S02]  /*2f0a0*/  @!P5 SYNCS.PHASECHK.TRANS64 P5, [R24+URZ+0x30], R25 ;  /* 0x000030191800d5a7 */ /* 0x000ea400080a007f */
[----:B--2---:R-:W-:Y:S05]  /*2f0b0*/  @!P5 BRA `(.L_x_132) ;  /* 0xfffffffc00f0d947 */ /* 0x004fea000383ffff */
[----:B------:R-:W-:Y:S05]  /*2f0c0*/  BRA `(.L_x_380) ;  /* 0xfffffe94002c7947 */ /* 0x000fea000383ffff */
.L_x_143:
[----:B-1----:R1:W2:Y:S02]  /*2f0d0*/  SYNCS.PHASECHK.TRANS64.TRYWAIT P5, [R24+URZ+0x30], R25 ;  /* 0x00003019180075a7 */ /* 0x0022a400080a017f */
[----:B--2---:R-:W-:Y:S05]  /*2f0e0*/  @!P5 NANOSLEEP.SYNCS 0x989680 ;  /* 0x009896800000d95d */ /* 0x004fea0003900000 */
[----:B------:R-:W2:Y:S02]  /*2f0f0*/  @!P5 SYNCS.PHASECHK.TRANS64 P5, [R24+URZ+0x30], R25 ;  /* 0x000030191800d5a7 */ /* 0x000ea400080a007f */
[----:B--2---:R-:W-:Y:S05]  /*2f100*/  @!P5 BRA `(.L_x_143) ;  /* 0xfffffffc00f0d947 */ /* 0x004fea000383ffff */
[----:B------:R-:W-:Y:S05]  /*2f110*/  BRA `(.L_x_381) ;  /* 0xfffffeb400247947 */ /* 0x000fea000383ffff */
.L_x_154:
[----:B-1----:R1:W2:Y:S02]  /*2f120*/  SYNCS.PHASECHK.TRANS64.TRYWAIT P5, [R24+URZ+0x30], R25 ;  /* 0x00003019180075a7 */ /* 0x0022a400080a017f */
[----:B--2---:R-:W-:Y:S05]  /*2f130*/  @!P5 NANOSLEEP.SYNCS 0x989680 ;  /* 0x009896800000d95d */ /* 0x004fea0003900000 */
[----:B------:R-:W2:Y:S02]  /*2f140*/  @!P5 SYNCS.PHASECHK.TRANS64 P5, [R24+URZ+0x30], R25 ;  /* 0x000030191800d5a7 */ /* 0x000ea400080a007f */
[----:B--2---:R-:W-:Y:S05]  /*2f150*/  @!P5 BRA `(.L_x_154) ;  /* 0xfffffffc00f0d947 */ /* 0x004fea000383ffff */
[----:B------:R-:W-:Y:S05]  /*2f160*/  BRA `(.L_x_382) ;  /* 0xfffffed4005c7947 */ /* 0x000fea000383ffff */
.L_x_165:
[----:B-1----:R1:W2:Y:S02]  /*2f170*/  SYNCS.PHASECHK.TRANS64.TRYWAIT P5, [R24+URZ+0x30], R25 ;  /* 0x00003019180075a7 */ /* 0x0022a400080a017f */
[----:B--2---:R-:W-:Y:S05]  /*2f180*/  @!P5 NANOSLEEP.SYNCS 0x989680 ;  /* 0x009896800000d95d */ /* 0x004fea0003900000 */
[----:B------:R-:W2:Y:S02]  /*2f190*/  @!P5 SYNCS.PHASECHK.TRANS64 P5, [R24+URZ+0x30], R25 ;  /* 0x000030191800d5a7 */ /* 0x000ea400080a007f */
[----:B--2---:R-:W-:Y:S05]  /*2f1a0*/  @!P5 BRA `(.L_x_165) ;  /* 0xfffffffc00f0d947 */ /* 0x004fea000383ffff */
[----:B------:R-:W-:Y:S05]  /*2f1b0*/  BRA `(.L_x_383) ;  /* 0xfffffef400547947 */ /* 0x000fea000383ffff */
.L_x_176:
[----:B-1----:R1:W2:Y:S02]  /*2f1c0*/  SYNCS.PHASECHK.TRANS64.TRYWAIT P5, [R24+URZ+0x30], R25 ;  /* 0x00003019180075a7 */ /* 0x0022a400080a017f */
[----:B--2---:R-:W-:Y:S05]  /*2f1d0*/  @!P5 NANOSLEEP.SYNCS 0x989680 ;  /* 0x009896800000d95d */ /* 0x004fea0003900000 */
[----:B------:R-:W2:Y:S02]  /*2f1e0*/  @!P5 SYNCS.PHASECHK.TRANS64 P5, [R24+URZ+0x30], R25 ;  /* 0x000030191800d5a7 */ /* 0x000ea400080a007f */
[----:B--2---:R-:W-:Y:S05]  /*2f1f0*/  @!P5 BRA `(.L_x_176) ;  /* 0xfffffffc00f0d947 */ /* 0x004fea000383ffff */
[----:B------:R-:W-:Y:S05]  /*2f200*/  BRA `(.L_x_384) ;  /* 0xffffff14008c7947 */ /* 0x000fea000383ffff */
.L_x_187:
[----:B-1----:R1:W2:Y:S02]  /*2f210*/  SYNCS.PHASECHK.TRANS64.TRYWAIT P5, [R24+URZ+0x30], R25 ;  /* 0x00003019180075a7 */ /* 0x0022a400080a017f */
[----:B--2---:R-:W-:Y:S05]  /*2f220*/  @!P5 NANOSLEEP.SYNCS 0x989680 ;  /* 0x009896800000d95d */ /* 0x004fea0003900000 */
[----:B------:R-:W2:Y:S02]  /*2f230*/  @!P5 SYNCS.PHASECHK.TRANS64 P5, [R24+URZ+0x30], R25 ;  /* 0x000030191800d5a7 */ /* 0x000ea400080a007f */
[----:B--2---:R-:W-:Y:S05]  /*2f240*/  @!P5 BRA `(.L_x_187) ;  /* 0xfffffffc00f0d947 */ /* 0x004fea000383ffff */
[----:B------:R-:W-:Y:S05]  /*2f250*/  BRA `(.L_x_385) ;  /* 0xffffff3400847947 */ /* 0x000fea000383ffff */
.L_x_198:
[----:B-1----:R1:W2:Y:S02]  /*2f260*/  SYNCS.PHASECHK.TRANS64.TRYWAIT P5, [R24+URZ+0x30], R25 ;  /* 0x00003019180075a7 */ /* 0x0022a400080a017f */
[----:B--2---:R-:W-:Y:S05]  /*2f270*/  @!P5 NANOSLEEP.SYNCS 0x989680 ;  /* 0x009896800000d95d */ /* 0x004fea0003900000 */
[----:B------:R-:W2:Y:S02]  /*2f280*/  @!P5 SYNCS.PHASECHK.TRANS64 P5, [R24+URZ+0x30], R25 ;  /* 0x000030191800d5a7 */ /* 0x000ea400080a007f */
[----:B--2---:R-:W-:Y:S05]  /*2f290*/  @!P5 BRA `(.L_x_198) ;  /* 0xfffffffc00f0d947 */ /* 0x004fea000383ffff */
[----:B------:R-:W-:Y:S05]  /*2f2a0*/  BRA `(.L_x_386) ;  /* 0xffffff5400bc7947 */ /* 0x000fea000383ffff */
.L_x_209:
[----:B-1----:R1:W2:Y:S02]  /*2f2b0*/  SYNCS.PHASECHK.TRANS64.TRYWAIT P5, [R24+URZ+0x30], R25 ;  /* 0x00003019180075a7 */ /* 0x0022a400080a017f */
[----:B--2---:R-:W-:Y:S05]  /*2f2c0*/  @!P5 NANOSLEEP.SYNCS 0x989680 ;  /* 0x009896800000d95d */ /* 0x004fea0003900000 */
[----:B------:R-:W2:Y:S02]  /*2f2d0*/  @!P5 SYNCS.PHASECHK.TRANS64 P5, [R24+URZ+0x30], R25 ;  /* 0x000030191800d5a7 */ /* 0x000ea400080a007f */
[----:B--2---:R-:W-:Y:S05]  /*2f2e0*/  @!P5 BRA `(.L_x_209) ;  /* 0xfffffffc00f0d947 */ /* 0x004fea000383ffff */
[----:B------:R-:W-:Y:S05]  /*2f2f0*/  BRA `(.L_x_387) ;  /* 0xffffff7400b47947 */ /* 0x000fea000383ffff */
.L_x_220:
[----:B-1----:R1:W2:Y:S02]  /*2f300*/  SYNCS.PHASECHK.TRANS64.TRYWAIT P3, [R25+URZ+0x30], R6 ;  /* 0x00003006190075a7 */ /* 0x0022a4000806017f */
[----:B--2---:R-:W-:Y:S05]  /*2f310*/  @!P3 NANOSLEEP.SYNCS 0x989680 ;  /* 0x009896800000b95d */ /* 0x004fea0003900000 */
[----:B------:R-:W2:Y:S02]  /*2f320*/  @!P3 SYNCS.PHASECHK.TRANS64 P3, [R25+URZ+0x30], R6 ;  /* 0x000030061900b5a7 */ /* 0x000ea4000806007f */
[----:B--2---:R-:W-:Y:S05]  /*2f330*/  @!P3 BRA `(.L_x_220) ;  /* 0xfffffffc00f0b947 */ /* 0x004fea000383ffff */
[----:B------:R-:W-:Y:S05]  /*2f340*/  BRA `(.L_x_388) ;  /* 0xffffff9400e07947 */ /* 0x000fea000383ffff */
.L_x_240:
[----:B-1----:R-:W-:-:S04]  /*2f350*/  MOV R5, UR4 ;  /* 0x0000000400057c02 */ /* 0x002fc80008000f00 */
[----:B------:R1:W2:Y:S03]  /*2f360*/  SYNCS.PHASECHK.TRANS64.TRYWAIT P0, [R5+URZ+0x78], R0 ;  /* 0x00007800050075a7 */ /* 0x0002a6000800017f */
[----:B--2---:R-:W-:Y:S05]  /*2f370*/  @!P0 NANOSLEEP.SYNCS 0x989680 ;  /* 0x009896800000895d */ /* 0x004fea0003900000 */
[----:B------:R-:W2:Y:S02]  /*2f380*/  @!P0 SYNCS.PHASECHK.TRANS64 P0, [R5+URZ+0x78], R0 ;  /* 0x00007800050085a7 */ /* 0x000ea4000800007f */
[----:B--2---:R-:W-:Y:S05]  /*2f390*/  @!P0 BRA `(.L_x_240) ;  /* 0xfffffffc00ec8947 */ /* 0x004fea000383ffff */
[----:B------:R-:W-:Y:S05]  /*2f3a0*/  BRA `(.L_x_239) ;  /* 0xffffffc400987947 */ /* 0x000fea000383ffff */
.L_x_249:
[----:B-1----:R-:W-:-:S04]  /*2f3b0*/  IMAD.U32 R3, RZ, RZ, UR13 ;  /* 0x0000000dff037e24 */ /* 0x002fc8000f8e00ff */
[----:B------:R1:W2:Y:S03]  /*2f3c0*/  SYNCS.PHASECHK.TRANS64.TRYWAIT P1, [R3+URZ+0x50], R2 ;  /* 0x00005002030075a7 */ /* 0x0002a6000802017f */
[----:B--2---:R-:W-:Y:S05]  /*2f3d0*/  @!P1 NANOSLEEP.SYNCS 0x989680 ;  /* 0x009896800000995d */ /* 0x004fea0003900000 */
[----:B------:R-:W2:Y:S02]  /*2f3e0*/  @!P1 SYNCS.PHASECHK.TRANS64 P1, [R3+URZ+0x50], R2 ;  /* 0x00005002030095a7 */ /* 0x000ea4000802007f */
[----:B--2---:R-:W-:Y:S05]  /*2f3f0*/  @!P1 BRA `(.L_x_249) ;  /* 0xfffffffc00ec9947 */ /* 0x004fea000383ffff */
[----:B------:R-:W-:Y:S05]  /*2f400*/  BRA `(.L_x_389) ;  /* 0xffffffc800847947 */ /* 0x000fea000383ffff */
.L_x_255:
[----:B-12---:R-:W-:-:S04]  /*2f410*/  MOV R3, UR13 ;  /* 0x0000000d00037c02 */ /* 0x006fc80008000f00 */
[----:B------:R1:W2:Y:S03]  /*2f420*/  SYNCS.PHASECHK.TRANS64.TRYWAIT P1, [R3+URZ+0x58], R2 ;  /* 0x00005802030075a7 */ /* 0x0002a6000802017f */
[----:B--2---:R-:W-:Y:S05]  /*2f430*/  @!P1 NANOSLEEP.SYNCS 0x989680 ;  /* 0x009896800000995d */ /* 0x004fea0003900000 */
[----:B------:R-:W2:Y:S02]  /*2f440*/  @!P1 SYNCS.PHASECHK.TRANS64 P1, [R3+URZ+0x58], R2 ;  /* 0x00005802030095a7 */ /* 0x000ea4000802007f */
[----:B--2---:R-:W-:Y:S05]  /*2f450*/  @!P1 BRA `(.L_x_255) ;  /* 0xfffffffc00ec9947 */ /* 0x004fea000383ffff */
[----:B------:R-:W-:Y:S05]  /*2f460*/  BRA `(.L_x_390) ;  /* 0xffffffc800cc7947 */ /* 0x000fea000383ffff */
.L_x_261:
[----:B-123--:R-:W-:-:S04]  /*2f470*/  MOV R3, UR13 ;  /* 0x0000000d00037c02 */ /* 0x00efc80008000f00 */
[----:B------:R1:W2:Y:S03]  /*2f480*/  SYNCS.PHASECHK.TRANS64.TRYWAIT P1, [R3+URZ+0x60], R2 ;  /* 0x00006002030075a7 */ /* 0x0002a6000802017f */
[----:B--2---:R-:W-:Y:S05]  /*2f490*/  @!P1 NANOSLEEP.SYNCS 0x989680 ;  /* 0x009896800000995d */ /* 0x004fea0003900000 */
[----:B------:R-:W2:Y:S02]  /*2f4a0*/  @!P1 SYNCS.PHASECHK.TRANS64 P1, [R3+URZ+0x60], R2 ;  /* 0x00006002030095a7 */ /* 0x000ea4000802007f */
[----:B--2---:R-:W-:Y:S05]  /*2f4b0*/  @!P1 BRA `(.L_x_261) ;  /* 0xfffffffc00ec9947 */ /* 0x004fea000383ffff */
[----:B------:R-:W-:Y:S05]  /*2f4c0*/  BRA `(.L_x_391) ;  /* 0xffffffcc00207947 */ /* 0x000fea000383ffff */
.L_x_267:
[----:B-1234-:R-:W-:-:S04]  /*2f4d0*/  IMAD.U32 R3, RZ, RZ, UR13 ;  /* 0x0000000dff037e24 */ /* 0x01efc8000f8e00ff */
[----:B------:R1:W2:Y:S03]  /*2f4e0*/  SYNCS.PHASECHK.TRANS64.TRYWAIT P1, [R3+URZ+0x68], R2 ;  /* 0x00006802030075a7 */ /* 0x0002a6000802017f */
[----:B--2---:R-:W-:Y:S05]  /*2f4f0*/  @!P1 NANOSLEEP.SYNCS 0x989680 ;  /* 0x009896800000995d */ /* 0x004fea0003900000 */
[----:B------:R-:W2:Y:S02]  /*2f500*/  @!P1 SYNCS.PHASECHK.TRANS64 P1, [R3+URZ+0x68], R2 ;  /* 0x00006802030095a7 */ /* 0x000ea4000802007f */
[----:B--2---:R-:W-:Y:S05]  /*2f510*/  @!P1 BRA `(.L_x_267) ;  /* 0xfffffffc00ec9947 */ /* 0x004fea000383ffff */
[----:B------:R-:W-:Y:S05]  /*2f520*/  BRA `(.L_x_392) ;  /* 0xffffffcc006c7947 */ /* 0x000fea000383ffff */
.L_x_273:
[----:B-1----:R-:W-:-:S04]  /*2f530*/  MOV R4, UR13 ;  /* 0x0000000d00047c02 */ /* 0x002fc80008000f00 */
[----:B------:R1:W2:Y:S03]  /*2f540*/  SYNCS.PHASECHK.TRANS64.TRYWAIT P1, [R4+URZ+0x50], R3 ;  /* 0x00005003040075a7 */ /* 0x0002a6000802017f */
[----:B--2---:R-:W-:Y:S05]  /*2f550*/  @!P1 NANOSLEEP.SYNCS 0x989680 ;  /* 0x009896800000995d */ /* 0x004fea0003900000 */
[----:B------:R-:W2:Y:S02]  /*2f560*/  @!P1 SYNCS.PHASECHK.TRANS64 P1, [R4+URZ+0x50], R3 ;  /* 0x00005003040095a7 */ /* 0x000ea4000802007f */
[----:B--2---:R-:W-:Y:S05]  /*2f570*/  @!P1 BRA `(.L_x_273) ;  /* 0xfffffffc00ec9947 */ /* 0x004fea000383ffff */
[----:B------:R-:W-:Y:S05]  /*2f580*/  BRA `(.L_x_393) ;  /* 0xffffffcc00c07947 */ /* 0x000fea000383ffff */
.L_x_279:
[----:B-12---:R-:W-:-:S04]  /*2f590*/  MOV R4, UR13 ;  /* 0x0000000d00047c02 */ /* 0x006fc80008000f00 */
[----:B------:R1:W2:Y:S03]  /*2f5a0*/  SYNCS.PHASECHK.TRANS64.TRYWAIT P1, [R4+URZ+0x58], R3 ;  /* 0x00005803040075a7 */ /* 0x0002a6000802017f */
[----:B--2---:R-:W-:Y:S05]  /*2f5b0*/  @!P1 NANOSLEEP.SYNCS 0x989680 ;  /* 0x009896800000995d */ /* 0x004fea0003900000 */
[----:B------:R-:W2:Y:S02]  /*2f5c0*/  @!P1 SYNCS.PHASECHK.TRANS64 P1, [R4+URZ+0x58], R3 ;  /* 0x00005803040095a7 */ /* 0x000ea4000802007f */
[----:B--2---:R-:W-:Y:S05]  /*2f5d0*/  @!P1 BRA `(.L_x_279) ;  /* 0xfffffffc00ec9947 */ /* 0x004fea000383ffff */
[----:B------:R-:W-:Y:S05]  /*2f5e0*/  BRA `(.L_x_394) ;  /* 0xffffffd000007947 */ /* 0x000fea000383ffff */
.L_x_285:
[----:B-123--:R-:W-:-:S04]  /*2f5f0*/  IMAD.U32 R4, RZ, RZ, UR13 ;  /* 0x0000000dff047e24 */ /* 0x00efc8000f8e00ff */
[----:B------:R1:W2:Y:S03]  /*2f600*/  SYNCS.PHASECHK.TRANS64.TRYWAIT P1, [R4+URZ+0x60], R3 ;  /* 0x00006003040075a7 */ /* 0x0002a6000802017f */
[----:B--2---:R-:W-:Y:S05]  /*2f610*/  @!P1 NANOSLEEP.SYNCS 0x989680 ;  /* 0x009896800000995d */ /* 0x004fea0003900000 */
[----:B------:R-:W2:Y:S02]  /*2f620*/  @!P1 SYNCS.PHASECHK.TRANS64 P1, [R4+URZ+0x60], R3 ;  /* 0x00006003040095a7 */ /* 0x000ea4000802007f */
[----:B--2---:R-:W-:Y:S05]  /*2f630*/  @!P1 BRA `(.L_x_285) ;  /* 0xfffffffc00ec9947 */ /* 0x004fea000383ffff */
[----:B------:R-:W-:Y:S05]  /*2f640*/  BRA `(.L_x_395) ;  /* 0xffffffd000487947 */ /* 0x000fea000383ffff */
.L_x_291:
[----:B-1234-:R-:W-:-:S04]  /*2f650*/  MOV R4, UR13 ;  /* 0x0000000d00047c02 */ /* 0x01efc80008000f00 */
[----:B------:R1:W2:Y:S03]  /*2f660*/  SYNCS.PHASECHK.TRANS64.TRYWAIT P1, [R4+URZ+0x68], R3 ;  /* 0x00006803040075a7 */ /* 0x0002a6000802017f */
[----:B--2---:R-:W-:Y:S05]  /*2f670*/  @!P1 NANOSLEEP.SYNCS 0x989680 ;  /* 0x009896800000995d */ /* 0x004fea0003900000 */
[----:B------:R-:W2:Y:S02]  /*2f680*/  @!P1 SYNCS.PHASECHK.TRANS64 P1, [R4+URZ+0x68], R3 ;  /* 0x00006803040095a7 */ /* 0x000ea4000802007f */
[----:B--2---:R-:W-:Y:S05]  /*2f690*/  @!P1 BRA `(.L_x_291) ;  /* 0xfffffffc00ec9947 */ /* 0x004fea000383ffff */
[----:B------:R-:W-:Y:S05]  /*2f6a0*/  BRA `(.L_x_396) ;  /* 0xffffffd000887947 */ /* 0x000fea000383ffff */
.L_x_297:
[----:B------:R-:W-:-:S04]  /*2f6b0*/  MOV R5, UR13 ;  /* 0x0000000d00057c02 */ /* 0x000fc80008000f00 */
[----:B------:R1:W1:Y:S03]  /*2f6c0*/  SYNCS.PHASECHK.TRANS64.TRYWAIT P1, [R5+URZ+0x50], R2 ;  /* 0x00005002050075a7 */ /* 0x000266000802017f */
[----:B-1----:R-:W-:Y:S05]  /*2f6d0*/  @!P1 NANOSLEEP.SYNCS 0x989680 ;  /* 0x009896800000995d */ /* 0x002fea0003900000 */
[----:B------:R-:W1:Y:S02]  /*2f6e0*/  @!P1 SYNCS.PHASECHK.TRANS64 P1, [R5+URZ+0x50], R2 ;  /* 0x00005002050095a7 */ /* 0x000e64000802007f */
[----:B-1----:R-:W-:Y:S05]  /*2f6f0*/  @!P1 BRA `(.L_x_297) ;  /* 0xfffffffc00ec9947 */ /* 0x002fea000383ffff */
[----:B------:R-:W-:Y:S05]  /*2f700*/  BRA `(.L_x_397) ;  /* 0xffffffd000d07947 */ /* 0x000fea000383ffff */
.L_x_303:
[----:B------:R-:W-:-:S04]  /*2f710*/  IMAD.U32 R5, RZ, RZ, UR13 ;  /* 0x0000000dff057e24 */ /* 0x000fc8000f8e00ff */
[----:B------:R1:W1:Y:S03]  /*2f720*/  SYNCS.PHASECHK.TRANS64.TRYWAIT P1, [R5+URZ+0x58], R2 ;  /* 0x00005802050075a7 */ /* 0x000266000802017f */
[----:B-1----:R-:W-:Y:S05]  /*2f730*/  @!P1 NANOSLEEP.SYNCS 0x989680 ;  /* 0x009896800000995d */ /* 0x002fea0003900000 */
[----:B------:R-:W1:Y:S02]  /*2f740*/  @!P1 SYNCS.PHASECHK.TRANS64 P1, [R5+URZ+0x58], R2 ;  /* 0x00005802050095a7 */ /* 0x000e64000802007f */
[----:B-1----:R-:W-:Y:S05]  /*2f750*/  @!P1 BRA `(.L_x_303) ;  /* 0xfffffffc00ec9947 */ /* 0x002fea000383ffff */
[----:B------:R-:W-:Y:S05]  /*2f760*/  BRA `(.L_x_398) ;  /* 0xffffffd400147947 */ /* 0x000fea000383ffff */
.L_x_309:
[----:B------:R-:W-:-:S04]  /*2f770*/  MOV R5, UR13 ;  /* 0x0000000d00057c02 */ /* 0x000fc80008000f00 */
[----:B------:R1:W1:Y:S03]  /*2f780*/  SYNCS.PHASECHK.TRANS64.TRYWAIT P1, [R5+URZ+0x60], R2 ;  /* 0x00006002050075a7 */ /* 0x000266000802017f */
[----:B-1----:R-:W-:Y:S05]  /*2f790*/  @!P1 NANOSLEEP.SYNCS 0x989680 ;  /* 0x009896800000995d */ /* 0x002fea0003900000 */
[----:B------:R-:W1:Y:S02]  /*2f7a0*/  @!P1 SYNCS.PHASECHK.TRANS64 P1, [R5+URZ+0x60], R2 ;  /* 0x00006002050095a7 */ /* 0x000e64000802007f */
[----:B-1----:R-:W-:Y:S05]  /*2f7b0*/  @!P1 BRA `(.L_x_309) ;  /* 0xfffffffc00ec9947 */ /* 0x002fea000383ffff */
[----:B------:R-:W-:Y:S05]  /*2f7c0*/  BRA `(.L_x_399) ;  /* 0xffffffd4005c7947 */ /* 0x000fea000383ffff */
.L_x_315:
[----:B------:R-:W-:-:S04]  /*2f7d0*/  MOV R5, UR13 ;  /* 0x0000000d00057c02 */ /* 0x000fc80008000f00 */
[----:B------:R1:W1:Y:S03]  /*2f7e0*/  SYNCS.PHASECHK.TRANS64.TRYWAIT P1, [R5+URZ+0x68], R2 ;  /* 0x00006802050075a7 */ /* 0x000266000802017f */
[----:B-1----:R-:W-:Y:S05]  /*2f7f0*/  @!P1 NANOSLEEP.SYNCS 0x989680 ;  /* 0x009896800000995d */ /* 0x002fea0003900000 */
[----:B------:R-:W1:Y:S02]  /*2f800*/  @!P1 SYNCS.PHASECHK.TRANS64 P1, [R5+URZ+0x68], R2 ;  /* 0x00006802050095a7 */ /* 0x000e64000802007f */
[----:B-1----:R-:W-:Y:S05]  /*2f810*/  @!P1 BRA `(.L_x_315) ;  /* 0xfffffffc00ec9947 */ /* 0x002fea000383ffff */
[----:B------:R-:W-:Y:S05]  /*2f820*/  BRA `(.L_x_400) ;  /* 0xffffffd400a07947 */ /* 0x000fea000383ffff */
.L_x_321:
[----:B-1----:R-:W-:-:S04]  /*2f830*/  IMAD.U32 R2, RZ, RZ, UR13 ;  /* 0x0000000dff027e24 */ /* 0x002fc8000f8e00ff */
[----:B------:R1:W1:Y:S03]  /*2f840*/  SYNCS.PHASECHK.TRANS64.TRYWAIT P1, [R2+URZ+0x50], R3 ;  /* 0x00005003020075a7 */ /* 0x000266000802017f */
[----:B-1----:R-:W-:Y:S05]  /*2f850*/  @!P1 NANOSLEEP.SYNCS 0x989680 ;  /* 0x009896800000995d */ /* 0x002fea0003900000 */
[----:B------:R-:W1:Y:S02]  /*2f860*/  @!P1 SYNCS.PHASECHK.TRANS64 P1, [R2+URZ+0x50], R3 ;  /* 0x00005003020095a7 */ /* 0x000e64000802007f */
[----:B-1----:R-:W-:Y:S05]  /*2f870*/  @!P1 BRA `(.L_x_321) ;  /* 0xfffffffc00ec9947 */ /* 0x002fea000383ffff */
[----:B------:R-:W-:Y:S05]  /*2f880*/  BRA `(.L_x_401) ;  /* 0xffffffd400e87947 */ /* 0x000fea000383ffff */
.L_x_327:
[----:B-1----:R-:W-:-:S04]  /*2f890*/  MOV R2, UR13 ;  /* 0x0000000d00027c02 */ /* 0x002fc80008000f00 */
[----:B------:R1:W1:Y:S03]  /*2f8a0*/  SYNCS.PHASECHK.TRANS64.TRYWAIT P1, [R2+URZ+0x58], R3 ;  /* 0x00005803020075a7 */ /* 0x000266000802017f */
[----:B-1----:R-:W-:Y:S05]  /*2f8b0*/  @!P1 NANOSLEEP.SYNCS 0x989680 ;  /* 0x009896800000995d */ /* 0x002fea0003900000 */
[----:B------:R-:W1:Y:S02]  /*2f8c0*/  @!P1 SYNCS.PHASECHK.TRANS64 P1, [R2+URZ+0x58], R3 ;  /* 0x00005803020095a7 */ /* 0x000e64000802007f */
[----:B-1----:R-:W-:Y:S05]  /*2f8d0*/  @!P1 BRA `(.L_x_327) ;  /* 0xfffffffc00ec9947 */ /* 0x002fea000383ffff */
[----:B------:R-:W-:Y:S05]  /*2f8e0*/  BRA `(.L_x_402) ;  /* 0xffffffd8002c7947 */ /* 0x000fea000383ffff */
.L_x_333:
[----:B-1----:R-:W-:-:S04]  /*2f8f0*/  MOV R2, UR13 ;  /* 0x0000000d00027c02 */ /* 0x002fc80008000f00 */
[----:B------:R1:W1:Y:S03]  /*2f900*/  SYNCS.PHASECHK.TRANS64.TRYWAIT P1, [R2+URZ+0x60], R3 ;  /* 0x00006003020075a7 */ /* 0x000266000802017f */
[----:B-1----:R-:W-:Y:S05]  /*2f910*/  @!P1 NANOSLEEP.SYNCS 0x989680 ;  /* 0x009896800000995d */ /* 0x002fea0003900000 */
[----:B------:R-:W1:Y:S02]  /*2f920*/  @!P1 SYNCS.PHASECHK.TRANS64 P1, [R2+URZ+0x60], R3 ;  /* 0x00006003020095a7 */ /* 0x000e64000802007f */
[----:B-1----:R-:W-:Y:S05]  /*2f930*/  @!P1 BRA `(.L_x_333) ;  /* 0xfffffffc00ec9947 */ /* 0x002fea000383ffff */
[----:B------:R-:W-:Y:S05]  /*2f940*/  BRA `(.L_x_403) ;  /* 0xffffffd800747947 */ /* 0x000fea000383ffff */
.L_x_339:
[----:B-1----:R-:W-:-:S04]  /*2f950*/  IMAD.U32 R2, RZ, RZ, UR13 ;  /* 0x0000000dff027e24 */ /* 0x002fc8000f8e00ff */
[----:B------:R1:W1:Y:S03]  /*2f960*/  SYNCS.PHASECHK.TRANS64.TRYWAIT P1, [R2+URZ+0x68], R3 ;  /* 0x00006803020075a7 */ /* 0x000266000802017f */
[----:B-1----:R-:W-:Y:S05]  /*2f970*/  @!P1 NANOSLEEP.SYNCS 0x989680 ;  /* 0x009896800000995d */ /* 0x002fea0003900000 */
[----:B------:R-:W1:Y:S02]  /*2f980*/  @!P1 SYNCS.PHASECHK.TRANS64 P1, [R2+URZ+0x68], R3 ;  /* 0x00006803020095a7 */ /* 0x000e64000802007f */
[----:B-1----:R-:W-:Y:S05]  /*2f990*/  @!P1 BRA `(.L_x_339) ;  /* 0xfffffffc00ec9947 */ /* 0x002fea000383ffff */
[----:B------:R-:W-:Y:S05]  /*2f9a0*/  BRA `(.L_x_404) ;  /* 0xffffffd800b87947 */ /* 0x000fea000383ffff */
.L_x_349:
[----:B--2---:R2:W4:Y:S02]  /*2f9b0*/  SYNCS.PHASECHK.TRANS64.TRYWAIT P0, [R0+URZ+0x50], R3 ;  /* 0x00005003000075a7 */ /* 0x004524000800017f */
[----:B----4-:R-:W-:Y:S05]  /*2f9c0*/  @!P0 NANOSLEEP.SYNCS 0x989680 ;  /* 0x009896800000895d */ /* 0x010fea0003900000 */
[----:B------:R-:W4:Y:S02]  /*2f9d0*/  @!P0 SYNCS.PHASECHK.TRANS64 P0, [R0+URZ+0x50], R3 ;  /* 0x00005003000085a7 */ /* 0x000f24000800007f */
[----:B----4-:R-:W-:Y:S05]  /*2f9e0*/  @!P0 BRA `(.L_x_349) ;  /* 0xfffffffc00f08947 */ /* 0x010fea000383ffff */
[----:B------:R-:W-:Y:S05]  /*2f9f0*/  BRA `(.L_x_405) ;  /* 0xffffffe000b87947 */ /* 0x000fea000383ffff */
.L_x_351:
[----:B----4-:R4:W1:Y:S02]  /*2fa00*/  SYNCS.PHASECHK.TRANS64.TRYWAIT P0, [R0+URZ+0x58], R3 ;  /* 0x00005803000075a7 */ /* 0x010864000800017f */
[----:B-1----:R-:W-:Y:S05]  /*2fa10*/  @!P0 NANOSLEEP.SYNCS 0x989680 ;  /* 0x009896800000895d */ /* 0x002fea0003900000 */
[----:B------:R-:W1:Y:S02]  /*2fa20*/  @!P0 SYNCS.PHASECHK.TRANS64 P0, [R0+URZ+0x58], R3 ;  /* 0x00005803000085a7 */ /* 0x000e64000800007f */
[----:B-1----:R-:W-:Y:S05]  /*2fa30*/  @!P0 BRA `(.L_x_351) ;  /* 0xfffffffc00f08947 */ /* 0x002fea000383ffff */
[----:B------:R-:W-:Y:S05]  /*2fa40*/  BRA `(.L_x_406) ;  /* 0xffffffe000b47947 */ /* 0x000fea000383ffff */
.L_x_353:
[----:B------:R1:W1:Y:S02]  /*2fa50*/  SYNCS.PHASECHK.TRANS64.TRYWAIT P0, [R0+URZ+0x60], R3 ;  /* 0x00006003000075a7 */ /* 0x000264000800017f */
[----:B-1----:R-:W-:Y:S05]  /*2fa60*/  @!P0 NANOSLEEP.SYNCS 0x989680 ;  /* 0x009896800000895d */ /* 0x002fea0003900000 */
[----:B------:R-:W1:Y:S02]  /*2fa70*/  @!P0 SYNCS.PHASECHK.TRANS64 P0, [R0+URZ+0x60], R3 ;  /* 0x00006003000085a7 */ /* 0x000e64000800007f */
[----:B-1----:R-:W-:Y:S05]  /*2fa80*/  @!P0 BRA `(.L_x_353) ;  /* 0xfffffffc00f08947 */ /* 0x002fea000383ffff */
[----:B------:R-:W-:Y:S05]  /*2fa90*/  BRA `(.L_x_407) ;  /* 0xffffffe000b07947 */ /* 0x000fea000383ffff */
.L_x_357:
[----:B------:R-:W-:Y:S01]  /*2faa0*/  BSSY B1, `(.L_x_408) ;  /* 0x0000006000017945 */ /* 0x000fe20003800000 */
[----:B------:R-:W-:-:S07]  /*2fab0*/  MOV R15, 0xffffffff ;  /* 0xffffffff000f7802 */ /* 0x000fce0000000f00 */
[----:B------:R-:W-:Y:S05]  /*2fac0*/  WARPSYNC.COLLECTIVE R15, `(.L_x_409) ;  /* 0x000000000f0c7348 */ /* 0x000fea0003c00000 */
[----:B------:R-:W-:Y:S02]  /*2fad0*/  ELECT P6, UR62, PT ;  /* 0x00000000003e782f */ /* 0x000fe400038c0000 */
[----:B------:R-:W-:Y:S01]  /*2fae0*/  MOV R14, UR62 ;  /* 0x0000003e000e7c02 */ /* 0x000fe20008000f00 */
[----:B------:R-:W-:Y:S10]  /*2faf0*/  ENDCOLLECTIVE ;  /* 0x000000000000791b */ /* 0x000ff40003800000 */
.L_x_409:
[----:B------:R-:W-:Y:S05]  /*2fb00*/  BSYNC B1 ;  /* 0x0000000000017941 */ /* 0x000fea0003800000 */
.L_x_408:
[----:B------:R-:W-:Y:S05]  /*2fb10*/  BRA `(.L_x_410) ;  /* 0xffffffe400347947 */ /* 0x000fea000383ffff */
.L_x_360:
[----:B-1----:R1:W2:Y:S02]  /*2fb20*/  SYNCS.PHASECHK.TRANS64.TRYWAIT P0, [R13+URZ+0x18], R18 ;  /* 0x000018120d0075a7 */ /* 0x0022a4000800017f */
[----:B--2---:R-:W-:Y:S05]  /*2fb30*/  @!P0 NANOSLEEP.SYNCS 0x989680 ;  /* 0x009896800000895d */ /* 0x004fea0003900000 */
[----:B------:R-:W2:Y:S02]  /*2fb40*/  @!P0 SYNCS.PHASECHK.TRANS64 P0, [R13+URZ+0x18], R18 ;  /* 0x000018120d0085a7 */ /* 0x000ea4000800007f */
[----:B--2---:R-:W-:Y:S05]  /*2fb50*/  @!P0 BRA `(.L_x_360) ;  /* 0xfffffffc00f08947 */ /* 0x004fea000383ffff */
[----:B------:R-:W-:Y:S05]  /*2fb60*/  BRA `(.L_x_411) ;  /* 0xffffffe400647947 */ /* 0x000fea000383ffff */
.L_x_368:
[----:B------:R-:W-:Y:S01]  /*2fb70*/  BSSY B0, `(.L_x_412) ;  /* 0x0000006000007945 */ /* 0x000fe20003800000 */
[----:B------:R-:W-:-:S07]  /*2fb80*/  MOV R15, 0xffffffff ;  /* 0xffffffff000f7802 */ /* 0x000fce0000000f00 */
[----:B--2---:R-:W-:Y:S05]  /*2fb90*/  WARPSYNC.COLLECTIVE R15, `(.L_x_413) ;  /* 0x000000000f0c7348 */ /* 0x004fea0003c00000 */
[----:B------:R-:W-:Y:S02]  /*2fba0*/  ELECT P6, UR62, PT ;  /* 0x00000000003e782f */ /* 0x000fe400038c0000 */
[----:B------:R-:W-:Y:S01]  /*2fbb0*/  MOV R14, UR62 ;  /* 0x0000003e000e7c02 */ /* 0x000fe20008000f00 */
[----:B--2---:R-:W-:Y:S10]  /*2fbc0*/  ENDCOLLECTIVE ;  /* 0x000000000000791b */ /* 0x004ff40003800000 */
.L_x_413:
[----:B------:R-:W-:Y:S05]  /*2fbd0*/  BSYNC B0 ;  /* 0x0000000000007941 */ /* 0x000fea0003800000 */
.L_x_412:
[----:B------:R-:W-:Y:S05]  /*2fbe0*/  BRA `(.L_x_414) ;  /* 0xffffffec00d87947 */ /* 0x000fea000383ffff */
.L_x_370:
[----:B-1----:R1:W3:Y:S02]  /*2fbf0*/  SYNCS.PHASECHK.TRANS64.TRYWAIT P0, [R5+URZ], R2 ;  /* 0x00000002050075a7 */ /* 0x0022e4000800017f */
[----:B---3--:R-:W-:Y:S05]  /*2fc00*/  @!P0 NANOSLEEP.SYNCS 0x989680 ;  /* 0x009896800000895d */ /* 0x008fea0003900000 */
[----:B------:R-:W3:Y:S02]  /*2fc10*/  @!P0 SYNCS.PHASECHK.TRANS64 P0, [R5+URZ], R2 ;  /* 0x00000002050085a7 */ /* 0x000ee4000800007f */
[----:B---3--:R-:W-:Y:S05]  /*2fc20*/  @!P0 BRA `(.L_x_370) ;  /* 0xfffffffc00f08947 */ /* 0x008fea000383ffff */
[----:B------:R-:W-:Y:S05]  /*2fc30*/  BRA `(.L_x_415) ;  /* 0xffffffec00fc7947 */ /* 0x000fea000383ffff */
.L_x_371:
[----:B-1----:R1:W3:Y:S02]  /*2fc40*/  SYNCS.PHASECHK.TRANS64.TRYWAIT P0, [R7+URZ], R0 ;  /* 0x00000000070075a7 */ /* 0x0022e4000800017f */
[----:B---3--:R-:W-:Y:S05]  /*2fc50*/  @!P0 NANOSLEEP.SYNCS 0x989680 ;  /* 0x009896800000895d */ /* 0x008fea0003900000 */
[----:B------:R-:W3:Y:S02]  /*2fc60*/  @!P0 SYNCS.PHASECHK.TRANS64 P0, [R7+URZ], R0 ;  /* 0x00000000070085a7 */ /* 0x000ee4000800007f */
[----:B---3--:R-:W-:Y:S05]  /*2fc70*/  @!P0 BRA `(.L_x_371) ;  /* 0xfffffffc00f08947 */ /* 0x008fea000383ffff */
[----:B------:R-:W-:Y:S05]  /*2fc80*/  BRA `(.L_x_416) ;  /* 0xfffffff0000c7947 */ /* 0x000fea000383ffff */
.L_x_417:
[----:B------:R-:W-:-:S00]  /*2fc90*/  BRA `(.L_x_417) ;  /* 0xfffffffc00fc7947 */ /* 0x000fc0000383ffff */
[----:B------:R-:W-:-:S00]  /*2fca0*/  NOP ;  /* 0x0000000000007918 */ /* 0x000fc00000000000 */
        /* <DEDUP_REMOVED lines=13> */
.L_x_418:


//--------------------- .nv.global.init           --------------------------
	.section	.nv.global.init,"aw",@progbits
.nv.global.init:
	.type		$str$22,@object
	.size		$str$22,($str$26 - $str$22)
$str$22:
        /*0000*/ 	.byte	0x6b, 0x5f, 0x74, 0x69, 0x6c, 0x65, 0x5f, 0x63, 0x6f, 0x75, 0x6e, 0x74, 0x20, 0x3e, 0x3d, 0x20
        /*0010*/ 	.byte	0x31, 0x00
	.type		$str$26,@object
	.size		$str$26,($str$27 - $str$26)
$str$26:
        /*0012*/ 	.byte	0x28, 0x61, 0x64, 0x64, 0x72, 0x65, 0x73, 0x73, 0x20, 0x26, 0x20, 0x6d, 0x61, 0x73, 0x6b, 0x29
        /*0022*/ 	.byte	0x20, 0x3d, 0x3d, 0x20, 0x30, 0x00
	.type		$str$27,@object
	.size		$str$27,($str$23 - $str$27)
$str$27:
        /*0028*/ 	.byte	0x2f, 0x74, 0x6d, 0x70, 0x2f, 0x63, 0x75, 0x74, 0x6c, 0x61, 0x73, 0x73, 0x5f, 0x73, 0x77, 0x65
        /*0038*/ 	.byte	0x65, 0x70, 0x5f, 0x73, 0x72, 0x63, 0x2f, 0x69, 0x6e, 0x63, 0x6c, 0x75, 0x64, 0x65, 0x2f, 0x63
        /*0048*/ 	.byte	0x75, 0x74, 0x65, 0x2f, 0x70, 0x6f, 0x69, 0x6e, 0x74, 0x65, 0x72, 0x5f, 0x66, 0x6c, 0x61, 0x67
        /*0058*/ 	.byte	0x67, 0x65, 0x64, 0x2e, 0x68, 0x70, 0x70, 0x00
	.type		$str$23,@object
	.size		$str$23,(__unnamed_2 - $str$23)
$str$23:
        /*0060*/ 	.byte	0x2f, 0x74, 0x6d, 0x70, 0x2f, 0x63, 0x75, 0x74, 0x6c, 0x61, 0x73, 0x73, 0x5f, 0x73, 0x77, 0x65
        /*0070*/ 	.byte	0x65, 0x70, 0x5f, 0x73, 0x72, 0x63, 0x2f, 0x69, 0x6e, 0x63, 0x6c, 0x75, 0x64, 0x65, 0x2f, 0x63
        /*0080*/ 	.byte	0x75, 0x74, 0x6c, 0x61, 0x73, 0x73, 0x2f, 0x67, 0x65, 0x6d, 0x6d, 0x2f, 0x63, 0x6f, 0x6c, 0x6c
        /*0090*/ 	.byte	0x65, 0x63, 0x74, 0x69, 0x76, 0x65, 0x2f, 0x73, 0x6d, 0x39, 0x30, 0x5f, 0x6d, 0x6d, 0x61, 0x5f
        /*00a0*/ 	.byte	0x74, 0x6d, 0x61, 0x5f, 0x67, 0x6d, 0x6d, 0x61, 0x5f, 0x73, 0x73, 0x5f, 0x77, 0x61, 0x72, 0x70
        /*00b0*/ 	.byte	0x73, 0x70, 0x65, 0x63, 0x69, 0x61, 0x6c, 0x69, 0x7a, 0x65, 0x64, 0x2e, 0x68, 0x70, 0x70, 0x00
	.type		__unnamed_2,@object
	.size		__unnamed_2,(__unnamed_1 - __unnamed_2)
__unnamed_2:
        /* <DEDUP_REMOVED lines=28> */
        /*0280*/ 	.byte	0x3c, 0x34, 0x30, 0x39, 0x36, 0x3e, 0x3e, 0x3e, 0x3e, 0x3e, 0x5d, 0x00
	.type		__unnamed_1,@object
	.size		__unnamed_1,(.L_0 - __unnamed_1)
__unnamed_1:
        /* <DEDUP_REMOVED lines=182> */
        /*0dec*/ 	.byte	0x5d, 0x00
.L_0:


//--------------------- .nv.shared._ZN7cutlass13device_kernelINS_4gemm6kernel13GemmUniversalIN4cute5tupleIJiiiiEEENS1_10collective13CollectiveMmaINS1_34MainloopSm90TmaGmmaWarpSpecializedILi3ENS5_IJNS4_1CILi2EEENSA_ILi1EEESC_EEENS1_35KernelTmaWarpSpecializedCooperativeEEENS5_IJNSA_ILi256EEESG_NSA_ILi64EEEEEENS_10bfloat16_tENS5_IJlSC_lEEESJ_SK_NS4_8TiledMMAINS4_8MMA_AtomIJNS4_4SM904GMMA28MMA_64x256x16_F32BF16BF16_SSILNSO_5MajorE0ELSQ_0ELNSO_7ScaleInE1ELSR_1EEEEEENS4_6LayoutISD_NS5_IJSC_NSA_ILi0EEESV_EEEEENS5_IJNS4_10UnderscoreESY_SY_EEEEENS4_13SM90_TMA_LOADENS4_14ComposedLayoutINS4_7SwizzleILi3ELi4ELi3EEENS4_18smem_ptr_flag_bitsILi16EEENSU_INS5_IJNSA_ILi8EEESH_EEENS5_IJSH_SC_EEEEEEEvNS4_8identityENS4_23SM90_TMA_LOAD_MULTICASTES1B_vS1C_EENS_8epilogue10collective18CollectiveEpilogueINS1F_22Sm90TmaWarpSpecializedILi4ELi2ELi16ELb1ELb0EEEJSI_NS5_IJNSA_ILi128EEENSA_ILi32EEEEEESJ_SK_SJ_SK_NS1F_6fusion15FusionCallbacksIS1J_NS1N_13LinCombEltActINS1F_6thread4GELUESJ_fSJ_fLNS_15FloatRoundStyleE2EEESI_S1M_JEEES11_NS12_INS13_ILi2ELi4ELi3EEES16_NSU_INS5_IJS17_S1L_EEENS5_IJS1L_SC_EEEEEEENS4_17SM75_U32x4_LDSM_NENS4_14SM90_TMA_STOREES1Z_NS4_17SM90_U32x4_STSM_NENS4_9Copy_AtomIJS22_NS_6half_tEEEEvEEEvvEEEEvNT_6ParamsE --------------------------
	.section	.nv.shared._ZN7cutlass13device_kernelINS_4gemm6kernel13GemmUniversalIN4cute5tupleIJiiiiEEENS1_10collective13CollectiveMmaINS1_34MainloopSm90TmaGmmaWarpSpecializedILi3ENS5_IJNS4_1CILi2EEENSA_ILi1EEESC_EEENS1_35KernelTmaWarpSpecializedCooperativeEEENS5_IJNSA_ILi256EEESG_NSA_ILi64EEEEEENS_10bfloat16_tENS5_IJlSC_lEEESJ_SK_NS4_8TiledMMAINS4_8MMA_AtomIJNS4_4SM904GMMA28MMA_64x256x16_F32BF16BF16_SSILNSO_5MajorE0ELSQ_0ELNSO_7ScaleInE1ELSR_1EEEEEENS4_6LayoutISD_NS5_IJSC_NSA_ILi0EEESV_EEEEENS5_IJNS4_10UnderscoreESY_SY_EEEEENS4_13SM90_TMA_LOADENS4_14ComposedLayoutINS4_7SwizzleILi3ELi4ELi3EEENS4_18smem_ptr_flag_bitsILi16EEENSU_INS5_IJNSA_ILi8EEESH_EEENS5_IJSH_SC_EEEEEEEvNS4_8identityENS4_23SM90_TMA_LOAD_MULTICASTES1B_vS1C_EENS_8epilogue10collective18CollectiveEpilogueINS1F_22Sm90TmaWarpSpecializedILi4ELi2ELi16ELb1ELb0EEEJSI_NS5_IJNSA_ILi128EEENSA_ILi32EEEEEESJ_SK_SJ_SK_NS1F_6fusion15FusionCallbacksIS1J_NS1N_13LinCombEltActINS1F_6thread4GELUESJ_fSJ_fLNS_15FloatRoundStyleE2EEESI_S1M_JEEES11_NS12_INS13_ILi2ELi4ELi3EEES16_NSU_INS5_IJS17_S1L_EEENS5_IJS1L_SC_EEEEEEENS4_17SM75_U32x4_LDSM_NENS4_14SM90_TMA_STOREES1Z_NS4_17SM90_U32x4_STSM_NENS4_9Copy_AtomIJS22_NS_6half_tEEEEvEEEvvEEEEvNT_6ParamsE,"aw",@nobits
	.sectionflags	@""
	.align	16
	.zero		1024


//--------------------- .nv.shared.reserved.0     --------------------------
	.section	.nv.shared.reserved.0,"aw",@nobits
	.weak		__nv_reservedSMEM_offset_0_alias
	.size		__nv_reservedSMEM_offset_0_alias, 0, 0
	.other		__nv_reservedSMEM_offset_0_alias,@"STO_CUDA_RESERVED_SHARED STV_DEFAULT"
__nv_reservedSMEM_offset_0_alias:
	.zero		0


//--------------------- .nv.global                --------------------------
	.section	.nv.global,"aw",@nobits
.nv.global:
	.type		_ZN39_INTERNAL_572a1c56_4_k_cu_c64c1d44_41354cute1_E,@object
	.size		_ZN39_INTERNAL_572a1c56_4_k_cu_c64c1d44_41354cute1_E,(_ZN39_INTERNAL_572a1c56_4_k_cu_c64c1d44_41354cuda3std3__45__cpo6cbeginE - _ZN39_INTERNAL_572a1c56_4_k_cu_c64c1d44_41354cute1_E)
_ZN39_INTERNAL_572a1c56_4_k_cu_c64c1d44_41354cute1_E:
	.zero		1
	.type		_ZN39_INTERNAL_572a1c56_4_k_cu_c64c1d44_41354cuda3std3__45__cpo6cbeginE,@object
	.size		_ZN39_INTERNAL_572a1c56_4_k_cu_c64c1d44_41354cuda3std3__45__cpo6cbeginE,(_ZN39_INTERNAL_572a1c56_4_k_cu_c64c1d44_41354cuda3std3__48in_placeE - _ZN39_INTERNAL_572a1c56_4_k_cu_c64c1d44_41354cuda3std3__45__cpo6cbeginE)
_ZN39_INTERNAL_572a1c56_4_k_cu_c64c1d44_41354cuda3std3__45__cpo6cbeginE:
	.zero		1
	.type		_ZN39_INTERNAL_572a1c56_4_k_cu_c64c1d44_41354cuda3std3__48in_placeE,@object
	.size		_ZN39_INTERNAL_572a1c56_4_k_cu_c64c1d44_41354cuda3std3__48in_placeE,(_ZN39_INTERNAL_572a1c56_4_k_cu_c64c1d44_41354cuda3std6ranges3__45__cpo9iter_moveE - _ZN39_INTERNAL_572a1c56_4_k_cu_c64c1d44_41354cuda3std3__48in_placeE)
_ZN39_INTERNAL_572a1c56_4_k_cu_c64c1d44_41354cuda3std3__48in_placeE:
	.zero		1
	.type		_ZN39_INTERNAL_572a1c56_4_k_cu_c64c1d44_41354cuda3std6ranges3__45__cpo9iter_moveE,@object
	.size		_ZN39_INTERNAL_572a1c56_4_k_cu_c64c1d44_41354cuda3std6ranges3__45__cpo9iter_moveE,(_ZN39_INTERNAL_572a1c56_4_k_cu_c64c1d44_41354cuda3std3__45__cpo5beginE - _ZN39_INTERNAL_572a1c56_4_k_cu_c64c1d44_41354cuda3std6ranges3__45__cpo9iter_moveE)
_ZN39_INTERNAL_572a1c56_4_k_cu_c64c1d44_41354cuda3std6ranges3__45__cpo9iter_moveE:
	.zero		1
	.type		_ZN39_INTERNAL_572a1c56_4_k_cu_c64c1d44_41354cuda3std3__45__cpo5beginE,@object
	.size		_ZN39_INTERNAL_572a1c56_4_k_cu_c64c1d44_41354cuda3std3__45__cpo5beginE,(_ZN39_INTERNAL_572a1c56_4_k_cu_c64c1d44_41354cuda3std3__441_GLOBAL__N__572a1c56_4_k_cu_c64c1d44_41356ignoreE - _ZN39_INTERNAL_572a1c56_4_k_cu_c64c1d44_41354cuda3std3__45__cpo5beginE)
_ZN39_INTERNAL_572a1c56_4_k_cu_c64c1d44_41354cuda3std3__45__cpo5beginE:
	.zero		1
	.type		_ZN39_INTERNAL_572a1c56_4_k_cu_c64c1d44_41354cuda3std3__441_GLOBAL__N__572a1c56_4_k_cu_c64c1d44_41356ignoreE,@object
	.size		_ZN39_INTERNAL_572a1c56_4_k_cu_c64c1d44_41354cuda3std3__441_GLOBAL__N__572a1c56_4_k_cu_c64c1d44_41356ignoreE,(_ZN39_INTERNAL_572a1c56_4_k_cu_c64c1d44_41354cute7productE - _ZN39_INTERNAL_572a1c56_4_k_cu_c64c1d44_41354cuda3std3__441_GLOBAL__N__572a1c56_4_k_cu_c64c1d44_41356ignoreE)
_ZN39_INTERNAL_572a1c56_4_k_cu_c64c1d44_41354cuda3std3__441_GLOBAL__N__572a1c56_4_k_cu_c64c1d44_41356ignoreE:
	.zero		1
	.type		_ZN39_INTERNAL_572a1c56_4_k_cu_c64c1d44_41354cute7productE,@object
	.size		_ZN39_INTERNAL_572a1c56_4_k_cu_c64c1d44_41354cute7productE,(_ZN39_INTERNAL_572a1c56_4_k_cu_c64c1d44_41354cuda3std3__45__cpo3endE - _ZN39_INTERNAL_572a1c56_4_k_cu_c64c1d44_41354cute7productE)
_ZN39_INTERNAL_572a1c56_4_k_cu_c64c1d44_41354cute7productE:
	.zero		1
	.type		_ZN39_INTERNAL_572a1c56_4_k_cu_c64c1d44_41354cuda3std3__45__cpo3endE,@object
	.size		_ZN39_INTERNAL_572a1c56_4_k_cu_c64c1d44_41354cuda3std3__45__cpo3endE,(_ZN39_INTERNAL_572a1c56_4_k_cu_c64c1d44_41354cuda3std3__419piecewise_constructE - _ZN39_INTERNAL_572a1c56_4_k_cu_c64c1d44_41354cuda3std3__45__cpo3endE)
_ZN39_INTERNAL_572a1c56_4_k_cu_c64c1d44_41354cuda3std3__45__cpo3endE:
	.zero		1
	.type		_ZN39_INTERNAL_572a1c56_4_k_cu_c64c1d44_41354cuda3std3__419piecewise_constructE,@object
	.size		_ZN39_INTERNAL_572a1c56_4_k_cu_c64c1d44_41354cuda3std3__419piecewise_constructE,(_ZN39_INTERNAL_572a1c56_4_k_cu_c64c1d44_41354cuda3std3__45__cpo4cendE - _ZN39_INTERNAL_572a1c56_4_k_cu_c64c1d44_41354cuda3std3__419piecewise_constructE)
_ZN39_INTERNAL_572a1c56_4_k_cu_c64c1d44_41354cuda3std3__419piecewise_constructE:
	.zero		1
	.type		_ZN39_INTERNAL_572a1c56_4_k_cu_c64c1d44_41354cuda3std3__45__cpo4cendE,@object
	.size		_ZN39_INTERNAL_572a1c56_4_k_cu_c64c1d44_41354cuda3std3__45__cpo4cendE,(_ZN39_INTERNAL_572a1c56_4_k_cu_c64c1d44_41354cuda3std6ranges3__45__cpo4swapE - _ZN39_INTERNAL_572a1c56_4_k_cu_c64c1d44_41354cuda3std3__45__cpo4cendE)
_ZN39_INTERNAL_572a1c56_4_k_cu_c64c1d44_41354cuda3std3__45__cpo4cendE:
	.zero		1
	.type		_ZN39_INTERNAL_572a1c56_4_k_cu_c64c1d44_41354cuda3std6ranges3__45__cpo4swapE,@object
	.size		_ZN39_INTERNAL_572a1c56_4_k_cu_c64c1d44_41354cuda3std6ranges3__45__cpo4swapE,(.L_9 - _ZN39_INTERNAL_572a1c56_4_k_cu_c64c1d44_41354cuda3std6ranges3__45__cpo4swapE)
_ZN39_INTERNAL_572a1c56_4_k_cu_c64c1d44_41354cuda3std6ranges3__45__cpo4swapE:
	.zero		1
.L_9:


//--------------------- .nv.constant0._ZN7cutlass13device_kernelINS_4gemm6kernel13GemmUniversalIN4cute5tupleIJiiiiEEENS1_10collective13CollectiveMmaINS1_34MainloopSm90TmaGmmaWarpSpecializedILi3ENS5_IJNS4_1CILi2EEENSA_ILi1EEESC_EEENS1_35KernelTmaWarpSpecializedCooperativeEEENS5_IJNSA_ILi256EEESG_NSA_ILi64EEEEEENS_10bfloat16_tENS5_IJlSC_lEEESJ_SK_NS4_8TiledMMAINS4_8MMA_AtomIJNS4_4SM904GMMA28MMA_64x256x16_F32BF16BF16_SSILNSO_5MajorE0ELSQ_0ELNSO_7ScaleInE1ELSR_1EEEEEENS4_6LayoutISD_NS5_IJSC_NSA_ILi0EEESV_EEEEENS5_IJNS4_10UnderscoreESY_SY_EEEEENS4_13SM90_TMA_LOADENS4_14ComposedLayoutINS4_7SwizzleILi3ELi4ELi3EEENS4_18smem_ptr_flag_bitsILi16EEENSU_INS5_IJNSA_ILi8EEESH_EEENS5_IJSH_SC_EEEEEEEvNS4_8identityENS4_23SM90_TMA_LOAD_MULTICASTES1B_vS1C_EENS_8epilogue10collective18CollectiveEpilogueINS1F_22Sm90TmaWarpSpecializedILi4ELi2ELi16ELb1ELb0EEEJSI_NS5_IJNSA_ILi128EEENSA_ILi32EEEEEESJ_SK_SJ_SK_NS1F_6fusion15FusionCallbacksIS1J_NS1N_13LinCombEltActINS1F_6thread4GELUESJ_fSJ_fLNS_15FloatRoundStyleE2EEESI_S1M_JEEES11_NS12_INS13_ILi2ELi4ELi3EEES16_NSU_INS5_IJS17_S1L_EEENS5_IJS1L_SC_EEEEEEENS4_17SM75_U32x4_LDSM_NENS4_14SM90_TMA_STOREES1Z_NS4_17SM90_U32x4_STSM_NENS4_9Copy_AtomIJS22_NS_6half_tEEEEvEEEvvEEEEvNT_6ParamsE --------------------------
	.section	.nv.constant0._ZN7cutlass13device_kernelINS_4gemm6kernel13GemmUniversalIN4cute5tupleIJiiiiEEENS1_10collective13CollectiveMmaINS1_34MainloopSm90TmaGmmaWarpSpecializedILi3ENS5_IJNS4_1CILi2EEENSA_ILi1EEESC_EEENS1_35KernelTmaWarpSpecializedCooperativeEEENS5_IJNSA_ILi256EEESG_NSA_ILi64EEEEEENS_10bfloat16_tENS5_IJlSC_lEEESJ_SK_NS4_8TiledMMAINS4_8MMA_AtomIJNS4_4SM904GMMA28MMA_64x256x16_F32BF16BF16_SSILNSO_5MajorE0ELSQ_0ELNSO_7ScaleInE1ELSR_1EEEEEENS4_6LayoutISD_NS5_IJSC_NSA_ILi0EEESV_EEEEENS5_IJNS4_10UnderscoreESY_SY_EEEEENS4_13SM90_TMA_LOADENS4_14ComposedLayoutINS4_7SwizzleILi3ELi4ELi3EEENS4_18smem_ptr_flag_bitsILi16EEENSU_INS5_IJNSA_ILi8EEESH_EEENS5_IJSH_SC_EEEEEEEvNS4_8identityENS4_23SM90_TMA_LOAD_MULTICASTES1B_vS1C_EENS_8epilogue10collective18CollectiveEpilogueINS1F_22Sm90TmaWarpSpecializedILi4ELi2ELi16ELb1ELb0EEEJSI_NS5_IJNSA_ILi128EEENSA_ILi32EEEEEESJ_SK_SJ_SK_NS1F_6fusion15FusionCallbacksIS1J_NS1N_13LinCombEltActINS1F_6thread4GELUESJ_fSJ_fLNS_15FloatRoundStyleE2EEESI_S1M_JEEES11_NS12_INS13_ILi2ELi4ELi3EEES16_NSU_INS5_IJS17_S1L_EEENS5_IJS1L_SC_EEEEEEENS4_17SM75_U32x4_LDSM_NENS4_14SM90_TMA_STOREES1Z_NS4_17SM90_U32x4_STSM_NENS4_9Copy_AtomIJS22_NS_6half_tEEEEvEEEvvEEEEvNT_6ParamsE,"a",@progbits
	.sectionflags	@""
	.align	4
.nv.constant0._ZN7cutlass13device_kernelINS_4gemm6kernel13GemmUniversalIN4cute5tupleIJiiiiEEENS1_10collective13CollectiveMmaINS1_34MainloopSm90TmaGmmaWarpSpecializedILi3ENS5_IJNS4_1CILi2EEENSA_ILi1EEESC_EEENS1_35KernelTmaWarpSpecializedCooperativeEEENS5_IJNSA_ILi256EEESG_NSA_ILi64EEEEEENS_10bfloat16_tENS5_IJlSC_lEEESJ_SK_NS4_8TiledMMAINS4_8MMA_AtomIJNS4_4SM904GMMA28MMA_64x256x16_F32BF16BF16_SSILNSO_5MajorE0ELSQ_0ELNSO_7ScaleInE1ELSR_1EEEEEENS4_6LayoutISD_NS5_IJSC_NSA_ILi0EEESV_EEEEENS5_IJNS4_10UnderscoreESY_SY_EEEEENS4_13SM90_TMA_LOADENS4_14ComposedLayoutINS4_7SwizzleILi3ELi4ELi3EEENS4_18smem_ptr_flag_bitsILi16EEENSU_INS5_IJNSA_ILi8EEESH_EEENS5_IJSH_SC_EEEEEEEvNS4_8identityENS4_23SM90_TMA_LOAD_MULTICASTES1B_vS1C_EENS_8epilogue10collective18CollectiveEpilogueINS1F_22Sm90TmaWarpSpecializedILi4ELi2ELi16ELb1ELb0EEEJSI_NS5_IJNSA_ILi128EEENSA_ILi32EEEEEESJ_SK_SJ_SK_NS1F_6fusion15FusionCallbacksIS1J_NS1N_13LinCombEltActINS1F_6thread4GELUESJ_fSJ_fLNS_15FloatRoundStyleE2EEESI_S1M_JEEES11_NS12_INS13_ILi2ELi4ELi3EEES16_NSU_INS5_IJS17_S1L_EEENS5_IJS1L_SC_EEEEEEENS4_17SM75_U32x4_LDSM_NENS4_14SM90_TMA_STOREES1Z_NS4_17SM90_U32x4_STSM_NENS4_9Copy_AtomIJS22_NS_6half_tEEEEvEEEvvEEEEvNT_6ParamsE:
	.zero		2432


//--------------------- SYMBOLS --------------------------

	.type		.nv.reservedSmem.offset0,@object
	.size		.nv.reservedSmem.offset0,0x4
	.type		__assertfail,@function
